	.target	sm_80

	.elftype	@"ET_EXEC"


//--------------------- .note.nv.tkinfo           --------------------------
	.section	.note.nv.tkinfo,"",@"SHT_NOTE"
	.sectionflags	@"SHF_NOTE_NV_TKINFO"
	.tkinfo
        /*0018*/ 	.word	0x00000002
        /*0030*/ 	.string	""
        /*0030*/ 	.string	"ptxas"
        /*0030*/ 	.string	"Cuda compilation tools, release 13.0, V13.0.88"
        /*0030*/ 	.string	"Build cuda_13.0.r13.0/compiler.36424714_0"
        /*0030*/ 	.string	"-v  -suppress-debug-info  -lineinfo  -arch sm_80 "



//--------------------- .note.nv.cuinfo           --------------------------
	.section	.note.nv.cuinfo,"",@"SHT_NOTE"
	.sectionflags	@"SHF_NOTE_NV_CUINFO"
        /*0018*/ 	.short	0x0002
        /*001a*/ 	.short	0x0050
        /*001c*/ 	.short	0x0082
	.zero		2


//--------------------- .nv.info                  --------------------------
	.section	.nv.info,"",@"SHT_CUDA_INFO"
	.align	4


	//----- nvinfo : EIATTR_REGCOUNT
	.align		4
        /*0000*/ 	.byte	0x04, 0x2f
        /*0002*/ 	.short	(.L_1 - .L_0)
	.align		4
.L_0:
        /*0004*/ 	.word	index@(matmul_kernel)
        /*0008*/ 	.word	0x000000ff


	//----- nvinfo : EIATTR_FRAME_SIZE
	.align		4
.L_1:
        /*000c*/ 	.byte	0x04, 0x11
        /*000e*/ 	.short	(.L_3 - .L_2)
	.align		4
.L_2:
        /*0010*/ 	.word	index@(matmul_kernel)
        /*0014*/ 	.word	0x000005b8


	//----- nvinfo : EIATTR_MIN_STACK_SIZE
	.align		4
.L_3:
        /*0018*/ 	.byte	0x04, 0x12
        /*001a*/ 	.short	(.L_5 - .L_4)
	.align		4
.L_4:
        /*001c*/ 	.word	index@(matmul_kernel)
        /*0020*/ 	.word	0x000005b8
.L_5:


//--------------------- .nv.info.matmul_kernel    --------------------------
	.section	.nv.info.matmul_kernel,"",@"SHT_CUDA_INFO"
	.sectionflags	@""
	.align	4


	//----- nvinfo : EIATTR_CUDA_API_VERSION
	.align		4
        /*0000*/ 	.byte	0x04, 0x37
        /*0002*/ 	.short	(.L_7 - .L_6)
.L_6:
        /*0004*/ 	.word	0x00000082


	//----- nvinfo : EIATTR_SW2861232_WAR
	.align		4
.L_7:
        /*0008*/ 	.byte	0x01, 0x35
	.zero		2


	//----- nvinfo : EIATTR_PARAM_CBANK
	.align		4
        /*000c*/ 	.byte	0x04, 0x0a
        /*000e*/ 	.short	(.L_9 - .L_8)
	.align		4
.L_8:
        /*0010*/ 	.word	index@(.nv.constant0.matmul_kernel)
        /*0014*/ 	.short	0x0160
        /*0016*/ 	.short	0x0050


	//----- nvinfo : EIATTR_CBANK_PARAM_SIZE
	.align		4
.L_9:
        /*0018*/ 	.byte	0x03, 0x19
        /*001a*/ 	.short	0x0050


	//----- nvinfo : EIATTR_KPARAM_INFO
	.align		4
        /*001c*/ 	.byte	0x04, 0x17
        /*001e*/ 	.short	(.L_11 - .L_10)
.L_10:
        /*0020*/ 	.word	0x00000000
        /*0024*/ 	.short	0x000d
        /*0026*/ 	.short	0x0048
        /*0028*/ 	.byte	0x00, 0xf4, 0x21, 0x00


	//----- nvinfo : EIATTR_KPARAM_INFO
	.align		4
.L_11:
        /*002c*/ 	.byte	0x04, 0x17
        /*002e*/ 	.short	(.L_13 - .L_12)
.L_12:
        /*0030*/ 	.word	0x00000000
        /*0034*/ 	.short	0x000c
        /*0036*/ 	.short	0x0040
        /*0038*/ 	.byte	0x00, 0xf4, 0x21, 0x00


	//----- nvinfo : EIATTR_KPARAM_INFO
	.align		4
.L_13:
        /*003c*/ 	.byte	0x04, 0x17
        /*003e*/ 	.short	(.L_15 - .L_14)
.L_14:
        /*0040*/ 	.word	0x00000000
        /*0044*/ 	.short	0x000b
        /*0046*/ 	.short	0x0038
        /*0048*/ 	.byte	0x00, 0xf0, 0x11, 0x00


	//----- nvinfo : EIATTR_KPARAM_INFO
	.align		4
.L_15:
        /*004c*/ 	.byte	0x04, 0x17
        /*004e*/ 	.short	(.L_17 - .L_16)
.L_16:
        /*0050*/ 	.word	0x00000000
        /*0054*/ 	.short	0x000a
        /*0056*/ 	.short	0x0034
        /*0058*/ 	.byte	0x00, 0xf0, 0x11, 0x00


	//----- nvinfo : EIATTR_KPARAM_INFO
	.align		4
.L_17:
        /*005c*/ 	.byte	0x04, 0x17
        /*005e*/ 	.short	(.L_19 - .L_18)
.L_18:
        /*0060*/ 	.word	0x00000000
        /*0064*/ 	.short	0x0009
        /*0066*/ 	.short	0x0030
        /*0068*/ 	.byte	0x00, 0xf0, 0x11, 0x00


	//----- nvinfo : EIATTR_KPARAM_INFO
	.align		4
.L_19:
        /*006c*/ 	.byte	0x04, 0x17
        /*006e*/ 	.short	(.L_21 - .L_20)
.L_20:
        /*0070*/ 	.word	0x00000000
        /*0074*/ 	.short	0x0008
        /*0076*/ 	.short	0x002c
        /*0078*/ 	.byte	0x00, 0xf0, 0x11, 0x00


	//----- nvinfo : EIATTR_KPARAM_INFO
	.align		4
.L_21:
        /*007c*/ 	.byte	0x04, 0x17
        /*007e*/ 	.short	(.L_23 - .L_22)
.L_22:
        /*0080*/ 	.word	0x00000000
        /*0084*/ 	.short	0x0007
        /*0086*/ 	.short	0x0028
        /*0088*/ 	.byte	0x00, 0xf0, 0x11, 0x00


	//----- nvinfo : EIATTR_KPARAM_INFO
	.align		4
.L_23:
        /*008c*/ 	.byte	0x04, 0x17
        /*008e*/ 	.short	(.L_25 - .L_24)
.L_24:
        /*0090*/ 	.word	0x00000000
        /*0094*/ 	.short	0x0006
        /*0096*/ 	.short	0x0024
        /*0098*/ 	.byte	0x00, 0xf0, 0x11, 0x00


	//----- nvinfo : EIATTR_KPARAM_INFO
	.align		4
.L_25:
        /*009c*/ 	.byte	0x04, 0x17
        /*009e*/ 	.short	(.L_27 - .L_26)
.L_26:
        /*00a0*/ 	.word	0x00000000
        /*00a4*/ 	.short	0x0005
        /*00a6*/ 	.short	0x0020
        /*00a8*/ 	.byte	0x00, 0xf0, 0x11, 0x00


	//----- nvinfo : EIATTR_KPARAM_INFO
	.align		4
.L_27:
        /*00ac*/ 	.byte	0x04, 0x17
        /*00ae*/ 	.short	(.L_29 - .L_28)
.L_28:
        /*00b0*/ 	.word	0x00000000
        /*00b4*/ 	.short	0x0004
        /*00b6*/ 	.short	0x001c
        /*00b8*/ 	.byte	0x00, 0xf0, 0x11, 0x00


	//----- nvinfo : EIATTR_KPARAM_INFO
	.align		4
.L_29:
        /*00bc*/ 	.byte	0x04, 0x17
        /*00be*/ 	.short	(.L_31 - .L_30)
.L_30:
        /*00c0*/ 	.word	0x00000000
        /*00c4*/ 	.short	0x0003
        /*00c6*/ 	.short	0x0018
        /*00c8*/ 	.byte	0x00, 0xf0, 0x11, 0x00


	//----- nvinfo : EIATTR_KPARAM_INFO
	.align		4
.L_31:
        /*00cc*/ 	.byte	0x04, 0x17
        /*00ce*/ 	.short	(.L_33 - .L_32)
.L_32:
        /*00d0*/ 	.word	0x00000000
        /*00d4*/ 	.short	0x0002
        /*00d6*/ 	.short	0x0010
        /*00d8*/ 	.byte	0x00, 0xf4, 0x21, 0x00


	//----- nvinfo : EIATTR_KPARAM_INFO
	.align		4
.L_33:
        /*00dc*/ 	.byte	0x04, 0x17
        /*00de*/ 	.short	(.L_35 - .L_34)
.L_34:
        /*00e0*/ 	.word	0x00000000
        /*00e4*/ 	.short	0x0001
        /*00e6*/ 	.short	0x0008
        /*00e8*/ 	.byte	0x00, 0xf4, 0x21, 0x00


	//----- nvinfo : EIATTR_KPARAM_INFO
	.align		4
.L_35:
        /*00ec*/ 	.byte	0x04, 0x17
        /*00ee*/ 	.short	(.L_37 - .L_36)
.L_36:
        /*00f0*/ 	.word	0x00000000
        /*00f4*/ 	.short	0x0000
        /*00f6*/ 	.short	0x0000
        /*00f8*/ 	.byte	0x00, 0xf4, 0x21, 0x00


	//----- nvinfo : EIATTR_MAXREG_COUNT
	.align		4
.L_37:
        /*00fc*/ 	.byte	0x03, 0x1b
        /*00fe*/ 	.short	0x00ff


	//----- nvinfo : EIATTR_NUM_BARRIERS
	.align		4
        /*0100*/ 	.byte	0x02, 0x4c
        /*0102*/ 	.byte	0x01
	.zero		1


	//----- nvinfo : EIATTR_ANNOTATIONS
	.align		4
        /*0104*/ 	.byte	0x04, 0x55
        /*0106*/ 	.short	(.L_39 - .L_38)


	//   ....[0]....
.L_38:
        /*0108*/ 	.word	0x00000001
        /*010c*/ 	.byte	0x10, 0x0a, 0x00, 0x00, 0x01, 0x00, 0x00, 0x00, 0xe0, 0x14, 0x00, 0x00, 0x01, 0x00, 0x00, 0x00
        /* <DEDUP_REMOVED lines=416> */
        /*1b1c*/ 	.byte	0x50, 0x85, 0x01, 0x00, 0x01, 0x00, 0x00, 0x00, 0x70, 0x85, 0x01, 0x00


	//----- nvinfo : EIATTR_MERCURY_ISA_VERSION
	.align		4
.L_39:
        /*1b28*/ 	.byte	0x03, 0x5f
        /*1b2a*/ 	.short	0x0000


	//----- nvinfo : EIATTR_EXIT_INSTR_OFFSETS
	.align		4
        /*1b2c*/ 	.byte	0x04, 0x1c
        /*1b2e*/ 	.short	(.L_41 - .L_40)


	//   ....[0]....
.L_40:
        /*1b30*/ 	.word	0x00019540


	//   ....[1]....
        /*1b34*/ 	.word	0x00019560


	//----- nvinfo : EIATTR_REQNTID
	.align		4
.L_41:
        /*1b38*/ 	.byte	0x04, 0x10
        /*1b3a*/ 	.short	(.L_43 - .L_42)
.L_42:
        /*1b3c*/ 	.word	0x00000080
        /*1b40*/ 	.word	0x00000001
        /*1b44*/ 	.word	0x00000001
.L_43:


//--------------------- .nv.callgraph             --------------------------
	.section	.nv.callgraph,"",@"SHT_CUDA_CALLGRAPH"
	.align	4
	.sectionentsize	8
	.align		4
        /*0000*/ 	.word	0x00000000
	.align		4
        /*0004*/ 	.word	0xffffffff
	.align		4
        /*0008*/ 	.word	0x00000000
	.align		4
        /*000c*/ 	.word	0xfffffffe
	.align		4
        /*0010*/ 	.word	0x00000000
	.align		4
        /*0014*/ 	.word	0xfffffffd
	.align		4
        /*0018*/ 	.word	0x00000000
	.align		4
        /*001c*/ 	.word	0xfffffffc


//--------------------- .nv.rel.action            --------------------------
	.section	.nv.rel.action,"",@"SHT_CUDA_RELOCINFO"
	.align	8
	.sectionentsize	8
        /*0000*/ 	.byte	0x73, 0x00, 0x00, 0x00, 0x00, 0x00, 0x00, 0x00, 0x00, 0x00, 0x00, 0x11, 0x25, 0x00, 0x05, 0x36


//--------------------- .nv.constant0.matmul_kernel --------------------------
	.section	.nv.constant0.matmul_kernel,"a",@progbits
	.sectionflags	@""
	.align	4
.nv.constant0.matmul_kernel:
	.zero		432


//--------------------- .text.matmul_kernel       --------------------------
	.section	.text.matmul_kernel,"ax",@progbits
	.sectioninfo	@"SHI_REGISTERS=255"
	.align	128
        .global         matmul_kernel
        .type           matmul_kernel,@function
        .size           matmul_kernel,(.L_x_3 - matmul_kernel)
        .other          matmul_kernel,@"STO_CUDA_ENTRY STV_DEFAULT"
matmul_kernel:
.text.matmul_kernel:
[----:B------:R-:W-:-:S03]  /*0000*/  IMAD.MOV.U32 R1, RZ, RZ, c[0x0][0x28] ;  /* 0x00000a00ff017624 */ /* 0x000fc600078e00ff */
[----:B------:R-:W-:Y:S01]  /*0010*/  IMAD.MOV.U32 R6, RZ, RZ, 0x3f ;  /* 0x0000003fff067424 */ /* 0x000fe200078e00ff */
[----:B------:R-:W1:Y:S01]  /*0020*/  S2R R8, SR_CTAID.X ;  /* 0x0000000000087919 */ /* 0x000e620000002500 */
[----:B------:R-:W-:Y:S01]  /*0030*/  IADD3 R1, R1, -0x5b8, RZ ;  /* 0xfffffa4801017810 */ /* 0x000fe20007ffe0ff */
[----:B------:R-:W-:Y:S01]  /*0040*/  IMAD.MOV.U32 R234, RZ, RZ, c[0x0][0x188] ;  /* 0x00006200ffea7624 */ /* 0x000fe200078e00ff */
[----:B------:R-:W-:Y:S01]  /*0050*/  ULDC UR5, c[0x0][0x180] ;  /* 0x0000600000057ab9 */ /* 0x000fe20000000800 */
[----:B------:R-:W-:Y:S01]  /*0060*/  IADD3 R2, R6, c[0x0][0x17c], RZ ;  /* 0x00005f0006027a10 */ /* 0x000fe20007ffe0ff */
[----:B------:R-:W2:Y:S01]  /*0070*/  S2R R78, SR_TID.X ;  /* 0x00000000004e7919 */ /* 0x000ea20000002100 */
[----:B------:R-:W-:Y:S01]  /*0080*/  UIADD3 UR4, UR5, -0x80, URZ ;  /* 0xffffff8005047890 */ /* 0x000fe2000fffe03f */
[----:B------:R-:W-:Y:S02]  /*0090*/  LOP3.LUT R0, R0, 0xfff7ffff, RZ, 0xc0, !PT ;  /* 0xfff7ffff00007812 */ /* 0x000fe400078ec0ff */
[----:B------:R-:W-:-:S04]  /*00a0*/  SHF.R.S32.HI R3, RZ, 0x1f, R2 ;  /* 0x0000001fff037819 */ /* 0x000fc80000011402 */
[----:B------:R-:W-:-:S04]  /*00b0*/  LEA.HI R3, R3, R2, RZ, 0x6 ;  /* 0x0000000203037211 */ /* 0x000fc800078f30ff */
[----:B------:R-:W-:-:S05]  /*00c0*/  SHF.R.S32.HI R3, RZ, 0x6, R3 ;  /* 0x00000006ff037819 */ /* 0x000fca0000011403 */
[----:B------:R-:W-:Y:S01]  /*00d0*/  IMAD.SHL.U32 R5, R3, 0x8, RZ ;  /* 0x0000000803057824 */ /* 0x000fe200078e00ff */
[----:B-1----:R-:W-:-:S04]  /*00e0*/  IABS R11, R8 ;  /* 0x00000008000b7213 */ /* 0x002fc80000000000 */
[-C--:B------:R-:W-:Y:S02]  /*00f0*/  IABS R7, R5.reuse ;  /* 0x0000000500077213 */ /* 0x080fe40000000000 */
[----:B------:R-:W-:Y:S02]  /*0100*/  IABS R12, R5 ;  /* 0x00000005000c7213 */ /* 0x000fe40000000000 */
[----:B------:R-:W1:Y:S01]  /*0110*/  I2F.RP R4, R7 ;  /* 0x0000000700047306 */ /* 0x000e620000209400 */
[----:B--2---:R-:W-:Y:S02]  /*0120*/  SHF.R.U32.HI R248, RZ, 0x6, R78 ;  /* 0x00000006fff87819 */ /* 0x004fe4000001164e */
[----:B------:R-:W-:Y:S02]  /*0130*/  LOP3.LUT R145, R78, 0x7f, RZ, 0xc0, !PT ;  /* 0x0000007f4e917812 */ /* 0x000fe400078ec0ff */
[----:B------:R-:W-:-:S03]  /*0140*/  SGXT.U32 R248, R248, 0x1 ;  /* 0x00000001f8f8781a */ /* 0x000fc60000000000 */
[----:B------:R-:W-:Y:S01]  /*0150*/  IMAD R249, R145, c[0x0][0x18c], RZ ;  /* 0x0000630091f97a24 */ /* 0x000fe200078e02ff */
[C---:B------:R-:W-:Y:S02]  /*0160*/  LOP3.LUT R187, R248.reuse, 0x4, RZ, 0xfc, !PT ;  /* 0x00000004f8bb7812 */ /* 0x040fe400078efcff */
[C---:B------:R-:W-:Y:S02]  /*0170*/  LOP3.LUT R151, R248.reuse, 0x8, RZ, 0xfc, !PT ;  /* 0x00000008f8977812 */ /* 0x040fe400078efcff */
[C---:B------:R-:W-:Y:S02]  /*0180*/  LOP3.LUT R152, R248.reuse, 0xc, RZ, 0xfc, !PT ;  /* 0x0000000cf8987812 */ /* 0x040fe400078efcff */
[C---:B------:R-:W-:Y:S01]  /*0190*/  LOP3.LUT R153, R248.reuse, 0x10, RZ, 0xfc, !PT ;  /* 0x00000010f8997812 */ /* 0x040fe200078efcff */
[----:B-1----:R-:W1:Y:S01]  /*01a0*/  MUFU.RCP R4, R4 ;  /* 0x0000000400047308 */ /* 0x002e620000001000 */
[C---:B------:R-:W-:Y:S02]  /*01b0*/  LOP3.LUT R154, R248.reuse, 0x14, RZ, 0xfc, !PT ;  /* 0x00000014f89a7812 */ /* 0x040fe400078efcff */
[----:B------:R-:W-:-:S02]  /*01c0*/  LOP3.LUT R155, R248, 0x18, RZ, 0xfc, !PT ;  /* 0x00000018f89b7812 */ /* 0x000fc400078efcff */
[C---:B------:R-:W-:Y:S02]  /*01d0*/  LOP3.LUT R156, R248.reuse, 0x1c, RZ, 0xfc, !PT ;  /* 0x0000001cf89c7812 */ /* 0x040fe400078efcff */
[C---:B------:R-:W-:Y:S02]  /*01e0*/  LOP3.LUT R157, R248.reuse, 0x20, RZ, 0xfc, !PT ;  /* 0x00000020f89d7812 */ /* 0x040fe400078efcff */
[C---:B------:R-:W-:Y:S02]  /*01f0*/  LOP3.LUT R158, R248.reuse, 0x24, RZ, 0xfc, !PT ;  /* 0x00000024f89e7812 */ /* 0x040fe400078efcff */
[C---:B------:R-:W-:Y:S02]  /*0200*/  LOP3.LUT R159, R248.reuse, 0x28, RZ, 0xfc, !PT ;  /* 0x00000028f89f7812 */ /* 0x040fe400078efcff */
[C---:B------:R-:W-:Y:S02]  /*0210*/  LOP3.LUT R160, R248.reuse, 0x2c, RZ, 0xfc, !PT ;  /* 0x0000002cf8a07812 */ /* 0x040fe400078efcff */
[----:B------:R-:W-:-:S02]  /*0220*/  LOP3.LUT R161, R248, 0x30, RZ, 0xfc, !PT ;  /* 0x00000030f8a17812 */ /* 0x000fc400078efcff */
[----:B-1----:R-:W-:Y:S01]  /*0230*/  IADD3 R2, R4, 0xffffffe, RZ ;  /* 0x0ffffffe04027810 */ /* 0x002fe20007ffe0ff */
[----:B------:R-:W-:Y:S01]  /*0240*/  IMAD.MOV R4, RZ, RZ, -R12 ;  /* 0x000000ffff047224 */ /* 0x000fe200078e0a0c */
[C---:B------:R-:W-:Y:S02]  /*0250*/  LOP3.LUT R162, R248.reuse, 0x34, RZ, 0xfc, !PT ;  /* 0x00000034f8a27812 */ /* 0x040fe400078efcff */
[----:B------:R1:W2:Y:S01]  /*0260*/  F2I.FTZ.U32.TRUNC.NTZ R3, R2 ;  /* 0x0000000200037305 */ /* 0x0002a2000021f000 */
[C---:B------:R-:W-:Y:S02]  /*0270*/  LOP3.LUT R163, R248.reuse, 0x38, RZ, 0xfc, !PT ;  /* 0x00000038f8a37812 */ /* 0x040fe400078efcff */
[C---:B------:R-:W-:Y:S02]  /*0280*/  LOP3.LUT R164, R248.reuse, 0x3c, RZ, 0xfc, !PT ;  /* 0x0000003cf8a47812 */ /* 0x040fe400078efcff */
[C---:B------:R-:W-:Y:S02]  /*0290*/  LOP3.LUT R165, R248.reuse, 0x40, RZ, 0xfc, !PT ;  /* 0x00000040f8a57812 */ /* 0x040fe400078efcff */
[C---:B------:R-:W-:Y:S01]  /*02a0*/  LOP3.LUT R166, R248.reuse, 0x44, RZ, 0xfc, !PT ;  /* 0x00000044f8a67812 */ /* 0x040fe200078efcff */
[----:B-1----:R-:W-:Y:S01]  /*02b0*/  IMAD.MOV.U32 R2, RZ, RZ, RZ ;  /* 0x000000ffff027224 */ /* 0x002fe200078e00ff */
[----:B------:R-:W-:-:S02]  /*02c0*/  LOP3.LUT R167, R248, 0x48, RZ, 0xfc, !PT ;  /* 0x00000048f8a77812 */ /* 0x000fc400078efcff */
[C---:B------:R-:W-:Y:S02]  /*02d0*/  LOP3.LUT R168, R248.reuse, 0x4c, RZ, 0xfc, !PT ;  /* 0x0000004cf8a87812 */ /* 0x040fe400078efcff */
[C---:B------:R-:W-:Y:S01]  /*02e0*/  LOP3.LUT R169, R248.reuse, 0x50, RZ, 0xfc, !PT ;  /* 0x00000050f8a97812 */ /* 0x040fe200078efcff */
[----:B--2---:R-:W-:Y:S01]  /*02f0*/  IMAD.MOV R10, RZ, RZ, -R3 ;  /* 0x000000ffff0a7224 */ /* 0x004fe200078e0a03 */
[C---:B------:R-:W-:Y:S02]  /*0300*/  LOP3.LUT R170, R248.reuse, 0x54, RZ, 0xfc, !PT ;  /* 0x00000054f8aa7812 */ /* 0x040fe400078efcff */
[----:B------:R-:W-:Y:S01]  /*0310*/  LOP3.LUT R171, R248, 0x58, RZ, 0xfc, !PT ;  /* 0x00000058f8ab7812 */ /* 0x000fe200078efcff */
[----:B------:R-:W-:Y:S01]  /*0320*/  IMAD R9, R10, R7, RZ ;  /* 0x000000070a097224 */ /* 0x000fe200078e02ff */
[C---:B------:R-:W-:Y:S01]  /*0330*/  LOP3.LUT R172, R248.reuse, 0x5c, RZ, 0xfc, !PT ;  /* 0x0000005cf8ac7812 */ /* 0x040fe200078efcff */
[----:B------:R-:W-:Y:S01]  /*0340*/  IMAD.MOV.U32 R10, RZ, RZ, R11 ;  /* 0x000000ffff0a7224 */ /* 0x000fe200078e000b */
[----:B------:R-:W-:Y:S01]  /*0350*/  IABS R11, c[0x0][0x17c] ;  /* 0x00005f00000b7a13 */ /* 0x000fe20000000000 */
[----:B------:R-:W-:Y:S01]  /*0360*/  IMAD.HI.U32 R3, R3, R9, R2 ;  /* 0x0000000903037227 */ /* 0x000fe200078e0002 */
[----:B------:R-:W-:-:S02]  /*0370*/  LOP3.LUT R173, R248, 0x60, RZ, 0xfc, !PT ;  /* 0x00000060f8ad7812 */ /* 0x000fc400078efcff */
[C---:B------:R-:W-:Y:S02]  /*0380*/  LOP3.LUT R174, R248.reuse, 0x64, RZ, 0xfc, !PT ;  /* 0x00000064f8ae7812 */ /* 0x040fe400078efcff */
[C---:B------:R-:W-:Y:S01]  /*0390*/  LOP3.LUT R175, R248.reuse, 0x68, RZ, 0xfc, !PT ;  /* 0x00000068f8af7812 */ /* 0x040fe200078efcff */
[----:B------:R-:W-:Y:S01]  /*03a0*/  IMAD.HI.U32 R3, R3, R10, RZ ;  /* 0x0000000a03037227 */ /* 0x000fe200078e00ff */
[C---:B------:R-:W-:Y:S02]  /*03b0*/  LOP3.LUT R176, R248.reuse, 0x6c, RZ, 0xfc, !PT ;  /* 0x0000006cf8b07812 */ /* 0x040fe400078efcff */
[C---:B------:R-:W-:Y:S01]  /*03c0*/  LOP3.LUT R177, R248.reuse, 0x70, RZ, 0xfc, !PT ;  /* 0x00000070f8b17812 */ /* 0x040fe200078efcff */
[----:B------:R-:W-:Y:S01]  /*03d0*/  IMAD R2, R3, R4, R10 ;  /* 0x0000000403027224 */ /* 0x000fe200078e020a */
[C---:B------:R-:W-:Y:S02]  /*03e0*/  LOP3.LUT R178, R248.reuse, 0x74, RZ, 0xfc, !PT ;  /* 0x00000074f8b27812 */ /* 0x040fe400078efcff */
[----:B------:R-:W-:-:S02]  /*03f0*/  LOP3.LUT R179, R248, 0x78, RZ, 0xfc, !PT ;  /* 0x00000078f8b37812 */ /* 0x000fc400078efcff */
[----:B------:R-:W-:Y:S02]  /*0400*/  ISETP.GT.U32.AND P1, PT, R7, R2, PT ;  /* 0x000000020700720c */ /* 0x000fe40003f24070 */
[C---:B------:R-:W-:Y:S02]  /*0410*/  LOP3.LUT R180, R248.reuse, 0x7c, RZ, 0xfc, !PT ;  /* 0x0000007cf8b47812 */ /* 0x040fe400078efcff */
[C---:B------:R-:W-:Y:S02]  /*0420*/  LOP3.LUT R181, R248.reuse, 0x2, RZ, 0xfc, !PT ;  /* 0x00000002f8b57812 */ /* 0x040fe400078efcff */
[C---:B------:R-:W-:Y:S02]  /*0430*/  LOP3.LUT R182, R248.reuse, 0x6, RZ, 0xfc, !PT ;  /* 0x00000006f8b67812 */ /* 0x040fe400078efcff */
[C---:B------:R-:W-:Y:S02]  /*0440*/  LOP3.LUT R183, R248.reuse, 0xa, RZ, 0xfc, !PT ;  /* 0x0000000af8b77812 */ /* 0x040fe400078efcff */
[----:B------:R-:W-:-:S02]  /*0450*/  LOP3.LUT R184, R248, 0xe, RZ, 0xfc, !PT ;  /* 0x0000000ef8b87812 */ /* 0x000fc400078efcff */
[----:B------:R-:W-:Y:S01]  /*0460*/  LOP3.LUT R185, R248, 0x12, RZ, 0xfc, !PT ;  /* 0x00000012f8b97812 */ /* 0x000fe200078efcff */
[----:B------:R-:W-:Y:S01]  /*0470*/  @!P1 IMAD.IADD R2, R2, 0x1, -R7 ;  /* 0x0000000102029824 */ /* 0x000fe200078e0a07 */
[----:B------:R-:W-:Y:S02]  /*0480*/  @!P1 IADD3 R3, R3, 0x1, RZ ;  /* 0x0000000103039810 */ /* 0x000fe40007ffe0ff */
[----:B------:R-:W-:Y:S02]  /*0490*/  ISETP.NE.AND P1, PT, R5, RZ, PT ;  /* 0x000000ff0500720c */ /* 0x000fe40003f25270 */
[----:B------:R-:W-:Y:S02]  /*04a0*/  ISETP.GE.U32.AND P0, PT, R2, R7, PT ;  /* 0x000000070200720c */ /* 0x000fe40003f06070 */
[----:B------:R-:W-:Y:S02]  /*04b0*/  LOP3.LUT R2, R8, R5, RZ, 0x3c, !PT ;  /* 0x0000000508027212 */ /* 0x000fe400078e3cff */
[----:B------:R-:W-:-:S02]  /*04c0*/  LOP3.LUT R186, R248, 0x16, RZ, 0xfc, !PT ;  /* 0x00000016f8ba7812 */ /* 0x000fc400078efcff */
[----:B------:R-:W-:Y:S02]  /*04d0*/  ISETP.GE.AND P2, PT, R2, RZ, PT ;  /* 0x000000ff0200720c */ /* 0x000fe40003f46270 */
[----:B------:R-:W-:Y:S02]  /*04e0*/  IADD3 R2, R6, c[0x0][0x178], RZ ;  /* 0x00005e0006027a10 */ /* 0x000fe40007ffe0ff */
[C---:B------:R-:W-:Y:S02]  /*04f0*/  LOP3.LUT R188, R248.reuse, 0x1a, RZ, 0xfc, !PT ;  /* 0x0000001af8bc7812 */ /* 0x040fe400078efcff */
[C---:B------:R-:W-:Y:S02]  /*0500*/  LOP3.LUT R189, R248.reuse, 0x1e, RZ, 0xfc, !PT ;  /* 0x0000001ef8bd7812 */ /* 0x040fe400078efcff */
[----:B------:R-:W-:Y:S02]  /*0510*/  @P0 IADD3 R3, R3, 0x1, RZ ;  /* 0x0000000103030810 */ /* 0x000fe40007ffe0ff */
[----:B------:R-:W-:-:S02]  /*0520*/  LOP3.LUT R190, R248, 0x22, RZ, 0xfc, !PT ;  /* 0x00000022f8be7812 */ /* 0x000fc400078efcff */
[C---:B------:R-:W-:Y:S01]  /*0530*/  LOP3.LUT R191, R248.reuse, 0x26, RZ, 0xfc, !PT ;  /* 0x00000026f8bf7812 */ /* 0x040fe200078efcff */
[----:B------:R-:W-:Y:S01]  /*0540*/  IMAD.MOV.U32 R4, RZ, RZ, R3 ;  /* 0x000000ffff047224 */ /* 0x000fe200078e0003 */
[----:B------:R-:W-:Y:S02]  /*0550*/  SHF.R.S32.HI R3, RZ, 0x1f, R2 ;  /* 0x0000001fff037819 */ /* 0x000fe40000011402 */
[C---:B------:R-:W-:Y:S01]  /*0560*/  LOP3.LUT R192, R248.reuse, 0x2a, RZ, 0xfc, !PT ;  /* 0x0000002af8c07812 */ /* 0x040fe200078efcff */
[----:B------:R-:W-:Y:S01]  /*0570*/  @!P2 IMAD.MOV R4, RZ, RZ, -R4 ;  /* 0x000000ffff04a224 */ /* 0x000fe200078e0a04 */
[----:B------:R-:W-:Y:S02]  /*0580*/  @!P1 LOP3.LUT R4, RZ, R5, RZ, 0x33, !PT ;  /* 0x00000005ff049212 */ /* 0x000fe400078e33ff */
[----:B------:R-:W-:Y:S02]  /*0590*/  LEA.HI R3, R3, R2, RZ, 0x6 ;  /* 0x0000000203037211 */ /* 0x000fe400078f30ff */
[----:B------:R-:W-:Y:S01]  /*05a0*/  LOP3.LUT R193, R248, 0x2e, RZ, 0xfc, !PT ;  /* 0x0000002ef8c17812 */ /* 0x000fe200078efcff */
[----:B------:R-:W-:Y:S01]  /*05b0*/  IMAD.SHL.U32 R16, R4, 0x8, RZ ;  /* 0x0000000804107824 */ /* 0x000fe200078e00ff */
[C---:B------:R-:W-:Y:S01]  /*05c0*/  LOP3.LUT R195, R248.reuse, 0x32, RZ, 0xfc, !PT ;  /* 0x00000032f8c37812 */ /* 0x040fe200078efcff */
[----:B------:R-:W-:Y:S01]  /*05d0*/  IMAD.MOV R7, RZ, RZ, -R4 ;  /* 0x000000ffff077224 */ /* 0x000fe200078e0a04 */
[C---:B------:R-:W-:Y:S01]  /*05e0*/  LOP3.LUT R197, R248.reuse, 0x36, RZ, 0xfc, !PT ;  /* 0x00000036f8c57812 */ /* 0x040fe200078efcff */
[----:B------:R-:W-:Y:S01]  /*05f0*/  IMAD.MOV.U32 R4, RZ, RZ, R11 ;  /* 0x000000ffff047224 */ /* 0x000fe200078e000b */
[----:B------:R-:W-:Y:S01]  /*0600*/  LEA.HI.SX32 R3, R3, -R16, 0x1a ;  /* 0x8000001003037211 */ /* 0x000fe200078fd2ff */
[----:B------:R-:W-:Y:S01]  /*0610*/  IMAD R18, R5, R7, R8 ;  /* 0x0000000705127224 */ /* 0x000fe200078e0208 */
[----:B------:R-:W-:Y:S01]  /*0620*/  LOP3.LUT R202, R248, 0x3a, RZ, 0xfc, !PT ;  /* 0x0000003af8ca7812 */ /* 0x000fe200078efcff */
[----:B------:R-:W1:Y:S01]  /*0630*/  I2F.RP R7, R4 ;  /* 0x0000000400077306 */ /* 0x000e620000209400 */
[----:B------:R-:W-:-:S02]  /*0640*/  IMNMX R17, R3, 0x8, PT ;  /* 0x0000000803117817 */ /* 0x000fc40003800200 */
[C---:B------:R-:W-:Y:S02]  /*0650*/  LOP3.LUT R203, R248.reuse, 0x3e, RZ, 0xfc, !PT ;  /* 0x0000003ef8cb7812 */ /* 0x040fe400078efcff */
[-C--:B------:R-:W-:Y:S02]  /*0660*/  IABS R10, R17.reuse ;  /* 0x00000011000a7213 */ /* 0x080fe40000000000 */
[----:B------:R-:W-:Y:S02]  /*0670*/  IABS R8, R17 ;  /* 0x0000001100087213 */ /* 0x000fe40000000000 */
[----:B------:R-:W2:Y:S01]  /*0680*/  I2F.RP R6, R10 ;  /* 0x0000000a00067306 */ /* 0x000ea20000209400 */
[C---:B------:R-:W-:Y:S02]  /*0690*/  LOP3.LUT R204, R248.reuse, 0x42, RZ, 0xfc, !PT ;  /* 0x00000042f8cc7812 */ /* 0x040fe400078efcff */
[C---:B------:R-:W-:Y:S02]  /*06a0*/  LOP3.LUT R205, R248.reuse, 0x46, RZ, 0xfc, !PT ;  /* 0x00000046f8cd7812 */ /* 0x040fe400078efcff */
[----:B------:R-:W-:-:S02]  /*06b0*/  LOP3.LUT R206, R248, 0x4a, RZ, 0xfc, !PT ;  /* 0x0000004af8ce7812 */ /* 0x000fc400078efcff */
[C---:B------:R-:W-:Y:S01]  /*06c0*/  LOP3.LUT R207, R248.reuse, 0x4e, RZ, 0xfc, !PT ;  /* 0x0000004ef8cf7812 */ /* 0x040fe200078efcff */
[----:B-1----:R-:W-:Y:S01]  /*06d0*/  MUFU.RCP R7, R7 ;  /* 0x0000000700077308 */ /* 0x002fe20000001000 */
[C---:B------:R-:W-:Y:S02]  /*06e0*/  LOP3.LUT R208, R248.reuse, 0x52, RZ, 0xfc, !PT ;  /* 0x00000052f8d07812 */ /* 0x040fe400078efcff */
[C---:B------:R-:W-:Y:S02]  /*06f0*/  LOP3.LUT R209, R248.reuse, 0x56, RZ, 0xfc, !PT ;  /* 0x00000056f8d17812 */ /* 0x040fe400078efcff */
[C---:B------:R-:W-:Y:S02]  /*0700*/  LOP3.LUT R210, R248.reuse, 0x5a, RZ, 0xfc, !PT ;  /* 0x0000005af8d27812 */ /* 0x040fe400078efcff */
[C---:B------:R-:W-:Y:S01]  /*0710*/  LOP3.LUT R211, R248.reuse, 0x5e, RZ, 0xfc, !PT ;  /* 0x0000005ef8d37812 */ /* 0x040fe200078efcff */
[----:B--2---:R-:W1:Y:S01]  /*0720*/  MUFU.RCP R6, R6 ;  /* 0x0000000600067308 */ /* 0x004e620000001000 */
[----:B------:R-:W-:-:S02]  /*0730*/  LOP3.LUT R150, R248, 0x62, RZ, 0xfc, !PT ;  /* 0x00000062f8967812 */ /* 0x000fc400078efcff */
[C---:B------:R-:W-:Y:S02]  /*0740*/  LOP3.LUT R149, R248.reuse, 0x66, RZ, 0xfc, !PT ;  /* 0x00000066f8957812 */ /* 0x040fe400078efcff */
[C---:B------:R-:W-:Y:S02]  /*0750*/  LOP3.LUT R148, R248.reuse, 0x6a, RZ, 0xfc, !PT ;  /* 0x0000006af8947812 */ /* 0x040fe400078efcff */
[C---:B------:R-:W-:Y:S02]  /*0760*/  LOP3.LUT R147, R248.reuse, 0x6e, RZ, 0xfc, !PT ;  /* 0x0000006ef8937812 */ /* 0x040fe400078efcff */
[C---:B------:R-:W-:Y:S02]  /*0770*/  LOP3.LUT R143, R248.reuse, 0x7a, RZ, 0xfc, !PT ;  /* 0x0000007af88f7812 */ /* 0x040fe400078efcff */
[----:B------:R-:W-:Y:S02]  /*0780*/  LOP3.LUT R144, R248, 0x7e, RZ, 0xfc, !PT ;  /* 0x0000007ef8907812 */ /* 0x000fe400078efcff */
[----:B-1----:R-:W-:-:S02]  /*0790*/  IADD3 R2, R6, 0xffffffe, RZ ;  /* 0x0ffffffe06027810 */ /* 0x002fc40007ffe0ff */
[----:B------:R-:W-:Y:S02]  /*07a0*/  IABS R6, R18 ;  /* 0x0000001200067213 */ /* 0x000fe40000000000 */
[----:B------:R1:W2:Y:S02]  /*07b0*/  F2I.FTZ.U32.TRUNC.NTZ R3, R2 ;  /* 0x0000000200037305 */ /* 0x0002a4000021f000 */
[----:B-1----:R-:W-:Y:S02]  /*07c0*/  IMAD.MOV.U32 R2, RZ, RZ, RZ ;  /* 0x000000ffff027224 */ /* 0x002fe400078e00ff */
[----:B--2---:R-:W-:-:S04]  /*07d0*/  IMAD.MOV R9, RZ, RZ, -R3 ;  /* 0x000000ffff097224 */ /* 0x004fc800078e0a03 */
[----:B------:R-:W-:-:S04]  /*07e0*/  IMAD R5, R9, R10, RZ ;  /* 0x0000000a09057224 */ /* 0x000fc800078e02ff */
[----:B------:R-:W-:-:S04]  /*07f0*/  IMAD.HI.U32 R2, R3, R5, R2 ;  /* 0x0000000503027227 */ /* 0x000fc800078e0002 */
[----:B------:R-:W-:Y:S02]  /*0800*/  IMAD.MOV.U32 R3, RZ, RZ, R6 ;  /* 0x000000ffff037224 */ /* 0x000fe400078e0006 */
[----:B------:R-:W-:Y:S01]  /*0810*/  IMAD.MOV R5, RZ, RZ, -R8 ;  /* 0x000000ffff057224 */ /* 0x000fe200078e0a08 */
[----:B------:R-:W-:Y:S01]  /*0820*/  IADD3 R8, R7, 0xffffffe, RZ ;  /* 0x0ffffffe07087810 */ /* 0x000fe20007ffe0ff */
[----:B------:R-:W-:Y:S01]  /*0830*/  IMAD.HI.U32 R2, R2, R3, RZ ;  /* 0x0000000302027227 */ /* 0x000fe200078e00ff */
[----:B------:R-:W-:Y:S02]  /*0840*/  LOP3.LUT R7, R78, 0x3f, RZ, 0xc0, !PT ;  /* 0x0000003f4e077812 */ /* 0x000fe400078ec0ff */
[----:B------:R1:W-:Y:S01]  /*0850*/  F2I.FTZ.U32.TRUNC.NTZ R9, R8 ;  /* 0x0000000800097305 */ /* 0x0003e2000021f000 */
[----:B------:R-:W-:Y:S01]  /*0860*/  IMAD R3, R2, R5, R3 ;  /* 0x0000000502037224 */ /* 0x000fe200078e0203 */
[----:B------:R-:W-:Y:S01]  /*0870*/  IABS R5, c[0x0][0x178] ;  /* 0x00005e0000057a13 */ /* 0x000fe20000000000 */
[----:B------:R-:W-:-:S03]  /*0880*/  IMAD.SHL.U32 R12, R7, 0x4, RZ ;  /* 0x00000004070c7824 */ /* 0x000fc600078e00ff */
[----:B------:R-:W-:Y:S02]  /*0890*/  ISETP.GT.U32.AND P1, PT, R10, R3, PT ;  /* 0x000000030a00720c */ /* 0x000fe40003f24070 */
[----:B------:R-:W2:Y:S01]  /*08a0*/  I2F.RP R6, R5 ;  /* 0x0000000500067306 */ /* 0x000ea20000209400 */
[----:B-1----:R-:W-:-:S10]  /*08b0*/  IMAD.MOV.U32 R8, RZ, RZ, RZ ;  /* 0x000000ffff087224 */ /* 0x002fd400078e00ff */
[----:B------:R-:W-:Y:S01]  /*08c0*/  @!P1 IMAD.IADD R3, R3, 0x1, -R10 ;  /* 0x0000000103039824 */ /* 0x000fe200078e0a0a */
[----:B------:R-:W-:Y:S02]  /*08d0*/  @!P1 IADD3 R2, R2, 0x1, RZ ;  /* 0x0000000102029810 */ /* 0x000fe40007ffe0ff */
[----:B------:R-:W-:Y:S02]  /*08e0*/  ISETP.NE.AND P1, PT, R17, RZ, PT ;  /* 0x000000ff1100720c */ /* 0x000fe40003f25270 */
[----:B------:R-:W-:Y:S01]  /*08f0*/  ISETP.GE.U32.AND P0, PT, R3, R10, PT ;  /* 0x0000000a0300720c */ /* 0x000fe20003f06070 */
[----:B--2---:R-:W1:Y:S01]  /*0900*/  MUFU.RCP R6, R6 ;  /* 0x0000000600067308 */ /* 0x004e620000001000 */
[----:B------:R-:W-:-:S04]  /*0910*/  LOP3.LUT R3, R18, R17, RZ, 0x3c, !PT ;  /* 0x0000001112037212 */ /* 0x000fc800078e3cff */
[----:B------:R-:W-:Y:S01]  /*0920*/  ISETP.GE.AND P2, PT, R3, RZ, PT ;  /* 0x000000ff0300720c */ /* 0x000fe20003f46270 */
[----:B------:R-:W-:-:S04]  /*0930*/  IMAD.MOV R3, RZ, RZ, -R9 ;  /* 0x000000ffff037224 */ /* 0x000fc800078e0a09 */
[----:B------:R-:W-:Y:S02]  /*0940*/  IMAD R3, R3, R4, RZ ;  /* 0x0000000403037224 */ /* 0x000fe400078e02ff */
[----:B------:R-:W-:Y:S02]  /*0950*/  @P0 IADD3 R2, R2, 0x1, RZ ;  /* 0x0000000102020810 */ /* 0x000fe40007ffe0ff */
[----:B------:R-:W-:Y:S01]  /*0960*/  IMAD.HI.U32 R8, R9, R3, R8 ;  /* 0x0000000309087227 */ /* 0x000fe200078e0008 */
[----:B------:R-:W-:Y:S02]  /*0970*/  SHF.R.S32.HI R3, RZ, 0x6, R78 ;  /* 0x00000006ff037819 */ /* 0x000fe4000001144e */
[----:B-1----:R-:W-:Y:S01]  /*0980*/  IADD3 R6, R6, 0xffffffe, RZ ;  /* 0x0ffffffe06067810 */ /* 0x002fe20007ffe0ff */
[----:B------:R-:W-:Y:S01]  /*0990*/  IMAD.MOV.U32 R14, RZ, RZ, R2 ;  /* 0x000000ffff0e7224 */ /* 0x000fe200078e0002 */
[----:B------:R-:W-:Y:S02]  /*09a0*/  SGXT R3, R3, 0x1 ;  /* 0x000000010303781a */ /* 0x000fe40000000200 */
[----:B------:R1:W2:Y:S01]  /*09b0*/  F2I.FTZ.U32.TRUNC.NTZ R11, R6 ;  /* 0x00000006000b7305 */ /* 0x0002a2000021f000 */
[----:B------:R-:W-:Y:S01]  /*09c0*/  @!P2 IMAD.MOV R14, RZ, RZ, -R14 ;  /* 0x000000ffff0ea224 */ /* 0x000fe200078e0a0e */
[----:B------:R-:W-:-:S02]  /*09d0*/  @!P1 LOP3.LUT R14, RZ, R17, RZ, 0x33, !PT ;  /* 0x00000011ff0e9212 */ /* 0x000fc400078e33ff */
[----:B------:R-:W-:-:S03]  /*09e0*/  LOP3.LUT R3, R12, 0x120, R3, 0x78, !PT ;  /* 0x000001200c037812 */ /* 0x000fc600078e7803 */
[----:B------:R-:W-:Y:S02]  /*09f0*/  IMAD.SHL.U32 R2, R14, 0x40, RZ ;  /* 0x000000400e027824 */ /* 0x000fe400078e00ff */
[----:B------:R-:W-:Y:S01]  /*0a00*/  IMAD.MOV R14, RZ, RZ, -R14 ;  /* 0x000000ffff0e7224 */ /* 0x000fe200078e0a0e */
[----:B------:R3:W-:Y:S02]  /*0a10*/  STL [R1+0x5a4], R3 ;  /* 0x0005a40301007387 */ /* 0x0007e40000100800 */
[C---:B------:R-:W-:Y:S01]  /*0a20*/  IADD3 R22, R2.reuse, 0x2, RZ ;  /* 0x0000000202167810 */ /* 0x040fe20007ffe0ff */
[----:B------:R-:W-:Y:S01]  /*0a30*/  IMAD R14, R17, R14, R18 ;  /* 0x0000000e110e7224 */ /* 0x000fe200078e0212 */
[----:B------:R-:W-:Y:S02]  /*0a40*/  IADD3 R21, R2, 0x3f, RZ ;  /* 0x0000003f02157810 */ /* 0x000fe40007ffe0ff */
[----:B------:R-:W-:Y:S01]  /*0a50*/  IABS R15, R22 ;  /* 0x00000016000f7213 */ /* 0x000fe20000000000 */
[----:B------:R-:W-:Y:S01]  /*0a60*/  IMAD.IADD R14, R16, 0x1, R14 ;  /* 0x00000001100e7824 */ /* 0x000fe200078e020e */
[----:B------:R-:W-:-:S02]  /*0a70*/  IABS R19, R21 ;  /* 0x0000001500137213 */ /* 0x000fc40000000000 */
[----:B------:R-:W-:Y:S01]  /*0a80*/  IADD3 R20, R2, 0x1, RZ ;  /* 0x0000000102147810 */ /* 0x000fe20007ffe0ff */
[----:B-1----:R-:W-:Y:S01]  /*0a90*/  IMAD.HI.U32 R6, R8, R15, RZ ;  /* 0x0000000f08067227 */ /* 0x002fe200078e00ff */
[----:B------:R-:W-:Y:S02]  /*0aa0*/  IADD3 R18, R2, 0x3, RZ ;  /* 0x0000000302127810 */ /* 0x000fe40007ffe0ff */
[----:B------:R-:W-:Y:S01]  /*0ab0*/  IABS R13, R20 ;  /* 0x00000014000d7213 */ /* 0x000fe20000000000 */
[----:B------:R-:W-:Y:S01]  /*0ac0*/  IMAD.MOV R6, RZ, RZ, -R6 ;  /* 0x000000ffff067224 */ /* 0x000fe200078e0a06 */
[----:B------:R-:W-:Y:S01]  /*0ad0*/  IABS R17, R18 ;  /* 0x0000001200117213 */ /* 0x000fe20000000000 */
[----:B------:R-:W-:Y:S01]  /*0ae0*/  IMAD.HI.U32 R10, R8, R19, RZ ;  /* 0x00000013080a7227 */ /* 0x000fe200078e00ff */
[C---:B------:R-:W-:Y:S02]  /*0af0*/  IADD3 R23, R2.reuse, 0x4, RZ ;  /* 0x0000000402177810 */ /* 0x040fe40007ffe0ff */
[----:B------:R-:W-:Y:S01]  /*0b00*/  IADD3 R16, R2, 0x5, RZ ;  /* 0x0000000502107810 */ /* 0x000fe20007ffe0ff */
[----:B------:R-:W-:Y:S01]  /*0b10*/  IMAD R15, R4, R6, R15 ;  /* 0x00000006040f7224 */ /* 0x000fe200078e020f */
[C---:B------:R-:W-:Y:S01]  /*0b20*/  IADD3 R26, R2.reuse, 0x8, RZ ;  /* 0x00000008021a7810 */ /* 0x040fe20007ffe0ff */
[----:B------:R-:W-:Y:S01]  /*0b30*/  IMAD.MOV R10, RZ, RZ, -R10 ;  /* 0x000000ffff0a7224 */ /* 0x000fe200078e0a0a */
[----:B------:R-:W-:Y:S01]  /*0b40*/  IADD3 R27, R2, 0x9, RZ ;  /* 0x00000009021b7810 */ /* 0x000fe20007ffe0ff */
[----:B------:R-:W-:Y:S01]  /*0b50*/  IMAD.HI.U32 R9, R8, R13, RZ ;  /* 0x0000000d08097227 */ /* 0x000fe200078e00ff */
[----:B------:R-:W-:-:S02]  /*0b60*/  ISETP.GT.U32.AND P1, PT, R4, R15, PT ;  /* 0x0000000f0400720c */ /* 0x000fc40003f24070 */
[----:B------:R-:W-:Y:S01]  /*0b70*/  IABS R25, R27 ;  /* 0x0000001b00197213 */ /* 0x000fe20000000000 */
[----:B------:R-:W-:Y:S01]  /*0b80*/  IMAD R19, R4, R10, R19 ;  /* 0x0000000a04137224 */ /* 0x000fe200078e0213 */
[----:B------:R-:W-:Y:S01]  /*0b90*/  IADD3 R24, R2, 0x7, RZ ;  /* 0x0000000702187810 */ /* 0x000fe20007ffe0ff */
[----:B------:R-:W-:Y:S01]  /*0ba0*/  IMAD.MOV R9, RZ, RZ, -R9 ;  /* 0x000000ffff097224 */ /* 0x000fe200078e0a09 */
[----:B------:R-:W-:Y:S01]  /*0bb0*/  ISETP.GE.AND P3, PT, R20, RZ, PT ;  /* 0x000000ff1400720c */ /* 0x000fe20003f66270 */
[----:B--2---:R-:W-:Y:S01]  /*0bc0*/  IMAD.MOV R10, RZ, RZ, -R11 ;  /* 0x000000ffff0a7224 */ /* 0x004fe200078e0a0b */
[C---:B------:R-:W-:Y:S01]  /*0bd0*/  ISETP.GT.U32.AND P2, PT, R4.reuse, R19, PT ;  /* 0x000000130400720c */ /* 0x040fe20003f44070 */
[----:B------:R-:W-:Y:S01]  /*0be0*/  IMAD R13, R4, R9, R13 ;  /* 0x00000009040d7224 */ /* 0x000fe200078e020d */
[----:B------:R-:W-:Y:S01]  /*0bf0*/  IADD3 R28, R2, 0xa, RZ ;  /* 0x0000000a021c7810 */ /* 0x000fe20007ffe0ff */
[----:B------:R-:W-:Y:S01]  /*0c00*/  IMAD R9, R10, R5, RZ ;  /* 0x000000050a097224 */ /* 0x000fe200078e02ff */
[----:B------:R-:W-:Y:S01]  /*0c10*/  IADD3 R30, R2, 0xf, RZ ;  /* 0x0000000f021e7810 */ /* 0x000fe20007ffe0ff */
[----:B------:R-:W-:Y:S01]  /*0c20*/  IMAD.MOV.U32 R10, RZ, RZ, RZ ;  /* 0x000000ffff0a7224 */ /* 0x000fe200078e00ff */
[----:B------:R-:W-:Y:S01]  /*0c30*/  ISETP.GT.U32.AND P0, PT, R4, R13, PT ;  /* 0x0000000d0400720c */ /* 0x000fe20003f04070 */
[----:B------:R-:W-:Y:S01]  /*0c40*/  IMAD.HI.U32 R6, R8, R17, RZ ;  /* 0x0000001108067227 */ /* 0x000fe200078e00ff */
[----:B------:R-:W-:-:S02]  /*0c50*/  IABS R31, R30 ;  /* 0x0000001e001f7213 */ /* 0x000fc40000000000 */
[C---:B------:R-:W-:Y:S01]  /*0c60*/  IADD3 R34, R2.reuse, 0x13, RZ ;  /* 0x0000001302227810 */ /* 0x040fe20007ffe0ff */
[----:B------:R-:W-:Y:S01]  /*0c70*/  IMAD.HI.U32 R9, R11, R9, R10 ;  /* 0x000000090b097227 */ /* 0x000fe200078e000a */
[----:B------:R-:W-:Y:S02]  /*0c80*/  IABS R11, R23 ;  /* 0x00000017000b7213 */ /* 0x000fe40000000000 */
[----:B------:R-:W-:Y:S01]  /*0c90*/  IABS R10, R16 ;  /* 0x00000010000a7213 */ /* 0x000fe20000000000 */
[----:B------:R-:W-:Y:S01]  /*0ca0*/  @!P1 IMAD.IADD R15, R15, 0x1, -R4 ;  /* 0x000000010f0f9824 */ /* 0x000fe200078e0a04 */
[----:B------:R-:W-:Y:S01]  /*0cb0*/  IADD3 R32, R2, 0x12, RZ ;  /* 0x0000001202207810 */ /* 0x000fe20007ffe0ff */
[----:B------:R-:W-:Y:S01]  /*0cc0*/  IMAD.MOV R6, RZ, RZ, -R6 ;  /* 0x000000ffff067224 */ /* 0x000fe200078e0a06 */
[----:B------:R-:W-:Y:S01]  /*0cd0*/  IABS R35, R34 ;  /* 0x0000002200237213 */ /* 0x000fe20000000000 */
[----:B------:R-:W-:Y:S01]  /*0ce0*/  @!P2 IMAD.IADD R19, R19, 0x1, -R4 ;  /* 0x000000011313a824 */ /* 0x000fe200078e0a04 */
[C---:B------:R-:W-:Y:S01]  /*0cf0*/  ISETP.GT.U32.AND P6, PT, R4.reuse, R15, PT ;  /* 0x0000000f0400720c */ /* 0x040fe20003fc4070 */
[----:B------:R-:W-:Y:S01]  /*0d00*/  IMAD R12, R4, R6, R17 ;  /* 0x00000006040c7224 */ /* 0x000fe200078e0211 */
[----:B------:R-:W-:Y:S01]  /*0d10*/  ISETP.GE.AND P2, PT, R22, RZ, PT ;  /* 0x000000ff1600720c */ /* 0x000fe20003f46270 */
[----:B------:R-:W-:Y:S01]  /*0d20*/  IMAD.HI.U32 R6, R8, R11, RZ ;  /* 0x0000000b08067227 */ /* 0x000fe200078e00ff */
[----:B------:R-:W-:-:S02]  /*0d30*/  ISETP.GT.U32.AND P4, PT, R4, R19, PT ;  /* 0x000000130400720c */ /* 0x000fc40003f84070 */
[----:B------:R-:W-:Y:S01]  /*0d40*/  ISETP.GT.U32.AND P1, PT, R4, R12, PT ;  /* 0x0000000c0400720c */ /* 0x000fe20003f24070 */
[----:B------:R-:W-:Y:S01]  /*0d50*/  IMAD.MOV R6, RZ, RZ, -R6 ;  /* 0x000000ffff067224 */ /* 0x000fe200078e0a06 */
[----:B------:R-:W-:Y:S01]  /*0d60*/  IADD3 R22, R2, 0x6, RZ ;  /* 0x0000000602167810 */ /* 0x000fe20007ffe0ff */
[--C-:B------:R-:W-:Y:S01]  /*0d70*/  @!P0 IMAD.IADD R13, R13, 0x1, -R4.reuse ;  /* 0x000000010d0d8824 */ /* 0x100fe200078e0a04 */
[----:B------:R-:W-:Y:S01]  /*0d80*/  ISETP.GE.AND P0, PT, R21, RZ, PT ;  /* 0x000000ff1500720c */ /* 0x000fe20003f06270 */
[C---:B------:R-:W-:Y:S01]  /*0d90*/  IMAD R17, R4.reuse, R6, R11 ;  /* 0x0000000604117224 */ /* 0x040fe200078e020b */
[----:B------:R-:W-:Y:S01]  /*0da0*/  IABS R11, R22 ;  /* 0x00000016000b7213 */ /* 0x000fe20000000000 */
[----:B------:R-:W-:Y:S01]  /*0db0*/  @!P6 IMAD.IADD R15, R15, 0x1, -R4 ;  /* 0x000000010f0fe824 */ /* 0x000fe200078e0a04 */
[C---:B------:R-:W-:Y:S01]  /*0dc0*/  ISETP.GT.U32.AND P5, PT, R4.reuse, R13, PT ;  /* 0x0000000d0400720c */ /* 0x040fe20003fa4070 */
[----:B------:R-:W-:Y:S01]  /*0dd0*/  IMAD.MOV.U32 R21, RZ, RZ, R10 ;  /* 0x000000ffff157224 */ /* 0x000fe200078e000a */
[----:B------:R-:W-:Y:S01]  /*0de0*/  ISETP.GT.U32.AND P6, PT, R4, R17, PT ;  /* 0x000000110400720c */ /* 0x000fe20003fc4070 */
[--C-:B------:R-:W-:Y:S01]  /*0df0*/  @!P4 IMAD.IADD R19, R19, 0x1, -R4.reuse ;  /* 0x000000011313c824 */ /* 0x100fe200078e0a04 */
[----:B------:R-:W-:Y:S01]  /*0e00*/  ISETP.GE.AND P4, PT, R18, RZ, PT ;  /* 0x000000ff1200720c */ /* 0x000fe20003f86270 */
[----:B------:R-:W-:Y:S01]  /*0e10*/  @!P1 IMAD.IADD R12, R12, 0x1, -R4 ;  /* 0x000000010c0c9824 */ /* 0x000fe200078e0a04 */
[----:B------:R-:W-:Y:S01]  /*0e20*/  ISETP.GE.AND P1, PT, R16, RZ, PT ;  /* 0x000000ff1000720c */ /* 0x000fe20003f26270 */
[----:B------:R-:W-:Y:S01]  /*0e30*/  IMAD.MOV.U32 R6, RZ, RZ, R19 ;  /* 0x000000ffff067224 */ /* 0x000fe200078e0013 */
[----:B------:R-:W-:Y:S01]  /*0e40*/  IABS R33, R32 ;  /* 0x0000002000217213 */ /* 0x000fe20000000000 */
[----:B------:R-:W-:Y:S01]  /*0e50*/  IMAD.HI.U32 R10, R8, R21, RZ ;  /* 0x00000015080a7227 */ /* 0x000fe200078e00ff */
[----:B------:R-:W-:-:S02]  /*0e60*/  IADD3 R36, R2, 0x14, RZ ;  /* 0x0000001402247810 */ /* 0x000fc40007ffe0ff */
[----:B------:R-:W-:Y:S01]  /*0e70*/  IADD3 R38, R2, 0x16, RZ ;  /* 0x0000001602267810 */ /* 0x000fe20007ffe0ff */
[----:B------:R-:W-:Y:S01]  /*0e80*/  @!P0 IMAD.MOV R6, RZ, RZ, -R6 ;  /* 0x000000ffff068224 */ /* 0x000fe200078e0a06 */
[----:B------:R-:W-:Y:S01]  /*0e90*/  ISETP.GT.U32.AND P0, PT, R4, R12, PT ;  /* 0x0000000c0400720c */ /* 0x000fe20003f04070 */
[----:B------:R-:W-:Y:S01]  /*0ea0*/  @!P6 IMAD.IADD R17, R17, 0x1, -R4 ;  /* 0x000000011111e824 */ /* 0x000fe200078e0a04 */
[C---:B------:R-:W-:Y:S01]  /*0eb0*/  IADD3 R40, R2.reuse, 0x1b, RZ ;  /* 0x0000001b02287810 */ /* 0x040fe20007ffe0ff */
[----:B------:R-:W-:Y:S01]  /*0ec0*/  IMAD.MOV R10, RZ, RZ, -R10 ;  /* 0x000000ffff0a7224 */ /* 0x000fe200078e0a0a */
[----:B------:R-:W-:Y:S01]  /*0ed0*/  IADD3 R48, R2, 0x1f, RZ ;  /* 0x0000001f02307810 */ /* 0x000fe20007ffe0ff */
[----:B------:R-:W-:Y:S01]  /*0ee0*/  @!P5 IMAD.IADD R13, R13, 0x1, -R4 ;  /* 0x000000010d0dd824 */ /* 0x000fe200078e0a04 */
[C---:B------:R-:W-:Y:S01]  /*0ef0*/  ISETP.GT.U32.AND P6, PT, R4.reuse, R17, PT ;  /* 0x000000110400720c */ /* 0x040fe20003fc4070 */
[----:B------:R-:W-:Y:S01]  /*0f00*/  IMAD R19, R4, R10, R21 ;  /* 0x0000000a04137224 */ /* 0x000fe200078e0215 */
[----:B------:R-:W-:Y:S01]  /*0f10*/  ISETP.GE.AND P5, PT, R23, RZ, PT ;  /* 0x000000ff1700720c */ /* 0x000fe20003fa6270 */
[----:B------:R-:W-:Y:S01]  /*0f20*/  IMAD.HI.U32 R10, R8, R11, RZ ;  /* 0x0000000b080a7227 */ /* 0x000fe200078e00ff */
[----:B------:R-:W-:-:S02]  /*0f30*/  IABS R23, R26 ;  /* 0x0000001a00177213 */ /* 0x000fc40000000000 */
[----:B------:R-:W-:Y:S01]  /*0f40*/  IABS R21, R24 ;  /* 0x0000001800157213 */ /* 0x000fe20000000000 */
[----:B------:R-:W-:Y:S01]  /*0f50*/  IMAD.MOV R10, RZ, RZ, -R10 ;  /* 0x000000ffff0a7224 */ /* 0x000fe200078e0a0a */
[----:B------:R-:W-:Y:S01]  /*0f60*/  IABS R43, R40 ;  /* 0x00000028002b7213 */ /* 0x000fe20000000000 */
[--C-:B------:R-:W-:Y:S01]  /*0f70*/  @!P0 IMAD.IADD R12, R12, 0x1, -R4.reuse ;  /* 0x000000010c0c8824 */ /* 0x100fe200078e0a04 */
[C---:B------:R-:W-:Y:S01]  /*0f80*/  ISETP.GT.U32.AND P0, PT, R4.reuse, R19, PT ;  /* 0x000000130400720c */ /* 0x040fe20003f04070 */
[----:B------:R-:W-:Y:S01]  /*0f90*/  IMAD R16, R4, R10, R11 ;  /* 0x0000000a04107224 */ /* 0x000fe200078e020b */
[----:B------:R-:W-:Y:S01]  /*0fa0*/  IABS R47, R48 ;  /* 0x00000030002f7213 */ /* 0x000fe20000000000 */
[----:B------:R-:W-:Y:S01]  /*0fb0*/  @!P6 IMAD.IADD R17, R17, 0x1, -R4 ;  /* 0x000000011111e824 */ /* 0x000fe200078e0a04 */
[----:B------:R-:W-:Y:S01]  /*0fc0*/  IADD3 R50, R2, 0x20, RZ ;  /* 0x0000002002327810 */ /* 0x000fe20007ffe0ff */
[----:B------:R-:W-:Y:S01]  /*0fd0*/  IMAD.HI.U32 R11, R8, R23, RZ ;  /* 0x00000017080b7227 */ /* 0x000fe200078e00ff */
[----:B------:R-:W-:-:S02]  /*0fe0*/  ISETP.GT.U32.AND P6, PT, R4, R16, PT ;  /* 0x000000100400720c */ /* 0x000fc40003fc4070 */
[----:B------:R-:W-:Y:S01]  /*0ff0*/  IADD3 R46, R2, 0x1e, RZ ;  /* 0x0000001e022e7810 */ /* 0x000fe20007ffe0ff */
[----:B------:R-:W-:Y:S01]  /*1000*/  IMAD.HI.U32 R18, R8, R25, RZ ;  /* 0x0000001908127227 */ /* 0x000fe200078e00ff */
[----:B------:R-:W-:Y:S02]  /*1010*/  IABS R49, R50 ;  /* 0x0000003200317213 */ /* 0x000fe40000000000 */
[----:B------:R-:W-:Y:S01]  /*1020*/  IABS R45, R46 ;  /* 0x0000002e002d7213 */ /* 0x000fe20000000000 */
[----:B------:R-:W-:Y:S01]  /*1030*/  @!P0 IMAD.IADD R19, R19, 0x1, -R4 ;  /* 0x0000000113138824 */ /* 0x000fe200078e0a04 */
[----:B------:R-:W-:Y:S01]  /*1040*/  ISETP.GE.AND P0, PT, R22, RZ, PT ;  /* 0x000000ff1600720c */ /* 0x000fe20003f06270 */
[----:B------:R-:W-:Y:S01]  /*1050*/  IMAD.MOV R11, RZ, RZ, -R11 ;  /* 0x000000ffff0b7224 */ /* 0x000fe200078e0a0b */
[----:B------:R-:W-:Y:S01]  /*1060*/  IABS R22, R28 ;  /* 0x0000001c00167213 */ /* 0x000fe20000000000 */
[----:B------:R-:W-:Y:S01]  /*1070*/  IMAD.MOV R20, RZ, RZ, -R18 ;  /* 0x000000ffff147224 */ /* 0x000fe200078e0a12 */
[----:B------:R-:W-:Y:S01]  /*1080*/  IADD3 R52, R2, 0x21, RZ ;  /* 0x0000002102347810 */ /* 0x000fe20007ffe0ff */
[----:B------:R-:W-:Y:S01]  /*1090*/  @!P6 IMAD.IADD R16, R16, 0x1, -R4 ;  /* 0x000000011010e824 */ /* 0x000fe200078e0a04 */
[C---:B------:R-:W-:Y:S01]  /*10a0*/  ISETP.GT.U32.AND P6, PT, R4.reuse, R19, PT ;  /* 0x000000130400720c */ /* 0x040fe20003fc4070 */
[----:B------:R-:W-:Y:S01]  /*10b0*/  IMAD R18, R4, R11, R23 ;  /* 0x0000000b04127224 */ /* 0x000fe200078e0217 */
[----:B------:R-:W-:Y:S01]  /*10c0*/  IADD3 R53, R2, 0x22, RZ ;  /* 0x0000002202357810 */ /* 0x000fe20007ffe0ff */
[----:B------:R-:W-:Y:S01]  /*10d0*/  IMAD R23, R4, R20, R25 ;  /* 0x0000001404177224 */ /* 0x000fe200078e0219 */
[----:B------:R-:W-:Y:S01]  /*10e0*/  IADD3 R54, R2, 0x23, RZ ;  /* 0x0000002302367810 */ /* 0x000fe20007ffe0ff */
[----:B------:R-:W-:Y:S01]  /*10f0*/  IMAD.HI.U32 R10, R8, R21, RZ ;  /* 0x00000015080a7227 */ /* 0x000fe200078e00ff */
[----:B------:R-:W-:-:S02]  /*1100*/  IADD3 R55, R2, 0x24, RZ ;  /* 0x0000002402377810 */ /* 0x000fc40007ffe0ff */
[C---:B------:R-:W-:Y:S01]  /*1110*/  IADD3 R56, R2.reuse, 0x29, RZ ;  /* 0x0000002902387810 */ /* 0x040fe20007ffe0ff */
[----:B------:R-:W-:Y:S01]  /*1120*/  IMAD.MOV R10, RZ, RZ, -R10 ;  /* 0x000000ffff0a7224 */ /* 0x000fe200078e0a0a */
[----:B------:R-:W-:Y:S01]  /*1130*/  IABS R51, R55 ;  /* 0x0000003700337213 */ /* 0x000fe20000000000 */
[----:B------:R-:W-:Y:S01]  /*1140*/  IMAD.MOV.U32 R25, RZ, RZ, R22 ;  /* 0x000000ffff197224 */ /* 0x000fe200078e0016 */
[----:B------:R-:W-:Y:S01]  /*1150*/  IADD3 R22, R2, 0xb, RZ ;  /* 0x0000000b02167810 */ /* 0x000fe20007ffe0ff */
[----:B------:R-:W-:Y:S01]  /*1160*/  @!P6 IMAD.IADD R19, R19, 0x1, -R4 ;  /* 0x000000011313e824 */ /* 0x000fe200078e0a04 */
[C---:B------:R-:W-:Y:S01]  /*1170*/  ISETP.GT.U32.AND P6, PT, R4.reuse, R23, PT ;  /* 0x000000170400720c */ /* 0x040fe20003fc4070 */
[----:B------:R-:W-:Y:S01]  /*1180*/  IMAD R21, R4, R10, R21 ;  /* 0x0000000a04157224 */ /* 0x000fe200078e0215 */
[C---:B------:R-:W-:Y:S01]  /*1190*/  IADD3 R58, R2.reuse, 0x2a, RZ ;  /* 0x0000002a023a7810 */ /* 0x040fe20007ffe0ff */
[----:B------:R-:W-:Y:S01]  /*11a0*/  IMAD.MOV.U32 R10, RZ, RZ, R13 ;  /* 0x000000ffff0a7224 */ /* 0x000fe200078e000d */
[----:B------:R-:W-:Y:S01]  /*11b0*/  IADD3 R64, R2, 0x35, RZ ;  /* 0x0000003502407810 */ /* 0x000fe20007ffe0ff */
[----:B------:R-:W-:Y:S01]  /*11c0*/  IMAD.MOV.U32 R11, RZ, RZ, R15 ;  /* 0x000000ffff0b7224 */ /* 0x000fe200078e000f */
[----:B------:R-:W-:Y:S01]  /*11d0*/  IABS R57, R58 ;  /* 0x0000003a00397213 */ /* 0x000fe20000000000 */
[----:B------:R-:W-:Y:S01]  /*11e0*/  IMAD.HI.U32 R15, R8, R25, RZ ;  /* 0x00000019080f7227 */ /* 0x000fe200078e00ff */
[----:B------:R-:W-:-:S02]  /*11f0*/  IADD3 R60, R2, 0x33, RZ ;  /* 0x00000033023c7810 */ /* 0x000fc40007ffe0ff */
[----:B------:R-:W-:Y:S01]  /*1200*/  IABS R79, R64 ;  /* 0x00000040004f7213 */ /* 0x000fe20000000000 */
[----:B------:R-:W-:Y:S01]  /*1210*/  @!P3 IMAD.MOV R10, RZ, RZ, -R10 ;  /* 0x000000ffff0ab224 */ /* 0x000fe200078e0a0a */
[C---:B------:R-:W-:Y:S01]  /*1220*/  ISETP.GT.U32.AND P3, PT, R4.reuse, R16, PT ;  /* 0x000000100400720c */ /* 0x040fe20003f64070 */
[----:B------:R-:W-:Y:S01]  /*1230*/  IMAD.MOV.U32 R13, RZ, RZ, R17 ;  /* 0x000000ffff0d7224 */ /* 0x000fe200078e0011 */
[----:B------:R-:W-:Y:S01]  /*1240*/  IABS R17, R22 ;  /* 0x0000001600117213 */ /* 0x000fe20000000000 */
[----:B------:R-:W-:Y:S01]  /*1250*/  IMAD.MOV R15, RZ, RZ, -R15 ;  /* 0x000000ffff0f7224 */ /* 0x000fe200078e0a0f */
[----:B------:R-:W-:Y:S01]  /*1260*/  IABS R75, R60 ;  /* 0x0000003c004b7213 */ /* 0x000fe20000000000 */
[----:B------:R-:W-:Y:S01]  /*1270*/  @!P4 IMAD.MOV R12, RZ, RZ, -R12 ;  /* 0x000000ffff0cc224 */ /* 0x000fe200078e0a0c */
[----:B------:R-:W-:Y:S01]  /*1280*/  ISETP.GT.U32.AND P4, PT, R4, R18, PT ;  /* 0x000000120400720c */ /* 0x000fe20003f84070 */
[--C-:B------:R-:W-:Y:S01]  /*1290*/  @!P6 IMAD.IADD R23, R23, 0x1, -R4.reuse ;  /* 0x000000011717e824 */ /* 0x100fe200078e0a04 */
[----:B------:R-:W-:Y:S01]  /*12a0*/  IADD3 R62, R2, 0x34, RZ ;  /* 0x00000034023e7810 */ /* 0x000fe20007ffe0ff */
[----:B------:R-:W-:Y:S01]  /*12b0*/  @!P2 IMAD.MOV R11, RZ, RZ, -R11 ;  /* 0x000000ffff0ba224 */ /* 0x000fe200078e0a0b */
[C---:B------:R-:W-:Y:S01]  /*12c0*/  ISETP.GT.U32.AND P2, PT, R4.reuse, R21, PT ;  /* 0x000000150400720c */ /* 0x040fe20003f44070 */
[C---:B------:R-:W-:Y:S01]  /*12d0*/  IMAD R20, R4.reuse, R15, R25 ;  /* 0x0000000f04147224 */ /* 0x040fe200078e0219 */
[----:B------:R-:W-:Y:S01]  /*12e0*/  ISETP.GT.U32.AND P6, PT, R4, R23, PT ;  /* 0x000000170400720c */ /* 0x000fe20003fc4070 */
[----:B------:R-:W-:Y:S01]  /*12f0*/  IMAD.MOV.U32 R25, RZ, RZ, R17 ;  /* 0x000000ffff197224 */ /* 0x000fe200078e0011 */
[----:B------:R-:W-:Y:S01]  /*1300*/  IABS R77, R62 ;  /* 0x0000003e004d7213 */ /* 0x000fe20000000000 */
[----:B------:R-:W-:Y:S01]  /*1310*/  @!P3 IMAD.IADD R16, R16, 0x1, -R4 ;  /* 0x000000011010b824 */ /* 0x000fe200078e0a04 */
[----:B------:R-:W-:Y:S01]  /*1320*/  ISETP.GE.AND P3, PT, R26, RZ, PT ;  /* 0x000000ff1a00720c */ /* 0x000fe20003f66270 */
[----:B------:R-:W-:Y:S01]  /*1330*/  IMAD.HI.U32 R17, R8, R25, RZ ;  /* 0x0000001908117227 */ /* 0x000fe200078e00ff */
[----:B------:R-:W-:-:S02]  /*1340*/  IADD3 R26, R2, 0xd, RZ ;  /* 0x0000000d021a7810 */ /* 0x000fc40007ffe0ff */
[C---:B------:R-:W-:Y:S01]  /*1350*/  IADD3 R66, R2.reuse, 0x38, RZ ;  /* 0x0000003802427810 */ /* 0x040fe20007ffe0ff */
[----:B------:R-:W-:Y:S01]  /*1360*/  IMAD.MOV R17, RZ, RZ, -R17 ;  /* 0x000000ffff117224 */ /* 0x000fe200078e0a11 */
[----:B------:R-:W-:Y:S01]  /*1370*/  IADD3 R70, R2, 0x3a, RZ ;  /* 0x0000003a02467810 */ /* 0x000fe20007ffe0ff */
[----:B------:R-:W-:Y:S01]  /*1380*/  @!P4 IMAD.IADD R18, R18, 0x1, -R4 ;  /* 0x000000011212c824 */ /* 0x000fe200078e0a04 */
[----:B------:R-:W-:Y:S01]  /*1390*/  IABS R85, R66 ;  /* 0x0000004200557213 */ /* 0x000fe20000000000 */
[----:B------:R-:W-:Y:S01]  /*13a0*/  IMAD.MOV.U32 R15, RZ, RZ, R19 ;  /* 0x000000ffff0f7224 */ /* 0x000fe200078e0013 */
[----:B------:R-:W-:Y:S01]  /*13b0*/  IABS R89, R70 ;  /* 0x0000004600597213 */ /* 0x000fe20000000000 */
[----:B------:R-:W-:Y:S01]  /*13c0*/  @!P5 IMAD.MOV R13, RZ, RZ, -R13 ;  /* 0x000000ffff0dd224 */ /* 0x000fe200078e0a0d */
[----:B------:R-:W-:Y:S01]  /*13d0*/  ISETP.GE.AND P5, PT, R24, RZ, PT ;  /* 0x000000ff1800720c */ /* 0x000fe20003fa6270 */
[----:B------:R-:W-:Y:S01]  /*13e0*/  @!P0 IMAD.MOV R16, RZ, RZ, -R16 ;  /* 0x000000ffff108224 */ /* 0x000fe200078e0a10 */
[C---:B------:R-:W-:Y:S01]  /*13f0*/  ISETP.GT.U32.AND P0, PT, R4.reuse, R20, PT ;  /* 0x000000140400720c */ /* 0x040fe20003f04070 */
[----:B------:R-:W-:Y:S01]  /*1400*/  IMAD R25, R4, R17, R25 ;  /* 0x0000001104197224 */ /* 0x000fe200078e0219 */
[----:B------:R-:W-:Y:S01]  /*1410*/  IADD3 R24, R2, 0xc, RZ ;  /* 0x0000000c02187810 */ /* 0x000fe20007ffe0ff */
[--C-:B------:R-:W-:Y:S01]  /*1420*/  @!P2 IMAD.IADD R21, R21, 0x1, -R4.reuse ;  /* 0x000000011515a824 */ /* 0x100fe200078e0a04 */
[----:B------:R-:W-:Y:S01]  /*1430*/  ISETP.GE.AND P2, PT, R27, RZ, PT ;  /* 0x000000ff1b00720c */ /* 0x000fe20003f46270 */
[----:B------:R-:W-:Y:S01]  /*1440*/  @!P1 IMAD.MOV R15, RZ, RZ, -R15 ;  /* 0x000000ffff0f9224 */ /* 0x000fe200078e0a0f */
[C---:B------:R-:W-:Y:S01]  /*1450*/  ISETP.GT.U32.AND P1, PT, R4.reuse, R18, PT ;  /* 0x000000120400720c */ /* 0x040fe20003f24070 */
[--C-:B------:R-:W-:Y:S01]  /*1460*/  @!P6 IMAD.IADD R23, R23, 0x1, -R4.reuse ;  /* 0x000000011717e824 */ /* 0x100fe200078e0a04 */
[----:B------:R-:W-:Y:S01]  /*1470*/  ISETP.GT.U32.AND P6, PT, R4, R25, PT ;  /* 0x000000190400720c */ /* 0x000fe20003fc4070 */
[----:B------:R-:W-:Y:S01]  /*1480*/  IMAD R76, R14, 0x40, R7 ;  /* 0x000000400e4c7824 */ /* 0x000fe200078e0207 */
[----:B------:R-:W-:Y:S01]  /*1490*/  ISETP.GT.U32.AND P4, PT, R4, R21, PT ;  /* 0x000000150400720c */ /* 0x000fe20003f84070 */
[----:B------:R-:W-:Y:S01]  /*14a0*/  IMAD.MOV.U32 R7, RZ, RZ, 0x7f ;  /* 0x0000007fff077424 */ /* 0x000fe200078e00ff */
[----:B------:R-:W-:Y:S01]  /*14b0*/  IABS R19, R24 ;  /* 0x0000001800137213 */ /* 0x000fe20000000000 */
[----:B------:R-:W-:Y:S01]  /*14c0*/  @!P0 IMAD.IADD R20, R20, 0x1, -R4 ;  /* 0x0000000114148824 */ /* 0x000fe200078e0a04 */
[----:B------:R-:W-:Y:S01]  /*14d0*/  IABS R27, R26 ;  /* 0x0000001a001b7213 */ /* 0x000fe20000000000 */
[----:B------:R-:W-:Y:S01]  /*14e0*/  STL [R1+0x248], R76 ;  /* 0x0002484c01007387 */ /* 0x000fe20000100800 */
[----:B------:R-:W-:Y:S01]  /*14f0*/  ISETP.GE.AND P0, PT, R24, RZ, PT ;  /* 0x000000ff1800720c */ /* 0x000fe20003f06270 */
[----:B------:R-:W-:Y:S01]  /*1500*/  IMAD.HI.U32 R17, R8, R19, RZ ;  /* 0x0000001308117227 */ /* 0x000fe200078e00ff */
[----:B------:R-:W-:-:S02]  /*1510*/  IADD3 R68, R2, 0x39, RZ ;  /* 0x0000003902447810 */ /* 0x000fc40007ffe0ff */
[----:B------:R-:W-:Y:S01]  /*1520*/  IADD3 R72, R2, 0x3c, RZ ;  /* 0x0000003c02487810 */ /* 0x000fe20007ffe0ff */
[----:B------:R-:W-:Y:S01]  /*1530*/  IMAD.MOV R17, RZ, RZ, -R17 ;  /* 0x000000ffff117224 */ /* 0x000fe200078e0a11 */
[----:B------:R-:W-:Y:S01]  /*1540*/  IABS R87, R68 ;  /* 0x0000004400577213 */ /* 0x000fe20000000000 */
[--C-:B------:R-:W-:Y:S01]  /*1550*/  @!P1 IMAD.IADD R18, R18, 0x1, -R4.reuse ;  /* 0x0000000112129824 */ /* 0x100fe200078e0a04 */
[----:B------:R-:W-:Y:S01]  /*1560*/  ISETP.GE.AND P1, PT, R22, RZ, PT ;  /* 0x000000ff1600720c */ /* 0x000fe20003f26270 */
[--C-:B------:R-:W-:Y:S01]  /*1570*/  @!P6 IMAD.IADD R25, R25, 0x1, -R4.reuse ;  /* 0x000000011919e824 */ /* 0x100fe200078e0a04 */
[----:B------:R-:W-:Y:S01]  /*1580*/  ISETP.GT.U32.AND P6, PT, R4, R20, PT ;  /* 0x000000140400720c */ /* 0x000fe20003fc4070 */
[----:B------:R-:W-:Y:S01]  /*1590*/  @!P4 IMAD.IADD R21, R21, 0x1, -R4 ;  /* 0x000000011515c824 */ /* 0x000fe200078e0a04 */
[----:B------:R-:W-:Y:S01]  /*15a0*/  ISETP.GE.AND P4, PT, R28, RZ, PT ;  /* 0x000000ff1c00720c */ /* 0x000fe20003f86270 */
[----:B------:R-:W-:Y:S01]  /*15b0*/  IMAD R22, R4, R17, R19 ;  /* 0x0000001104167224 */ /* 0x000fe200078e0213 */
[----:B------:R-:W-:Y:S01]  /*15c0*/  IADD3 R28, R2, 0xe, RZ ;  /* 0x0000000e021c7810 */ /* 0x000fe20007ffe0ff */
[----:B------:R-:W-:Y:S01]  /*15d0*/  IMAD.HI.U32 R19, R8, R27, RZ ;  /* 0x0000001b08137227 */ /* 0x000fe200078e00ff */
[----:B------:R-:W-:-:S02]  /*15e0*/  IABS R93, R72 ;  /* 0x00000048005d7213 */ /* 0x000fc40000000000 */
[----:B------:R-:W-:Y:S01]  /*15f0*/  IABS R29, R28 ;  /* 0x0000001c001d7213 */ /* 0x000fe20000000000 */
[----:B------:R-:W-:Y:S01]  /*1600*/  IMAD.MOV.U32 R17, RZ, RZ, R21 ;  /* 0x000000ffff117224 */ /* 0x000fe200078e0015 */
[----:B------:R-:W-:Y:S01]  /*1610*/  IADD3 R74, R2, 0x3d, RZ ;  /* 0x0000003d024a7810 */ /* 0x000fe20007ffe0ff */
[----:B------:R-:W-:Y:S01]  /*1620*/  IMAD.MOV R21, RZ, RZ, -R19 ;  /* 0x000000ffff157224 */ /* 0x000fe200078e0a13 */
[----:B------:R-:W-:Y:S01]  /*1630*/  IABS R99, R2 ;  /* 0x0000000200637213 */ /* 0x000fe20000000000 */
[----:B------:R-:W-:Y:S01]  /*1640*/  IMAD.MOV.U32 R19, RZ, RZ, R23 ;  /* 0x000000ffff137224 */ /* 0x000fe200078e0017 */
[----:B------:R-:W-:Y:S01]  /*1650*/  IABS R95, R74 ;  /* 0x0000004a005f7213 */ /* 0x000fe20000000000 */
[----:B------:R-:W-:Y:S01]  /*1660*/  @!P5 IMAD.MOV R17, RZ, RZ, -R17 ;  /* 0x000000ffff11d224 */ /* 0x000fe200078e0a11 */
[C---:B------:R-:W-:Y:S01]  /*1670*/  ISETP.GT.U32.AND P5, PT, R4.reuse, R22, PT ;  /* 0x000000160400720c */ /* 0x040fe20003fa4070 */
[----:B------:R-:W-:Y:S01]  /*1680*/  IMAD R23, R4, R21, R27 ;  /* 0x0000001504177224 */ /* 0x000fe200078e021b */
[----:B------:R-:W-:Y:S01]  /*1690*/  IADD3 R146, R7, c[0x0][0x180], RZ ;  /* 0x0000600007927a10 */ /* 0x000fe20007ffe0ff */
[----:B------:R-:W-:-:S02]  /*16a0*/  @!P6 IMAD.IADD R20, R20, 0x1, -R4 ;  /* 0x000000011414e824 */ /* 0x000fc400078e0a04 */
[----:B------:R-:W-:Y:S01]  /*16b0*/  @!P3 IMAD.MOV R18, RZ, RZ, -R18 ;  /* 0x000000ffff12b224 */ /* 0x000fe200078e0a12 */
[----:B------:R-:W-:Y:S01]  /*16c0*/  ISETP.GT.U32.AND P6, PT, R4, R23, PT ;  /* 0x000000170400720c */ /* 0x000fe20003fc4070 */
[----:B------:R-:W-:Y:S01]  /*16d0*/  IMAD.HI.U32 R21, R8, R29, RZ ;  /* 0x0000001d08157227 */ /* 0x000fe200078e00ff */
[----:B------:R-:W-:-:S03]  /*16e0*/  ISETP.GT.U32.AND P3, PT, R4, R25, PT ;  /* 0x000000190400720c */ /* 0x000fc60003f64070 */
[----:B------:R-:W-:-:S04]  /*16f0*/  IMAD.HI.U32 R24, R8, R31, RZ ;  /* 0x0000001f08187227 */ /* 0x000fc800078e00ff */
[--C-:B------:R-:W-:Y:S01]  /*1700*/  @!P5 IMAD.IADD R22, R22, 0x1, -R4.reuse ;  /* 0x000000011616d824 */ /* 0x100fe200078e0a04 */
[----:B------:R-:W-:Y:S01]  /*1710*/  ISETP.GE.AND P5, PT, R30, RZ, PT ;  /* 0x000000ff1e00720c */ /* 0x000fe20003fa6270 */
[----:B------:R-:W-:Y:S01]  /*1720*/  @!P2 IMAD.MOV R19, RZ, RZ, -R19 ;  /* 0x000000ffff13a224 */ /* 0x000fe200078e0a13 */
[----:B------:R-:W-:Y:S01]  /*1730*/  ISETP.GE.AND P2, PT, R26, RZ, PT ;  /* 0x000000ff1a00720c */ /* 0x000fe20003f46270 */
[--C-:B------:R-:W-:Y:S01]  /*1740*/  @!P6 IMAD.IADD R23, R23, 0x1, -R4.reuse ;  /* 0x000000011717e824 */ /* 0x100fe200078e0a04 */
[----:B------:R-:W-:Y:S01]  /*1750*/  ISETP.GT.U32.AND P6, PT, R4, R22, PT ;  /* 0x000000160400720c */ /* 0x000fe20003fc4070 */
[----:B------:R-:W-:Y:S01]  /*1760*/  IMAD.MOV R21, RZ, RZ, -R21 ;  /* 0x000000ffff157224 */ /* 0x000fe200078e0a15 */
[C---:B------:R-:W-:Y:S01]  /*1770*/  IADD3 R26, R2.reuse, 0x10, RZ ;  /* 0x00000010021a7810 */ /* 0x040fe20007ffe0ff */
[----:B------:R-:W-:Y:S01]  /*1780*/  @!P3 IMAD.IADD R25, R25, 0x1, -R4 ;  /* 0x000000011919b824 */ /* 0x000fe200078e0a04 */
[----:B------:R-:W-:Y:S01]  /*1790*/  IADD3 R30, R2, 0x11, RZ ;  /* 0x00000011021e7810 */ /* 0x000fe20007ffe0ff */
[----:B------:R-:W-:Y:S01]  /*17a0*/  IMAD.MOV R27, RZ, RZ, -R24 ;  /* 0x000000ffff1b7224 */ /* 0x000fe200078e0a18 */
[----:B------:R-:W-:Y:S01]  /*17b0*/  ISETP.GE.AND P3, PT, R28, RZ, PT ;  /* 0x000000ff1c00720c */ /* 0x000fe20003f66270 */
[----:B------:R-:W-:Y:S01]  /*17c0*/  @!P4 IMAD.MOV R20, RZ, RZ, -R20 ;  /* 0x000000ffff14c224 */ /* 0x000fe200078e0a14 */
[C---:B------:R-:W-:Y:S01]  /*17d0*/  ISETP.GT.U32.AND P4, PT, R4.reuse, R23, PT ;  /* 0x000000170400720c */ /* 0x040fe20003f84070 */
[----:B------:R-:W-:Y:S01]  /*17e0*/  IMAD R24, R4, R21, R29 ;  /* 0x0000001504187224 */ /* 0x000fe200078e021d */
[----:B------:R-:W-:Y:S01]  /*17f0*/  IABS R29, R26 ;  /* 0x0000001a001d7213 */ /* 0x000fe20000000000 */
[----:B------:R-:W-:-:S02]  /*1800*/  IMAD.MOV.U32 R21, RZ, RZ, R25 ;  /* 0x000000ffff157224 */ /* 0x000fc400078e0019 */
[C---:B------:R-:W-:Y:S01]  /*1810*/  IMAD R27, R4.reuse, R27, R31 ;  /* 0x0000001b041b7224 */ /* 0x040fe200078e021f */
[----:B------:R-:W-:Y:S01]  /*1820*/  IABS R31, R30 ;  /* 0x0000001e001f7213 */ /* 0x000fe20000000000 */
[----:B------:R-:W-:Y:S01]  /*1830*/  @!P1 IMAD.MOV R21, RZ, RZ, -R21 ;  /* 0x000000ffff159224 */ /* 0x000fe200078e0a15 */
[----:B------:R-:W-:Y:S01]  /*1840*/  ISETP.GT.U32.AND P1, PT, R4, R24, PT ;  /* 0x000000180400720c */ /* 0x000fe20003f24070 */
[----:B------:R-:W-:Y:S01]  /*1850*/  @!P6 IMAD.IADD R22, R22, 0x1, -R4 ;  /* 0x000000011616e824 */ /* 0x000fe200078e0a04 */
[----:B------:R-:W-:Y:S01]  /*1860*/  ISETP.GT.U32.AND P6, PT, R4, R27, PT ;  /* 0x0000001b0400720c */ /* 0x000fe20003fc4070 */
[----:B------:R-:W-:-:S04]  /*1870*/  IMAD.HI.U32 R25, R8, R29, RZ ;  /* 0x0000001d08197227 */ /* 0x000fc800078e00ff */
[----:B------:R-:W-:Y:S02]  /*1880*/  IMAD.MOV R25, RZ, RZ, -R25 ;  /* 0x000000ffff197224 */ /* 0x000fe400078e0a19 */
[--C-:B------:R-:W-:Y:S01]  /*1890*/  @!P4 IMAD.IADD R23, R23, 0x1, -R4.reuse ;  /* 0x000000011717c824 */ /* 0x100fe200078e0a04 */
[----:B------:R-:W-:Y:S01]  /*18a0*/  ISETP.GE.AND P4, PT, R26, RZ, PT ;  /* 0x000000ff1a00720c */ /* 0x000fe20003f86270 */
[----:B------:R-:W-:Y:S02]  /*18b0*/  IMAD R26, R4, R25, R29 ;  /* 0x00000019041a7224 */ /* 0x000fe400078e021d */
[--C-:B------:R-:W-:Y:S02]  /*18c0*/  @!P1 IMAD.IADD R24, R24, 0x1, -R4.reuse ;  /* 0x0000000118189824 */ /* 0x100fe400078e0a04 */
[----:B------:R-:W-:Y:S01]  /*18d0*/  @!P6 IMAD.IADD R27, R27, 0x1, -R4 ;  /* 0x000000011b1be824 */ /* 0x000fe200078e0a04 */
[C---:B------:R-:W-:Y:S01]  /*18e0*/  ISETP.GT.U32.AND P1, PT, R4.reuse, R26, PT ;  /* 0x0000001a0400720c */ /* 0x040fe20003f24070 */
[----:B------:R-:W-:Y:S01]  /*18f0*/  @!P0 IMAD.MOV R22, RZ, RZ, -R22 ;  /* 0x000000ffff168224 */ /* 0x000fe200078e0a16 */
[----:B------:R-:W-:Y:S01]  /*1900*/  ISETP.GT.U32.AND P6, PT, R4, R24, PT ;  /* 0x000000180400720c */ /* 0x000fe20003fc4070 */
[----:B------:R-:W-:Y:S01]  /*1910*/  IMAD.HI.U32 R25, R8, R31, RZ ;  /* 0x0000001f08197227 */ /* 0x000fe200078e00ff */
[----:B------:R-:W-:-:S03]  /*1920*/  ISETP.GT.U32.AND P0, PT, R4, R27, PT ;  /* 0x0000001b0400720c */ /* 0x000fc60003f04070 */
[----:B------:R-:W-:-:S04]  /*1930*/  IMAD.HI.U32 R29, R8, R35, RZ ;  /* 0x00000023081d7227 */ /* 0x000fc800078e00ff */
[----:B------:R-:W-:-:S04]  /*1940*/  IMAD.HI.U32 R28, R8, R33, RZ ;  /* 0x00000021081c7227 */ /* 0x000fc800078e00ff */
[--C-:B------:R-:W-:Y:S02]  /*1950*/  @!P1 IMAD.IADD R26, R26, 0x1, -R4.reuse ;  /* 0x000000011a1a9824 */ /* 0x100fe400078e0a04 */
[----:B------:R-:W-:Y:S01]  /*1960*/  @!P2 IMAD.MOV R23, RZ, RZ, -R23 ;  /* 0x000000ffff17a224 */ /* 0x000fe200078e0a17 */
[----:B------:R-:W-:Y:S01]  /*1970*/  ISETP.GE.AND P2, PT, R30, RZ, PT ;  /* 0x000000ff1e00720c */ /* 0x000fe20003f46270 */
[----:B------:R-:W-:Y:S01]  /*1980*/  IMAD.MOV R25, RZ, RZ, -R25 ;  /* 0x000000ffff197224 */ /* 0x000fe200078e0a19 */
[----:B------:R-:W-:Y:S01]  /*1990*/  ISETP.GT.U32.AND P1, PT, R4, R26, PT ;  /* 0x0000001a0400720c */ /* 0x000fe20003f24070 */
[----:B------:R-:W-:Y:S02]  /*19a0*/  IMAD.MOV R30, RZ, RZ, -R29 ;  /* 0x000000ffff1e7224 */ /* 0x000fe400078e0a1d */
[----:B------:R-:W-:Y:S02]  /*19b0*/  @!P0 IMAD.IADD R27, R27, 0x1, -R4 ;  /* 0x000000011b1b8824 */ /* 0x000fe400078e0a04 */
[----:B------:R-:W-:-:S02]  /*19c0*/  IMAD.MOV R28, RZ, RZ, -R28 ;  /* 0x000000ffff1c7224 */ /* 0x000fc400078e0a1c */
[C---:B------:R-:W-:Y:S02]  /*19d0*/  IMAD R29, R4.reuse, R25, R31 ;  /* 0x00000019041d7224 */ /* 0x040fe400078e021f */
[C---:B------:R-:W-:Y:S01]  /*19e0*/  IMAD R31, R4.reuse, R30, R35 ;  /* 0x0000001e041f7224 */ /* 0x040fe200078e0223 */
[----:B------:R-:W-:Y:S01]  /*19f0*/  IABS R35, R38 ;  /* 0x0000002600237213 */ /* 0x000fe20000000000 */
[----:B------:R-:W-:Y:S02]  /*1a00*/  IMAD.MOV.U32 R25, RZ, RZ, R27 ;  /* 0x000000ffff197224 */ /* 0x000fe400078e001b */
[C---:B------:R-:W-:Y:S01]  /*1a10*/  IMAD R28, R4.reuse, R28, R33 ;  /* 0x0000001c041c7224 */ /* 0x040fe200078e0221 */
[----:B------:R-:W-:Y:S01]  /*1a20*/  IABS R33, R36 ;  /* 0x0000002400217213 */ /* 0x000fe20000000000 */
[----:B------:R-:W-:Y:S01]  /*1a30*/  @!P5 IMAD.MOV R25, RZ, RZ, -R25 ;  /* 0x000000ffff19d224 */ /* 0x000fe200078e0a19 */
[----:B------:R-:W-:Y:S01]  /*1a40*/  ISETP.GT.U32.AND P5, PT, R4, R31, PT ;  /* 0x0000001f0400720c */ /* 0x000fe20003fa4070 */
[--C-:B------:R-:W-:Y:S01]  /*1a50*/  @!P6 IMAD.IADD R24, R24, 0x1, -R4.reuse ;  /* 0x000000011818e824 */ /* 0x100fe200078e0a04 */
[----:B------:R-:W-:Y:S01]  /*1a60*/  ISETP.GT.U32.AND P6, PT, R4, R29, PT ;  /* 0x0000001d0400720c */ /* 0x000fe20003fc4070 */
[----:B------:R-:W-:Y:S01]  /*1a70*/  @!P1 IMAD.IADD R26, R26, 0x1, -R4 ;  /* 0x000000011a1a9824 */ /* 0x000fe200078e0a04 */
[----:B------:R-:W-:Y:S01]  /*1a80*/  ISETP.GT.U32.AND P0, PT, R4, R28, PT ;  /* 0x0000001c0400720c */ /* 0x000fe20003f04070 */
[----:B------:R-:W-:Y:S01]  /*1a90*/  IMAD.HI.U32 R27, R8, R33, RZ ;  /* 0x00000021081b7227 */ /* 0x000fe200078e00ff */
[----:B------:R-:W-:-:S02]  /*1aa0*/  ISETP.GE.AND P1, PT, R34, RZ, PT ;  /* 0x000000ff2200720c */ /* 0x000fc40003f26270 */
[----:B------:R-:W-:Y:S01]  /*1ab0*/  IADD3 R34, R2, 0x15, RZ ;  /* 0x0000001502227810 */ /* 0x000fe20007ffe0ff */
[----:B------:R-:W-:Y:S01]  /*1ac0*/  @!P3 IMAD.MOV R24, RZ, RZ, -R24 ;  /* 0x000000ffff18b224 */ /* 0x000fe200078e0a18 */
[----:B------:R-:W-:Y:S01]  /*1ad0*/  ISETP.GE.AND P3, PT, R32, RZ, PT ;  /* 0x000000ff2000720c */ /* 0x000fe20003f66270 */
[----:B------:R-:W-:Y:S01]  /*1ae0*/  IMAD.MOV R27, RZ, RZ, -R27 ;  /* 0x000000ffff1b7224 */ /* 0x000fe200078e0a1b */
[----:B------:R-:W-:Y:S01]  /*1af0*/  IABS R32, R34 ;  /* 0x0000002200207213 */ /* 0x000fe20000000000 */
[--C-:B------:R-:W-:Y:S02]  /*1b00*/  @!P5 IMAD.IADD R31, R31, 0x1, -R4.reuse ;  /* 0x000000011f1fd824 */ /* 0x100fe400078e0a04 */
[C---:B------:R-:W-:Y:S02]  /*1b10*/  IMAD R30, R4.reuse, R27, R33 ;  /* 0x0000001b041e7224 */ /* 0x040fe400078e0221 */
[--C-:B------:R-:W-:Y:S01]  /*1b20*/  @!P6 IMAD.IADD R29, R29, 0x1, -R4.reuse ;  /* 0x000000011d1de824 */ /* 0x100fe200078e0a04 */
[----:B------:R-:W-:Y:S01]  /*1b30*/  ISETP.GT.U32.AND P5, PT, R4, R31, PT ;  /* 0x0000001f0400720c */ /* 0x000fe20003fa4070 */
[----:B------:R-:W-:-:S02]  /*1b40*/  @!P0 IMAD.IADD R28, R28, 0x1, -R4 ;  /* 0x000000011c1c8824 */ /* 0x000fc400078e0a04 */
[----:B------:R-:W-:Y:S01]  /*1b50*/  IMAD.MOV.U32 R33, RZ, RZ, R32 ;  /* 0x000000ffff217224 */ /* 0x000fe200078e0020 */
[C---:B------:R-:W-:Y:S01]  /*1b60*/  ISETP.GT.U32.AND P6, PT, R4.reuse, R29, PT ;  /* 0x0000001d0400720c */ /* 0x040fe20003fc4070 */
[----:B------:R-:W-:Y:S01]  /*1b70*/  @!P4 IMAD.MOV R26, RZ, RZ, -R26 ;  /* 0x000000ffff1ac224 */ /* 0x000fe200078e0a1a */
[----:B------:R-:W-:Y:S01]  /*1b80*/  ISETP.GT.U32.AND P4, PT, R4, R30, PT ;  /* 0x0000001e0400720c */ /* 0x000fe20003f84070 */
[----:B------:R-:W-:Y:S01]  /*1b90*/  IMAD.HI.U32 R27, R8, R33, RZ ;  /* 0x00000021081b7227 */ /* 0x000fe200078e00ff */
[----:B------:R-:W-:-:S03]  /*1ba0*/  ISETP.GT.U32.AND P0, PT, R4, R28, PT ;  /* 0x0000001c0400720c */ /* 0x000fc60003f04070 */
[----:B------:R-:W-:Y:S02]  /*1bb0*/  IMAD.MOV R32, RZ, RZ, -R27 ;  /* 0x000000ffff207224 */ /* 0x000fe400078e0a1b */
[----:B------:R-:W-:-:S04]  /*1bc0*/  IMAD.HI.U32 R27, R8, R35, RZ ;  /* 0x00000023081b7227 */ /* 0x000fc800078e00ff */
[C---:B------:R-:W-:Y:S02]  /*1bd0*/  IMAD R33, R4.reuse, R32, R33 ;  /* 0x0000002004217224 */ /* 0x040fe400078e0221 */
[----:B------:R-:W-:Y:S02]  /*1be0*/  IMAD.MOV R32, RZ, RZ, -R27 ;  /* 0x000000ffff207224 */ /* 0x000fe400078e0a1b */
[--C-:B------:R-:W-:Y:S01]  /*1bf0*/  @!P5 IMAD.IADD R31, R31, 0x1, -R4.reuse ;  /* 0x000000011f1fd824 */ /* 0x100fe200078e0a04 */
[----:B------:R-:W-:Y:S01]  /*1c00*/  ISETP.GT.U32.AND P5, PT, R4, R33, PT ;  /* 0x000000210400720c */ /* 0x000fe20003fa4070 */
[--C-:B------:R-:W-:Y:S02]  /*1c10*/  @!P4 IMAD.IADD R30, R30, 0x1, -R4.reuse ;  /* 0x000000011e1ec824 */ /* 0x100fe400078e0a04 */
[--C-:B------:R-:W-:Y:S01]  /*1c20*/  @!P6 IMAD.IADD R29, R29, 0x1, -R4.reuse ;  /* 0x000000011d1de824 */ /* 0x100fe200078e0a04 */
[----:B------:R-:W-:Y:S01]  /*1c30*/  ISETP.GE.AND P6, PT, R36, RZ, PT ;  /* 0x000000ff2400720c */ /* 0x000fe20003fc6270 */
[----:B------:R-:W-:Y:S01]  /*1c40*/  @!P0 IMAD.IADD R28, R28, 0x1, -R4 ;  /* 0x000000011c1c8824 */ /* 0x000fe200078e0a04 */
[----:B------:R-:W-:Y:S01]  /*1c50*/  IADD3 R36, R2, 0x17, RZ ;  /* 0x0000001702247810 */ /* 0x000fe20007ffe0ff */
[C---:B------:R-:W-:Y:S01]  /*1c60*/  IMAD R32, R4.reuse, R32, R35 ;  /* 0x0000002004207224 */ /* 0x040fe200078e0223 */
[C---:B------:R-:W-:Y:S01]  /*1c70*/  ISETP.GT.U32.AND P4, PT, R4.reuse, R30, PT ;  /* 0x0000001e0400720c */ /* 0x040fe20003f84070 */
[----:B------:R-:W-:Y:S01]  /*1c80*/  @!P3 IMAD.MOV R28, RZ, RZ, -R28 ;  /* 0x000000ffff1cb224 */ /* 0x000fe200078e0a1c */
[----:B------:R-:W-:Y:S01]  /*1c90*/  IABS R37, R36 ;  /* 0x0000002400257213 */ /* 0x000fe20000000000 */
[----:B------:R-:W-:Y:S01]  /*1ca0*/  IMAD.MOV.U32 R27, RZ, RZ, R29 ;  /* 0x000000ffff1b7224 */ /* 0x000fe200078e001d */
[----:B------:R-:W-:Y:S01]  /*1cb0*/  ISETP.GT.U32.AND P3, PT, R4, R32, PT ;  /* 0x000000200400720c */ /* 0x000fe20003f64070 */
[----:B------:R-:W-:Y:S01]  /*1cc0*/  IMAD.MOV.U32 R29, RZ, RZ, R31 ;  /* 0x000000ffff1d7224 */ /* 0x000fe200078e001f */
[----:B------:R-:W-:Y:S01]  /*1cd0*/  ISETP.GE.AND P0, PT, R34, RZ, PT ;  /* 0x000000ff2200720c */ /* 0x000fe20003f06270 */
[----:B------:R-:W-:Y:S01]  /*1ce0*/  IMAD.HI.U32 R34, R8, R37, RZ ;  /* 0x0000002508227227 */ /* 0x000fe200078e00ff */
[----:B------:R-:W-:-:S03]  /*1cf0*/  IADD3 R35, R2, 0x18, RZ ;  /* 0x0000001802237810 */ /* 0x000fc60007ffe0ff */
[----:B------:R-:W-:Y:S01]  /*1d00*/  @!P5 IMAD.IADD R33, R33, 0x1, -R4 ;  /* 0x000000012121d824 */ /* 0x000fe200078e0a04 */
[----:B------:R-:W-:Y:S01]  /*1d10*/  IABS R39, R35 ;  /* 0x0000002300277213 */ /* 0x000fe20000000000 */
[----:B------:R-:W-:Y:S01]  /*1d20*/  IMAD.MOV R34, RZ, RZ, -R34 ;  /* 0x000000ffff227224 */ /* 0x000fe200078e0a22 */
[----:B------:R-:W-:Y:S01]  /*1d30*/  ISETP.GE.AND P5, PT, R36, RZ, PT ;  /* 0x000000ff2400720c */ /* 0x000fe20003fa6270 */
[----:B------:R-:W-:Y:S01]  /*1d40*/  @!P1 IMAD.MOV R29, RZ, RZ, -R29 ;  /* 0x000000ffff1d9224 */ /* 0x000fe200078e0a1d */
[----:B------:R-:W-:Y:S01]  /*1d50*/  ISETP.GT.U32.AND P1, PT, R4, R33, PT ;  /* 0x000000210400720c */ /* 0x000fe20003f24070 */
[--C-:B------:R-:W-:Y:S01]  /*1d60*/  @!P4 IMAD.IADD R30, R30, 0x1, -R4.reuse ;  /* 0x000000011e1ec824 */ /* 0x100fe200078e0a04 */
[----:B------:R-:W-:Y:S01]  /*1d70*/  ISETP.GE.AND P4, PT, R35, RZ, PT ;  /* 0x000000ff2300720c */ /* 0x000fe20003f86270 */
[----:B------:R-:W-:Y:S02]  /*1d80*/  @!P3 IMAD.IADD R32, R32, 0x1, -R4 ;  /* 0x000000012020b824 */ /* 0x000fe400078e0a04 */
[----:B------:R-:W-:Y:S01]  /*1d90*/  IMAD R35, R4, R34, R37 ;  /* 0x0000002204237224 */ /* 0x000fe200078e0225 */
[----:B------:R-:W-:Y:S01]  /*1da0*/  IADD3 R34, R2, 0x19, RZ ;  /* 0x0000001902227810 */ /* 0x000fe20007ffe0ff */
[----:B------:R-:W-:Y:S01]  /*1db0*/  @!P6 IMAD.MOV R30, RZ, RZ, -R30 ;  /* 0x000000ffff1ee224 */ /* 0x000fe200078e0a1e */
[----:B------:R-:W-:Y:S01]  /*1dc0*/  ISETP.GT.U32.AND P3, PT, R4, R32, PT ;  /* 0x000000200400720c */ /* 0x000fe20003f64070 */
[----:B------:R-:W-:Y:S01]  /*1dd0*/  IMAD.HI.U32 R31, R8, R39, RZ ;  /* 0x00000027081f7227 */ /* 0x000fe200078e00ff */
[----:B------:R-:W-:-:S02]  /*1de0*/  ISETP.GT.U32.AND P6, PT, R4, R35, PT ;  /* 0x000000230400720c */ /* 0x000fc40003fc4070 */
[----:B------:R-:W-:Y:S01]  /*1df0*/  IABS R36, R34 ;  /* 0x0000002200247213 */ /* 0x000fe20000000000 */
[----:B------:R-:W-:Y:S02]  /*1e00*/  IMAD.MOV R31, RZ, RZ, -R31 ;  /* 0x000000ffff1f7224 */ /* 0x000fe400078e0a1f */
[--C-:B------:R-:W-:Y:S01]  /*1e10*/  @!P1 IMAD.IADD R33, R33, 0x1, -R4.reuse ;  /* 0x0000000121219824 */ /* 0x100fe200078e0a04 */
[----:B------:R-:W-:Y:S01]  /*1e20*/  ISETP.GE.AND P1, PT, R34, RZ, PT ;  /* 0x000000ff2200720c */ /* 0x000fe20003f26270 */
[----:B------:R-:W-:Y:S02]  /*1e30*/  IMAD R34, R4, R31, R39 ;  /* 0x0000001f04227224 */ /* 0x000fe400078e0227 */
[----:B------:R-:W-:Y:S02]  /*1e40*/  IMAD.MOV.U32 R31, RZ, RZ, R33 ;  /* 0x000000ffff1f7224 */ /* 0x000fe400078e0021 */
[--C-:B------:R-:W-:Y:S01]  /*1e50*/  @!P3 IMAD.IADD R32, R32, 0x1, -R4.reuse ;  /* 0x000000012020b824 */ /* 0x100fe200078e0a04 */
[----:B------:R-:W-:Y:S01]  /*1e60*/  ISETP.GT.U32.AND P3, PT, R4, R34, PT ;  /* 0x000000220400720c */ /* 0x000fe20003f64070 */
[----:B------:R-:W-:-:S02]  /*1e70*/  @!P6 IMAD.IADD R35, R35, 0x1, -R4 ;  /* 0x000000012323e824 */ /* 0x000fc400078e0a04 */
[----:B------:R-:W-:Y:S02]  /*1e80*/  IMAD.MOV.U32 R39, RZ, RZ, R36 ;  /* 0x000000ffff277224 */ /* 0x000fe400078e0024 */
[----:B------:R-:W-:Y:S01]  /*1e90*/  @!P2 IMAD.MOV R27, RZ, RZ, -R27 ;  /* 0x000000ffff1ba224 */ /* 0x000fe200078e0a1b */
[----:B------:R-:W-:Y:S01]  /*1ea0*/  ISETP.GE.AND P2, PT, R38, RZ, PT ;  /* 0x000000ff2600720c */ /* 0x000fe20003f46270 */
[----:B------:R-:W-:Y:S01]  /*1eb0*/  @!P0 IMAD.MOV R31, RZ, RZ, -R31 ;  /* 0x000000ffff1f8224 */ /* 0x000fe200078e0a1f */
[----:B------:R-:W-:Y:S01]  /*1ec0*/  ISETP.GT.U32.AND P0, PT, R4, R35, PT ;  /* 0x000000230400720c */ /* 0x000fe20003f04070 */
[----:B------:R-:W-:Y:S01]  /*1ed0*/  IMAD.HI.U32 R36, R8, R39, RZ ;  /* 0x0000002708247227 */ /* 0x000fe200078e00ff */
[----:B------:R-:W-:-:S03]  /*1ee0*/  IADD3 R38, R2, 0x1a, RZ ;  /* 0x0000001a02267810 */ /* 0x000fc60007ffe0ff */
[----:B------:R-:W-:Y:S01]  /*1ef0*/  IMAD.HI.U32 R37, R8, R43, RZ ;  /* 0x0000002b08257227 */ /* 0x000fe200078e00ff */
[----:B------:R-:W-:Y:S02]  /*1f00*/  IABS R41, R38 ;  /* 0x0000002600297213 */ /* 0x000fe40000000000 */
[----:B------:R-:W-:Y:S01]  /*1f10*/  ISETP.GE.AND P6, PT, R38, RZ, PT ;  /* 0x000000ff2600720c */ /* 0x000fe20003fc6270 */
[----:B------:R-:W-:Y:S02]  /*1f20*/  IMAD.MOV R36, RZ, RZ, -R36 ;  /* 0x000000ffff247224 */ /* 0x000fe400078e0a24 */
[----:B------:R-:W-:Y:S02]  /*1f30*/  IMAD.MOV R38, RZ, RZ, -R37 ;  /* 0x000000ffff267224 */ /* 0x000fe400078e0a25 */
[----:B------:R-:W-:Y:S01]  /*1f40*/  @!P3 IMAD.IADD R34, R34, 0x1, -R4 ;  /* 0x000000012222b824 */ /* 0x000fe200078e0a04 */
[----:B------:R-:W-:Y:S01]  /*1f50*/  ISETP.GE.AND P3, PT, R40, RZ, PT ;  /* 0x000000ff2800720c */ /* 0x000fe20003f66270 */
[----:B------:R-:W-:Y:S01]  /*1f60*/  IMAD R37, R4, R36, R39 ;  /* 0x0000002404257224 */ /* 0x000fe200078e0227 */
[----:B------:R-:W-:Y:S01]  /*1f70*/  IADD3 R40, R2, 0x1d, RZ ;  /* 0x0000001d02287810 */ /* 0x000fe20007ffe0ff */
[----:B------:R-:W-:Y:S01]  /*1f80*/  @!P2 IMAD.MOV R32, RZ, RZ, -R32 ;  /* 0x000000ffff20a224 */ /* 0x000fe200078e0a20 */
[C---:B------:R-:W-:Y:S01]  /*1f90*/  ISETP.GT.U32.AND P2, PT, R4.reuse, R34, PT ;  /* 0x000000220400720c */ /* 0x040fe20003f44070 */
[----:B------:R-:W-:Y:S01]  /*1fa0*/  @!P0 IMAD.IADD R35, R35, 0x1, -R4 ;  /* 0x0000000123238824 */ /* 0x000fe200078e0a04 */
[----:B------:R-:W-:Y:S01]  /*1fb0*/  ISETP.GT.U32.AND P0, PT, R4, R37, PT ;  /* 0x000000250400720c */ /* 0x000fe20003f04070 */
[----:B------:R-:W-:-:S04]  /*1fc0*/  IMAD.HI.U32 R33, R8, R41, RZ ;  /* 0x0000002908217227 */ /* 0x000fc800078e00ff */
[----:B------:R-:W-:Y:S02]  /*1fd0*/  IMAD.MOV R33, RZ, RZ, -R33 ;  /* 0x000000ffff217224 */ /* 0x000fe400078e0a21 */
[----:B------:R-:W-:Y:S01]  /*1fe0*/  IMAD R39, R4, R38, R43 ;  /* 0x0000002604277224 */ /* 0x000fe200078e022b */
[----:B------:R-:W-:Y:S01]  /*1ff0*/  IADD3 R38, R2, 0x1c, RZ ;  /* 0x0000001c02267810 */ /* 0x000fe20007ffe0ff */
[----:B------:R-:W-:Y:S01]  /*2000*/  IMAD R36, R4, R33, R41 ;  /* 0x0000002104247224 */ /* 0x000fe200078e0229 */
[----:B------:R-:W-:Y:S01]  /*2010*/  IABS R43, R40 ;  /* 0x00000028002b7213 */ /* 0x000fe20000000000 */
[--C-:B------:R-:W-:Y:S01]  /*2020*/  @!P2 IMAD.IADD R34, R34, 0x1, -R4.reuse ;  /* 0x000000012222a824 */ /* 0x100fe200078e0a04 */
[----:B------:R-:W-:Y:S01]  /*2030*/  IABS R41, R38 ;  /* 0x0000002600297213 */ /* 0x000fe20000000000 */
[----:B------:R-:W-:Y:S01]  /*2040*/  @!P0 IMAD.IADD R37, R37, 0x1, -R4 ;  /* 0x0000000125258824 */ /* 0x000fe200078e0a04 */
[----:B------:R-:W-:Y:S01]  /*2050*/  ISETP.GE.AND P2, PT, R40, RZ, PT ;  /* 0x000000ff2800720c */ /* 0x000fe20003f46270 */
[----:B------:R-:W-:-:S02]  /*2060*/  IMAD.MOV.U32 R33, RZ, RZ, R35 ;  /* 0x000000ffff217224 */ /* 0x000fc400078e0023 */
[----:B------:R-:W-:Y:S01]  /*2070*/  @!P4 IMAD.MOV R34, RZ, RZ, -R34 ;  /* 0x000000ffff22c224 */ /* 0x000fe200078e0a22 */
[----:B------:R-:W-:Y:S01]  /*2080*/  ISETP.GT.U32.AND P4, PT, R4, R36, PT ;  /* 0x000000240400720c */ /* 0x000fe20003f84070 */
[----:B------:R-:W-:Y:S01]  /*2090*/  IMAD.HI.U32 R35, R8, R41, RZ ;  /* 0x0000002908237227 */ /* 0x000fe200078e00ff */
[----:B------:R-:W-:-:S03]  /*20a0*/  ISETP.GT.U32.AND P0, PT, R4, R37, PT ;  /* 0x000000250400720c */ /* 0x000fc60003f04070 */
[----:B------:R-:W-:Y:S01]  /*20b0*/  @!P5 IMAD.MOV R33, RZ, RZ, -R33 ;  /* 0x000000ffff21d224 */ /* 0x000fe200078e0a21 */
[----:B------:R-:W-:Y:S01]  /*20c0*/  ISETP.GE.AND P5, PT, R38, RZ, PT ;  /* 0x000000ff2600720c */ /* 0x000fe20003fa6270 */
[----:B------:R-:W-:-:S04]  /*20d0*/  IMAD.HI.U32 R38, R8, R43, RZ ;  /* 0x0000002b08267227 */ /* 0x000fc800078e00ff */
[----:B------:R-:W-:Y:S02]  /*20e0*/  IMAD.MOV R35, RZ, RZ, -R35 ;  /* 0x000000ffff237224 */ /* 0x000fe400078e0a23 */
[----:B------:R-:W-:Y:S02]  /*20f0*/  IMAD.MOV R42, RZ, RZ, -R38 ;  /* 0x000000ffff2a7224 */ /* 0x000fe400078e0a26 */
[----:B------:R-:W-:Y:S02]  /*2100*/  IMAD R38, R4, R35, R41 ;  /* 0x0000002304267224 */ /* 0x000fe400078e0229 */
[--C-:B------:R-:W-:Y:S02]  /*2110*/  @!P4 IMAD.IADD R36, R36, 0x1, -R4.reuse ;  /* 0x000000012424c824 */ /* 0x100fe400078e0a04 */
[----:B------:R-:W-:Y:S01]  /*2120*/  @!P0 IMAD.IADD R37, R37, 0x1, -R4 ;  /* 0x0000000125258824 */ /* 0x000fe200078e0a04 */
[----:B------:R-:W-:Y:S01]  /*2130*/  ISETP.GT.U32.AND P4, PT, R4, R38, PT ;  /* 0x000000260400720c */ /* 0x000fe20003f84070 */
[----:B------:R-:W-:Y:S01]  /*2140*/  IMAD.HI.U32 R35, R8, R47, RZ ;  /* 0x0000002f08237227 */ /* 0x000fe200078e00ff */
[----:B------:R-:W-:-:S03]  /*2150*/  ISETP.GT.U32.AND P0, PT, R4, R39, PT ;  /* 0x000000270400720c */ /* 0x000fc60003f04070 */
[----:B------:R-:W-:Y:S02]  /*2160*/  IMAD.MOV R35, RZ, RZ, -R35 ;  /* 0x000000ffff237224 */ /* 0x000fe400078e0a23 */
[C---:B------:R-:W-:Y:S02]  /*2170*/  IMAD R41, R4.reuse, R42, R43 ;  /* 0x0000002a04297224 */ /* 0x040fe400078e022b */
[----:B------:R-:W-:Y:S01]  /*2180*/  IMAD R43, R4, R35, R47 ;  /* 0x00000023042b7224 */ /* 0x000fe200078e022f */
[----:B------:R-:W-:Y:S01]  /*2190*/  IABS R47, R53 ;  /* 0x00000035002f7213 */ /* 0x000fe20000000000 */
[----:B------:R-:W-:Y:S02]  /*21a0*/  IMAD.MOV.U32 R35, RZ, RZ, R37 ;  /* 0x000000ffff237224 */ /* 0x000fe400078e0025 */
[--C-:B------:R-:W-:Y:S02]  /*21b0*/  @!P4 IMAD.IADD R38, R38, 0x1, -R4.reuse ;  /* 0x000000012626c824 */ /* 0x100fe400078e0a04 */
[----:B------:R-:W-:Y:S01]  /*21c0*/  @!P0 IMAD.IADD R39, R39, 0x1, -R4 ;  /* 0x0000000127278824 */ /* 0x000fe200078e0a04 */
[----:B------:R-:W-:Y:S01]  /*21d0*/  ISETP.GT.U32.AND P0, PT, R4, R36, PT ;  /* 0x000000240400720c */ /* 0x000fe20003f04070 */
[----:B------:R-:W-:Y:S01]  /*21e0*/  IMAD.HI.U32 R42, R8, R49, RZ ;  /* 0x00000031082a7227 */ /* 0x000fe200078e00ff */
[----:B------:R-:W-:-:S03]  /*21f0*/  ISETP.GT.U32.AND P4, PT, R4, R38, PT ;  /* 0x000000260400720c */ /* 0x000fc60003f84070 */
[----:B------:R-:W-:-:S04]  /*2200*/  IMAD.HI.U32 R40, R8, R45, RZ ;  /* 0x0000002d08287227 */ /* 0x000fc800078e00ff */
[----:B------:R-:W-:Y:S01]  /*2210*/  @!P1 IMAD.MOV R35, RZ, RZ, -R35 ;  /* 0x000000ffff239224 */ /* 0x000fe200078e0a23 */
[C---:B------:R-:W-:Y:S01]  /*2220*/  ISETP.GT.U32.AND P1, PT, R4.reuse, R39, PT ;  /* 0x000000270400720c */ /* 0x040fe20003f24070 */
[----:B------:R-:W-:Y:S02]  /*2230*/  IMAD.MOV R42, RZ, RZ, -R42 ;  /* 0x000000ffff2a7224 */ /* 0x000fe400078e0a2a */
[----:B------:R-:W-:Y:S02]  /*2240*/  IMAD.MOV R40, RZ, RZ, -R40 ;  /* 0x000000ffff287224 */ /* 0x000fe400078e0a28 */
[C---:B------:R-:W-:Y:S01]  /*2250*/  IMAD R42, R4.reuse, R42, R49 ;  /* 0x0000002a042a7224 */ /* 0x040fe200078e0231 */
[----:B------:R-:W-:Y:S01]  /*2260*/  IABS R49, R54 ;  /* 0x0000003600317213 */ /* 0x000fe20000000000 */
[----:B------:R-:W-:Y:S01]  /*2270*/  IMAD R40, R4, R40, R45 ;  /* 0x0000002804287224 */ /* 0x000fe200078e022d */
[----:B------:R-:W-:Y:S01]  /*2280*/  IABS R45, R52 ;  /* 0x00000034002d7213 */ /* 0x000fe20000000000 */
[--C-:B------:R-:W-:Y:S01]  /*2290*/  @!P0 IMAD.IADD R36, R36, 0x1, -R4.reuse ;  /* 0x0000000124248824 */ /* 0x100fe200078e0a04 */
[----:B------:R-:W-:Y:S01]  /*22a0*/  ISETP.GT.U32.AND P0, PT, R4, R41, PT ;  /* 0x000000290400720c */ /* 0x000fe20003f04070 */
[----:B------:R-:W-:Y:S01]  /*22b0*/  @!P4 IMAD.IADD R38, R38, 0x1, -R4 ;  /* 0x000000012626c824 */ /* 0x000fe200078e0a04 */
[C---:B------:R-:W-:Y:S01]  /*22c0*/  ISETP.GT.U32.AND P4, PT, R4.reuse, R42, PT ;  /* 0x0000002a0400720c */ /* 0x040fe20003f84070 */
[----:B------:R-:W-:Y:S01]  /*22d0*/  @!P6 IMAD.MOV R36, RZ, RZ, -R36 ;  /* 0x000000ffff24e224 */ /* 0x000fe200078e0a24 */
[C---:B------:R-:W-:Y:S01]  /*22e0*/  ISETP.GT.U32.AND P6, PT, R4.reuse, R40, PT ;  /* 0x000000280400720c */ /* 0x040fe20003fc4070 */
[----:B------:R-:W-:Y:S01]  /*22f0*/  @!P1 IMAD.IADD R39, R39, 0x1, -R4 ;  /* 0x0000000127279824 */ /* 0x000fe200078e0a04 */
[----:B------:R-:W-:Y:S01]  /*2300*/  ISETP.GT.U32.AND P1, PT, R4, R43, PT ;  /* 0x0000002b0400720c */ /* 0x000fe20003f24070 */
[----:B------:R-:W-:-:S04]  /*2310*/  IMAD.HI.U32 R37, R8, R45, RZ ;  /* 0x0000002d08257227 */ /* 0x000fc800078e00ff */
[----:B------:R-:W-:Y:S02]  /*2320*/  IMAD.MOV R37, RZ, RZ, -R37 ;  /* 0x000000ffff257224 */ /* 0x000fe400078e0a25 */
[--C-:B------:R-:W-:Y:S01]  /*2330*/  @!P0 IMAD.IADD R41, R41, 0x1, -R4.reuse ;  /* 0x0000000129298824 */ /* 0x100fe200078e0a04 */
[----:B------:R-:W-:Y:S01]  /*2340*/  ISETP.GE.AND P0, PT, R46, RZ, PT ;  /* 0x000000ff2e00720c */ /* 0x000fe20003f06270 */
[----:B------:R-:W-:Y:S02]  /*2350*/  IMAD R45, R4, R37, R45 ;  /* 0x00000025042d7224 */ /* 0x000fe400078e022d */
[----:B------:R-:W-:Y:S02]  /*2360*/  IMAD.MOV.U32 R37, RZ, RZ, R39 ;  /* 0x000000ffff257224 */ /* 0x000fe400078e0027 */
[--C-:B------:R-:W-:Y:S02]  /*2370*/  @!P4 IMAD.IADD R42, R42, 0x1, -R4.reuse ;  /* 0x000000012a2ac824 */ /* 0x100fe400078e0a04 */
[--C-:B------:R-:W-:Y:S01]  /*2380*/  @!P6 IMAD.IADD R40, R40, 0x1, -R4.reuse ;  /* 0x000000012828e824 */ /* 0x100fe200078e0a04 */
[----:B------:R-:W-:Y:S01]  /*2390*/  ISETP.GT.U32.AND P6, PT, R4, R41, PT ;  /* 0x000000290400720c */ /* 0x000fe20003fc4070 */
[----:B------:R-:W-:-:S02]  /*23a0*/  @!P1 IMAD.IADD R43, R43, 0x1, -R4 ;  /* 0x000000012b2b9824 */ /* 0x000fc400078e0a04 */
[----:B------:R-:W-:Y:S01]  /*23b0*/  @!P3 IMAD.MOV R37, RZ, RZ, -R37 ;  /* 0x000000ffff25b224 */ /* 0x000fe200078e0a25 */
[----:B------:R-:W-:Y:S01]  /*23c0*/  ISETP.GT.U32.AND P3, PT, R4, R42, PT ;  /* 0x0000002a0400720c */ /* 0x000fe20003f64070 */
[----:B------:R-:W-:Y:S01]  /*23d0*/  IMAD.HI.U32 R44, R8, R47, RZ ;  /* 0x0000002f082c7227 */ /* 0x000fe200078e00ff */
[C---:B------:R-:W-:Y:S02]  /*23e0*/  ISETP.GT.U32.AND P1, PT, R4.reuse, R40, PT ;  /* 0x000000280400720c */ /* 0x040fe40003f24070 */
[----:B------:R-:W-:Y:S01]  /*23f0*/  ISETP.GT.U32.AND P4, PT, R4, R43, PT ;  /* 0x0000002b0400720c */ /* 0x000fe20003f84070 */
[----:B------:R-:W-:-:S04]  /*2400*/  IMAD.HI.U32 R46, R8, R49, RZ ;  /* 0x00000031082e7227 */ /* 0x000fc800078e00ff */
[----:B------:R-:W-:Y:S02]  /*2410*/  IMAD.MOV R44, RZ, RZ, -R44 ;  /* 0x000000ffff2c7224 */ /* 0x000fe400078e0a2c */
[----:B------:R-:W-:Y:S02]  /*2420*/  IMAD.MOV R46, RZ, RZ, -R46 ;  /* 0x000000ffff2e7224 */ /* 0x000fe400078e0a2e */
[C---:B------:R-:W-:Y:S02]  /*2430*/  IMAD R44, R4.reuse, R44, R47 ;  /* 0x0000002c042c7224 */ /* 0x040fe400078e022f */
[----:B------:R-:W-:Y:S01]  /*2440*/  @!P5 IMAD.MOV R38, RZ, RZ, -R38 ;  /* 0x000000ffff26d224 */ /* 0x000fe200078e0a26 */
[C---:B------:R-:W-:Y:S01]  /*2450*/  ISETP.GT.U32.AND P5, PT, R4.reuse, R45, PT ;  /* 0x0000002d0400720c */ /* 0x040fe20003fa4070 */
[----:B------:R-:W-:Y:S02]  /*2460*/  IMAD R47, R4, R46, R49 ;  /* 0x0000002e042f7224 */ /* 0x000fe400078e0231 */
[----:B------:R-:W-:Y:S01]  /*2470*/  @!P6 IMAD.IADD R41, R41, 0x1, -R4 ;  /* 0x000000012929e824 */ /* 0x000fe200078e0a04 */
[----:B------:R-:W-:Y:S01]  /*2480*/  ISETP.GE.AND P6, PT, R48, RZ, PT ;  /* 0x000000ff3000720c */ /* 0x000fe20003fc6270 */
[----:B------:R-:W-:-:S04]  /*2490*/  IMAD.HI.U32 R39, R8, R51, RZ ;  /* 0x0000003308277227 */ /* 0x000fc800078e00ff */
[--C-:B------:R-:W-:Y:S01]  /*24a0*/  @!P3 IMAD.IADD R42, R42, 0x1, -R4.reuse ;  /* 0x000000012a2ab824 */ /* 0x100fe200078e0a04 */
[----:B------:R-:W-:Y:S01]  /*24b0*/  ISETP.GT.U32.AND P3, PT, R4, R47, PT ;  /* 0x0000002f0400720c */ /* 0x000fe20003f64070 */
[--C-:B------:R-:W-:Y:S01]  /*24c0*/  @!P1 IMAD.IADD R40, R40, 0x1, -R4.reuse ;  /* 0x0000000128289824 */ /* 0x100fe200078e0a04 */
[----:B------:R-:W-:Y:S01]  /*24d0*/  ISETP.GT.U32.AND P1, PT, R4, R44, PT ;  /* 0x0000002c0400720c */ /* 0x000fe20003f24070 */
[----:B------:R-:W-:Y:S02]  /*24e0*/  IMAD.MOV R39, RZ, RZ, -R39 ;  /* 0x000000ffff277224 */ /* 0x000fe400078e0a27 */
[----:B------:R-:W-:Y:S01]  /*24f0*/  @!P4 IMAD.IADD R43, R43, 0x1, -R4 ;  /* 0x000000012b2bc824 */ /* 0x000fe200078e0a04 */
[----:B------:R-:W-:Y:S01]  /*2500*/  ISETP.GE.AND P4, PT, R50, RZ, PT ;  /* 0x000000ff3200720c */ /* 0x000fe20003f86270 */
[----:B------:R-:W-:Y:S01]  /*2510*/  IMAD R46, R4, R39, R51 ;  /* 0x00000027042e7224 */ /* 0x000fe200078e0233 */
[----:B------:R-:W-:Y:S01]  /*2520*/  IADD3 R50, R2, 0x25, RZ ;  /* 0x0000002502327810 */ /* 0x000fe20007ffe0ff */
[----:B------:R-:W-:-:S02]  /*2530*/  IMAD.MOV.U32 R39, RZ, RZ, R41 ;  /* 0x000000ffff277224 */ /* 0x000fc400078e0029 */
[----:B------:R-:W-:Y:S01]  /*2540*/  IMAD.MOV.U32 R41, RZ, RZ, R43 ;  /* 0x000000ffff297224 */ /* 0x000fe200078e002b */
[----:B------:R-:W-:Y:S01]  /*2550*/  IABS R49, R50 ;  /* 0x0000003200317213 */ /* 0x000fe20000000000 */
[--C-:B------:R-:W-:Y:S01]  /*2560*/  @!P5 IMAD.IADD R45, R45, 0x1, -R4.reuse ;  /* 0x000000012d2dd824 */ /* 0x100fe200078e0a04 */
[----:B------:R-:W-:Y:S01]  /*2570*/  ISETP.GE.AND P5, PT, R52, RZ, PT ;  /* 0x000000ff3400720c */ /* 0x000fe20003fa6270 */
[----:B------:R-:W-:Y:S01]  /*2580*/  @!P6 IMAD.MOV R41, RZ, RZ, -R41 ;  /* 0x000000ffff29e224 */ /* 0x000fe200078e0a29 */
[----:B------:R-:W-:Y:S01]  /*2590*/  IADD3 R52, R2, 0x26, RZ ;  /* 0x0000002602347810 */ /* 0x000fe20007ffe0ff */
[--C-:B------:R-:W-:Y:S01]  /*25a0*/  @!P3 IMAD.IADD R47, R47, 0x1, -R4.reuse ;  /* 0x000000012f2fb824 */ /* 0x100fe200078e0a04 */
[----:B------:R-:W-:Y:S01]  /*25b0*/  ISETP.GT.U32.AND P6, PT, R4, R46, PT ;  /* 0x0000002e0400720c */ /* 0x000fe20003fc4070 */
[----:B------:R-:W-:Y:S01]  /*25c0*/  @!P1 IMAD.IADD R44, R44, 0x1, -R4 ;  /* 0x000000012c2c9824 */ /* 0x000fe200078e0a04 */
[----:B------:R-:W-:Y:S01]  /*25d0*/  IABS R48, R52 ;  /* 0x0000003400307213 */ /* 0x000fe20000000000 */
[----:B------:R-:W-:Y:S01]  /*25e0*/  IMAD.HI.U32 R43, R8, R49, RZ ;  /* 0x00000031082b7227 */ /* 0x000fe200078e00ff */
[----:B------:R-:W-:-:S02]  /*25f0*/  ISETP.GE.AND P1, PT, R53, RZ, PT ;  /* 0x000000ff3500720c */ /* 0x000fc40003f26270 */
[C---:B------:R-:W-:Y:S01]  /*2600*/  ISETP.GT.U32.AND P3, PT, R4.reuse, R44, PT ;  /* 0x0000002c0400720c */ /* 0x040fe20003f64070 */
[----:B------:R-:W-:Y:S01]  /*2610*/  @!P0 IMAD.MOV R40, RZ, RZ, -R40 ;  /* 0x000000ffff288224 */ /* 0x000fe200078e0a28 */
[C---:B------:R-:W-:Y:S01]  /*2620*/  ISETP.GT.U32.AND P0, PT, R4.reuse, R47, PT ;  /* 0x0000002f0400720c */ /* 0x040fe20003f04070 */
[----:B------:R-:W-:Y:S02]  /*2630*/  IMAD.MOV R43, RZ, RZ, -R43 ;  /* 0x000000ffff2b7224 */ /* 0x000fe400078e0a2b */
[----:B------:R-:W-:Y:S02]  /*2640*/  IMAD.MOV.U32 R51, RZ, RZ, R48 ;  /* 0x000000ffff337224 */ /* 0x000fe400078e0030 */
[C---:B------:R-:W-:Y:S02]  /*2650*/  IMAD R49, R4.reuse, R43, R49 ;  /* 0x0000002b04317224 */ /* 0x040fe400078e0231 */
[----:B------:R-:W-:Y:S01]  /*2660*/  @!P2 IMAD.MOV R39, RZ, RZ, -R39 ;  /* 0x000000ffff27a224 */ /* 0x000fe200078e0a27 */
[----:B------:R-:W-:Y:S01]  /*2670*/  ISETP.GT.U32.AND P2, PT, R4, R45, PT ;  /* 0x0000002d0400720c */ /* 0x000fe20003f44070 */
[----:B------:R-:W-:-:S04]  /*2680*/  IMAD.HI.U32 R48, R8, R51, RZ ;  /* 0x0000003308307227 */ /* 0x000fc800078e00ff */
[----:B------:R-:W-:Y:S01]  /*2690*/  @!P6 IMAD.IADD R46, R46, 0x1, -R4 ;  /* 0x000000012e2ee824 */ /* 0x000fe200078e0a04 */
[----:B------:R-:W-:Y:S01]  /*26a0*/  ISETP.GT.U32.AND P6, PT, R4, R49, PT ;  /* 0x000000310400720c */ /* 0x000fe20003fc4070 */
[----:B------:R-:W-:Y:S02]  /*26b0*/  IMAD.MOV R48, RZ, RZ, -R48 ;  /* 0x000000ffff307224 */ /* 0x000fe400078e0a30 */
[--C-:B------:R-:W-:Y:S01]  /*26c0*/  @!P0 IMAD.IADD R47, R47, 0x1, -R4.reuse ;  /* 0x000000012f2f8824 */ /* 0x100fe200078e0a04 */
[----:B------:R-:W-:Y:S01]  /*26d0*/  ISETP.GE.AND P0, PT, R52, RZ, PT ;  /* 0x000000ff3400720c */ /* 0x000fe20003f06270 */
[----:B------:R-:W-:Y:S01]  /*26e0*/  @!P3 IMAD.IADD R44, R44, 0x1, -R4 ;  /* 0x000000012c2cb824 */ /* 0x000fe200078e0a04 */
[----:B------:R-:W-:Y:S01]  /*26f0*/  IADD3 R52, R2, 0x27, RZ ;  /* 0x0000002702347810 */ /* 0x000fe20007ffe0ff */
[----:B------:R-:W-:Y:S01]  /*2700*/  IMAD R48, R4, R48, R51 ;  /* 0x0000003004307224 */ /* 0x000fe200078e0233 */
[----:B------:R-:W-:Y:S01]  /*2710*/  ISETP.GE.AND P3, PT, R50, RZ, PT ;  /* 0x000000ff3200720c */ /* 0x000fe20003f66270 */
[----:B------:R-:W-:Y:S01]  /*2720*/  @!P1 IMAD.MOV R44, RZ, RZ, -R44 ;  /* 0x000000ffff2c9224 */ /* 0x000fe200078e0a2c */
[----:B------:R-:W-:Y:S01]  /*2730*/  IABS R51, R52 ;  /* 0x0000003400337213 */ /* 0x000fe20000000000 */
[----:B------:R-:W-:Y:S01]  /*2740*/  @!P2 IMAD.IADD R45, R45, 0x1, -R4 ;  /* 0x000000012d2da824 */ /* 0x000fe200078e0a04 */
[----:B------:R-:W-:Y:S01]  /*2750*/  ISETP.GT.U32.AND P1, PT, R4, R48, PT ;  /* 0x000000300400720c */ /* 0x000fe20003f24070 */
[----:B------:R-:W-:Y:S01]  /*2760*/  @!P4 IMAD.MOV R42, RZ, RZ, -R42 ;  /* 0x000000ffff2ac224 */ /* 0x000fe200078e0a2a */
[----:B------:R-:W-:Y:S01]  /*2770*/  ISETP.GE.AND P4, PT, R54, RZ, PT ;  /* 0x000000ff3600720c */ /* 0x000fe20003f86270 */
[----:B------:R-:W-:Y:S01]  /*2780*/  @!P6 IMAD.IADD R49, R49, 0x1, -R4 ;  /* 0x000000013131e824 */ /* 0x000fe200078e0a04 */
[----:B------:R-:W-:Y:S01]  /*2790*/  ISETP.GT.U32.AND P6, PT, R4, R46, PT ;  /* 0x0000002e0400720c */ /* 0x000fe20003fc4070 */
[----:B------:R-:W-:Y:S01]  /*27a0*/  IMAD.MOV.U32 R43, RZ, RZ, R45 ;  /* 0x000000ffff2b7224 */ /* 0x000fe200078e002d */
[----:B------:R-:W-:Y:S01]  /*27b0*/  IADD3 R54, R2, 0x28, RZ ;  /* 0x0000002802367810 */ /* 0x000fe20007ffe0ff */
[----:B------:R-:W-:Y:S01]  /*27c0*/  IMAD.HI.U32 R45, R8, R51, RZ ;  /* 0x00000033082d7227 */ /* 0x000fe200078e00ff */
[----:B------:R-:W-:-:S02]  /*27d0*/  ISETP.GE.AND P2, PT, R55, RZ, PT ;  /* 0x000000ff3700720c */ /* 0x000fc40003f46270 */
[----:B------:R-:W-:Y:S01]  /*27e0*/  IABS R53, R54 ;  /* 0x0000003600357213 */ /* 0x000fe20000000000 */
[----:B------:R-:W-:Y:S01]  /*27f0*/  IMAD.MOV R50, RZ, RZ, -R45 ;  /* 0x000000ffff327224 */ /* 0x000fe200078e0a2d */
[----:B------:R-:W-:Y:S01]  /*2800*/  IABS R55, R56 ;  /* 0x0000003800377213 */ /* 0x000fe20000000000 */
[----:B------:R-:W-:Y:S01]  /*2810*/  @!P5 IMAD.MOV R43, RZ, RZ, -R43 ;  /* 0x000000ffff2bd224 */ /* 0x000fe200078e0a2b */
[C---:B------:R-:W-:Y:S01]  /*2820*/  ISETP.GT.U32.AND P5, PT, R4.reuse, R49, PT ;  /* 0x000000310400720c */ /* 0x040fe20003fa4070 */
[----:B------:R-:W-:Y:S02]  /*2830*/  IMAD.MOV.U32 R45, RZ, RZ, R47 ;  /* 0x000000ffff2d7224 */ /* 0x000fe400078e002f */
[----:B------:R-:W-:Y:S02]  /*2840*/  IMAD R51, R4, R50, R51 ;  /* 0x0000003204337224 */ /* 0x000fe400078e0233 */
[----:B------:R-:W-:Y:S02]  /*2850*/  @!P1 IMAD.IADD R48, R48, 0x1, -R4 ;  /* 0x0000000130309824 */ /* 0x000fe400078e0a04 */
[----:B------:R-:W-:-:S03]  /*2860*/  IMAD.HI.U32 R47, R8, R53, RZ ;  /* 0x00000035082f7227 */ /* 0x000fc600078e00ff */
[----:B------:R-:W-:Y:S01]  /*2870*/  ISETP.GT.U32.AND P1, PT, R4, R48, PT ;  /* 0x000000300400720c */ /* 0x000fe20003f24070 */
[----:B------:R-:W-:Y:S01]  /*2880*/  @!P6 IMAD.IADD R46, R46, 0x1, -R4 ;  /* 0x000000012e2ee824 */ /* 0x000fe200078e0a04 */
[----:B------:R-:W-:Y:S01]  /*2890*/  ISETP.GT.U32.AND P6, PT, R4, R51, PT ;  /* 0x000000330400720c */ /* 0x000fe20003fc4070 */
[----:B------:R-:W-:Y:S02]  /*28a0*/  IMAD.MOV R50, RZ, RZ, -R47 ;  /* 0x000000ffff327224 */ /* 0x000fe400078e0a2f */
[----:B------:R-:W-:-:S04]  /*28b0*/  IMAD.HI.U32 R47, R8, R55, RZ ;  /* 0x00000037082f7227 */ /* 0x000fc800078e00ff */
[----:B------:R-:W-:Y:S01]  /*28c0*/  @!P4 IMAD.MOV R45, RZ, RZ, -R45 ;  /* 0x000000ffff2dc224 */ /* 0x000fe200078e0a2d */
[----:B------:R-:W-:Y:S01]  /*28d0*/  ISETP.GE.AND P4, PT, R52, RZ, PT ;  /* 0x000000ff3400720c */ /* 0x000fe20003f86270 */
[----:B------:R-:W-:Y:S02]  /*28e0*/  IMAD.MOV R52, RZ, RZ, -R47 ;  /* 0x000000ffff347224 */ /* 0x000fe400078e0a2f */
[--C-:B------:R-:W-:Y:S01]  /*28f0*/  @!P5 IMAD.IADD R49, R49, 0x1, -R4.reuse ;  /* 0x000000013131d824 */ /* 0x100fe200078e0a04 */
[----:B------:R-:W-:Y:S01]  /*2900*/  ISETP.GE.AND P5, PT, R54, RZ, PT ;  /* 0x000000ff3600720c */ /* 0x000fe20003fa6270 */
[----:B------:R-:W-:Y:S01]  /*2910*/  IMAD R55, R4, R52, R55 ;  /* 0x0000003404377224 */ /* 0x000fe200078e0237 */
[C---:B------:R-:W-:Y:S01]  /*2920*/  IADD3 R54, R2.reuse, 0x2c, RZ ;  /* 0x0000002c02367810 */ /* 0x040fe20007ffe0ff */
[----:B------:R-:W-:Y:S01]  /*2930*/  IMAD.MOV.U32 R47, RZ, RZ, R49 ;  /* 0x000000ffff2f7224 */ /* 0x000fe200078e0031 */
[----:B------:R-:W-:Y:S01]  /*2940*/  IADD3 R52, R2, 0x2b, RZ ;  /* 0x0000002b02347810 */ /* 0x000fe20007ffe0ff */
[--C-:B------:R-:W-:Y:S01]  /*2950*/  @!P6 IMAD.IADD R51, R51, 0x1, -R4.reuse ;  /* 0x000000013333e824 */ /* 0x100fe200078e0a04 */
[----:B------:R-:W-:Y:S01]  /*2960*/  IABS R61, R54 ;  /* 0x00000036003d7213 */ /* 0x000fe20000000000 */
[----:B------:R-:W-:Y:S01]  /*2970*/  @!P1 IMAD.IADD R48, R48, 0x1, -R4 ;  /* 0x0000000130309824 */ /* 0x000fe200078e0a04 */
[C---:B------:R-:W-:Y:S01]  /*2980*/  ISETP.GT.U32.AND P1, PT, R4.reuse, R55, PT ;  /* 0x000000370400720c */ /* 0x040fe20003f24070 */
[----:B------:R-:W-:Y:S01]  /*2990*/  @!P3 IMAD.MOV R47, RZ, RZ, -R47 ;  /* 0x000000ffff2fb224 */ /* 0x000fe200078e0a2f */
[C---:B------:R-:W-:Y:S01]  /*29a0*/  ISETP.GT.U32.AND P3, PT, R4.reuse, R51, PT ;  /* 0x000000330400720c */ /* 0x040fe20003f64070 */
[----:B------:R-:W-:Y:S01]  /*29b0*/  IMAD R53, R4, R50, R53 ;  /* 0x0000003204357224 */ /* 0x000fe200078e0235 */
[----:B------:R-:W-:Y:S01]  /*29c0*/  ISETP.GE.AND P6, PT, R56, RZ, PT ;  /* 0x000000ff3800720c */ /* 0x000fe20003fc6270 */
[----:B------:R-:W-:Y:S01]  /*29d0*/  @!P2 IMAD.MOV R46, RZ, RZ, -R46 ;  /* 0x000000ffff2ea224 */ /* 0x000fe200078e0a2e */
[----:B------:R-:W-:Y:S01]  /*29e0*/  IABS R59, R52 ;  /* 0x00000034003b7213 */ /* 0x000fe20000000000 */
[----:B------:R-:W-:Y:S01]  /*29f0*/  IMAD.HI.U32 R50, R8, R57, RZ ;  /* 0x0000003908327227 */ /* 0x000fe200078e00ff */
[----:B------:R-:W-:-:S03]  /*2a00*/  ISETP.GT.U32.AND P2, PT, R4, R53, PT ;  /* 0x000000350400720c */ /* 0x000fc60003f44070 */
[----:B------:R-:W-:Y:S02]  /*2a10*/  IMAD.MOV R50, RZ, RZ, -R50 ;  /* 0x000000ffff327224 */ /* 0x000fe400078e0a32 */
[--C-:B------:R-:W-:Y:S02]  /*2a20*/  @!P1 IMAD.IADD R55, R55, 0x1, -R4.reuse ;  /* 0x0000000137379824 */ /* 0x100fe400078e0a04 */
[----:B------:R-:W-:Y:S02]  /*2a30*/  @!P3 IMAD.IADD R51, R51, 0x1, -R4 ;  /* 0x000000013333b824 */ /* 0x000fe400078e0a04 */
[C---:B------:R-:W-:Y:S01]  /*2a40*/  IMAD R57, R4.reuse, R50, R57 ;  /* 0x0000003204397224 */ /* 0x040fe200078e0239 */
[----:B------:R-:W-:Y:S01]  /*2a50*/  ISETP.GT.U32.AND P1, PT, R4, R55, PT ;  /* 0x000000370400720c */ /* 0x000fe20003f24070 */
[----:B------:R-:W-:Y:S02]  /*2a60*/  IMAD.MOV.U32 R49, RZ, RZ, R51 ;  /* 0x000000ffff317224 */ /* 0x000fe400078e0033 */
[----:B------:R-:W-:Y:S01]  /*2a70*/  IMAD.HI.U32 R51, R8, R61, RZ ;  /* 0x0000003d08337227 */ /* 0x000fe200078e00ff */
[----:B------:R-:W-:-:S03]  /*2a80*/  ISETP.GT.U32.AND P3, PT, R4, R57, PT ;  /* 0x000000390400720c */ /* 0x000fc60003f64070 */
[----:B------:R-:W-:Y:S01]  /*2a90*/  @!P4 IMAD.MOV R49, RZ, RZ, -R49 ;  /* 0x000000ffff31c224 */ /* 0x000fe200078e0a31 */
[----:B------:R-:W-:Y:S01]  /*2aa0*/  ISETP.GE.AND P4, PT, R52, RZ, PT ;  /* 0x000000ff3400720c */ /* 0x000fe20003f86270 */
[----:B------:R-:W-:Y:S02]  /*2ab0*/  IMAD.MOV R52, RZ, RZ, -R51 ;  /* 0x000000ffff347224 */ /* 0x000fe400078e0a33 */
[--C-:B------:R-:W-:Y:S02]  /*2ac0*/  @!P2 IMAD.IADD R53, R53, 0x1, -R4.reuse ;  /* 0x000000013535a824 */ /* 0x100fe400078e0a04 */
[----:B------:R-:W-:Y:S01]  /*2ad0*/  IMAD R61, R4, R52, R61 ;  /* 0x00000034043d7224 */ /* 0x000fe200078e023d */
[----:B------:R-:W-:Y:S01]  /*2ae0*/  IADD3 R52, R2, 0x2e, RZ ;  /* 0x0000002e02347810 */ /* 0x000fe20007ffe0ff */
[----:B------:R-:W-:Y:S01]  /*2af0*/  @!P1 IMAD.IADD R55, R55, 0x1, -R4 ;  /* 0x0000000137379824 */ /* 0x000fe200078e0a04 */
[----:B------:R-:W-:Y:S01]  /*2b00*/  ISETP.GT.U32.AND P2, PT, R4, R53, PT ;  /* 0x000000350400720c */ /* 0x000fe20003f44070 */
[----:B------:R-:W-:Y:S01]  /*2b10*/  IMAD.HI.U32 R50, R8, R59, RZ ;  /* 0x0000003b08327227 */ /* 0x000fe200078e00ff */
[----:B------:R-:W-:-:S03]  /*2b20*/  IABS R65, R52 ;  /* 0x0000003400417213 */ /* 0x000fc60000000000 */
[----:B------:R-:W-:Y:S01]  /*2b30*/  @!P6 IMAD.MOV R55, RZ, RZ, -R55 ;  /* 0x000000ffff37e224 */ /* 0x000fe200078e0a37 */
[C---:B------:R-:W-:Y:S01]  /*2b40*/  ISETP.GT.U32.AND P6, PT, R4.reuse, R61, PT ;  /* 0x0000003d0400720c */ /* 0x040fe20003fc4070 */
[----:B------:R-:W-:Y:S02]  /*2b50*/  IMAD.MOV R50, RZ, RZ, -R50 ;  /* 0x000000ffff327224 */ /* 0x000fe400078e0a32 */
[--C-:B------:R-:W-:Y:S02]  /*2b60*/  @!P3 IMAD.IADD R57, R57, 0x1, -R4.reuse ;  /* 0x000000013939b824 */ /* 0x100fe400078e0a04 */
[----:B------:R-:W-:Y:S01]  /*2b70*/  IMAD R51, R4, R50, R59 ;  /* 0x0000003204337224 */ /* 0x000fe200078e023b */
[----:B------:R-:W-:Y:S01]  /*2b80*/  IADD3 R50, R2, 0x2d, RZ ;  /* 0x0000002d02327810 */ /* 0x000fe20007ffe0ff */
[----:B------:R-:W-:Y:S01]  /*2b90*/  @!P2 IMAD.IADD R53, R53, 0x1, -R4 ;  /* 0x000000013535a824 */ /* 0x000fe200078e0a04 */
[----:B------:R-:W-:Y:S01]  /*2ba0*/  ISETP.GT.U32.AND P3, PT, R4, R57, PT ;  /* 0x000000390400720c */ /* 0x000fe20003f64070 */
[----:B------:R-:W-:Y:S01]  /*2bb0*/  @!P0 IMAD.MOV R48, RZ, RZ, -R48 ;  /* 0x000000ffff308224 */ /* 0x000fe200078e0a30 */
[----:B------:R-:W-:Y:S01]  /*2bc0*/  IABS R63, R50 ;  /* 0x00000032003f7213 */ /* 0x000fe20000000000 */
[----:B------:R-:W-:Y:S01]  /*2bd0*/  @!P5 IMAD.MOV R53, RZ, RZ, -R53 ;  /* 0x000000ffff35d224 */ /* 0x000fe200078e0a35 */
[----:B------:R-:W-:Y:S01]  /*2be0*/  ISETP.GE.AND P5, PT, R50, RZ, PT ;  /* 0x000000ff3200720c */ /* 0x000fe20003fa6270 */
[----:B------:R-:W-:Y:S01]  /*2bf0*/  @!P6 IMAD.IADD R61, R61, 0x1, -R4 ;  /* 0x000000013d3de824 */ /* 0x000fe200078e0a04 */
[----:B------:R-:W-:Y:S01]  /*2c00*/  ISETP.GE.AND P0, PT, R58, RZ, PT ;  /* 0x000000ff3a00720c */ /* 0x000fe20003f06270 */
[----:B------:R-:W-:Y:S01]  /*2c10*/  IMAD.HI.U32 R50, R8, R63, RZ ;  /* 0x0000003f08327227 */ /* 0x000fe200078e00ff */
[----:B------:R-:W-:-:S02]  /*2c20*/  IADD3 R58, R2, 0x2f, RZ ;  /* 0x0000002f023a7810 */ /* 0x000fc40007ffe0ff */
[----:B------:R-:W-:Y:S01]  /*2c30*/  ISETP.GT.U32.AND P6, PT, R4, R61, PT ;  /* 0x0000003d0400720c */ /* 0x000fe20003fc4070 */
[----:B------:R-:W-:Y:S01]  /*2c40*/  IMAD.MOV R50, RZ, RZ, -R50 ;  /* 0x000000ffff327224 */ /* 0x000fe200078e0a32 */
[----:B------:R-:W-:Y:S01]  /*2c50*/  IABS R67, R58 ;  /* 0x0000003a00437213 */ /* 0x000fe20000000000 */
[----:B------:R-:W-:Y:S01]  /*2c60*/  @!P3 IMAD.IADD R57, R57, 0x1, -R4 ;  /* 0x000000013939b824 */ /* 0x000fe200078e0a04 */
[----:B------:R-:W-:Y:S01]  /*2c70*/  ISETP.GE.AND P3, PT, R52, RZ, PT ;  /* 0x000000ff3400720c */ /* 0x000fe20003f66270 */
[C---:B------:R-:W-:Y:S01]  /*2c80*/  IMAD R63, R4.reuse, R50, R63 ;  /* 0x00000032043f7224 */ /* 0x040fe200078e023f */
[----:B------:R-:W-:Y:S01]  /*2c90*/  ISETP.GT.U32.AND P1, PT, R4, R51, PT ;  /* 0x000000330400720c */ /* 0x000fe20003f24070 */
[----:B------:R-:W-:Y:S01]  /*2ca0*/  IMAD.HI.U32 R52, R8, R65, RZ ;  /* 0x0000004108347227 */ /* 0x000fe200078e00ff */
[----:B------:R-:W-:Y:S02]  /*2cb0*/  ISETP.GE.AND P2, PT, R54, RZ, PT ;  /* 0x000000ff3600720c */ /* 0x000fe40003f46270 */
[C---:B------:R-:W-:Y:S01]  /*2cc0*/  IADD3 R59, R2.reuse, 0x30, RZ ;  /* 0x00000030023b7810 */ /* 0x040fe20007ffe0ff */
[----:B------:R-:W-:Y:S01]  /*2cd0*/  IMAD.MOV R52, RZ, RZ, -R52 ;  /* 0x000000ffff347224 */ /* 0x000fe200078e0a34 */
[----:B------:R-:W-:Y:S01]  /*2ce0*/  IADD3 R50, R2, 0x31, RZ ;  /* 0x0000003102327810 */ /* 0x000fe20007ffe0ff */
[----:B------:R-:W-:Y:S01]  /*2cf0*/  @!P6 IMAD.IADD R61, R61, 0x1, -R4 ;  /* 0x000000013d3de824 */ /* 0x000fe200078e0a04 */
[C---:B------:R-:W-:Y:S01]  /*2d00*/  ISETP.GT.U32.AND P6, PT, R4.reuse, R63, PT ;  /* 0x0000003f0400720c */ /* 0x040fe20003fc4070 */
[----:B------:R-:W-:Y:S01]  /*2d10*/  IMAD R65, R4, R52, R65 ;  /* 0x0000003404417224 */ /* 0x000fe200078e0241 */
[----:B------:R-:W-:Y:S01]  /*2d20*/  IABS R69, R59 ;  /* 0x0000003b00457213 */ /* 0x000fe20000000000 */
[----:B------:R-:W-:Y:S01]  /*2d30*/  IMAD.HI.U32 R54, R8, R67, RZ ;  /* 0x0000004308367227 */ /* 0x000fe200078e00ff */
[----:B------:R-:W-:-:S02]  /*2d40*/  IADD3 R52, R2, 0x32, RZ ;  /* 0x0000003202347810 */ /* 0x000fc40007ffe0ff */
[----:B------:R-:W-:Y:S01]  /*2d50*/  IABS R71, R50 ;  /* 0x0000003200477213 */ /* 0x000fe20000000000 */
[----:B------:R-:W-:Y:S01]  /*2d60*/  IMAD.MOV R54, RZ, RZ, -R54 ;  /* 0x000000ffff367224 */ /* 0x000fe200078e0a36 */
[----:B------:R-:W-:Y:S01]  /*2d70*/  IABS R73, R52 ;  /* 0x0000003400497213 */ /* 0x000fe20000000000 */
[--C-:B------:R-:W-:Y:S02]  /*2d80*/  @!P1 IMAD.IADD R51, R51, 0x1, -R4.reuse ;  /* 0x0000000133339824 */ /* 0x100fe400078e0a04 */
[C---:B------:R-:W-:Y:S02]  /*2d90*/  IMAD R67, R4.reuse, R54, R67 ;  /* 0x0000003604437224 */ /* 0x040fe400078e0243 */
[----:B------:R-:W-:Y:S01]  /*2da0*/  @!P6 IMAD.IADD R63, R63, 0x1, -R4 ;  /* 0x000000013f3fe824 */ /* 0x000fe200078e0a04 */
[----:B------:R-:W-:Y:S01]  /*2db0*/  ISETP.GT.U32.AND P1, PT, R4, R51, PT ;  /* 0x000000330400720c */ /* 0x000fe20003f24070 */
[----:B------:R-:W-:-:S03]  /*2dc0*/  IMAD.HI.U32 R56, R8, R69, RZ ;  /* 0x0000004508387227 */ /* 0x000fc600078e00ff */
[----:B------:R-:W-:Y:S01]  /*2dd0*/  ISETP.GT.U32.AND P6, PT, R4, R63, PT ;  /* 0x0000003f0400720c */ /* 0x000fe20003fc4070 */
[----:B------:R-:W-:Y:S02]  /*2de0*/  IMAD.MOV R56, RZ, RZ, -R56 ;  /* 0x000000ffff387224 */ /* 0x000fe400078e0a38 */
[----:B------:R-:W-:Y:S01]  /*2df0*/  @!P0 IMAD.MOV R57, RZ, RZ, -R57 ;  /* 0x000000ffff398224 */ /* 0x000fe200078e0a39 */
[----:B------:R-:W-:Y:S01]  /*2e00*/  ISETP.GE.AND P0, PT, R58, RZ, PT ;  /* 0x000000ff3a00720c */ /* 0x000fe20003f06270 */
[----:B------:R-:W-:Y:S02]  /*2e10*/  IMAD R69, R4, R56, R69 ;  /* 0x0000003804457224 */ /* 0x000fe400078e0245 */
[----:B------:R-:W-:Y:S01]  /*2e20*/  @!P2 IMAD.MOV R61, RZ, RZ, -R61 ;  /* 0x000000ffff3da224 */ /* 0x000fe200078e0a3d */
[----:B------:R-:W-:Y:S01]  /*2e30*/  ISETP.GE.AND P2, PT, R52, RZ, PT ;  /* 0x000000ff3400720c */ /* 0x000fe20003f46270 */
[----:B------:R-:W-:Y:S01]  /*2e40*/  @!P1 IMAD.IADD R51, R51, 0x1, -R4 ;  /* 0x0000000133339824 */ /* 0x000fe200078e0a04 */
[----:B------:R-:W-:Y:S01]  /*2e50*/  ISETP.GE.AND P1, PT, R59, RZ, PT ;  /* 0x000000ff3b00720c */ /* 0x000fe20003f26270 */
[----:B------:R-:W-:-:S04]  /*2e60*/  IMAD.HI.U32 R56, R8, R79, RZ ;  /* 0x0000004f08387227 */ /* 0x000fc800078e00ff */
[----:B------:R-:W-:Y:S01]  /*2e70*/  @!P6 IMAD.IADD R63, R63, 0x1, -R4 ;  /* 0x000000013f3fe824 */ /* 0x000fe200078e0a04 */
[C---:B------:R-:W-:Y:S01]  /*2e80*/  ISETP.GT.U32.AND P6, PT, R4.reuse, R65, PT ;  /* 0x000000410400720c */ /* 0x040fe20003fc4070 */
[----:B------:R-:W-:Y:S02]  /*2e90*/  IMAD.MOV.U32 R59, RZ, RZ, R51 ;  /* 0x000000ffff3b7224 */ /* 0x000fe400078e0033 */
[----:B------:R-:W-:Y:S01]  /*2ea0*/  @!P5 IMAD.MOV R63, RZ, RZ, -R63 ;  /* 0x000000ffff3fd224 */ /* 0x000fe200078e0a3f */
[----:B------:R-:W-:Y:S01]  /*2eb0*/  ISETP.GT.U32.AND P5, PT, R4, R67, PT ;  /* 0x000000430400720c */ /* 0x000fe20003fa4070 */
[----:B------:R-:W-:-:S04]  /*2ec0*/  IMAD.HI.U32 R51, R8, R73, RZ ;  /* 0x0000004908337227 */ /* 0x000fc800078e00ff */
[----:B------:R-:W-:Y:S02]  /*2ed0*/  IMAD.MOV R58, RZ, RZ, -R51 ;  /* 0x000000ffff3a7224 */ /* 0x000fe400078e0a33 */
[----:B------:R-:W-:Y:S01]  /*2ee0*/  @!P4 IMAD.MOV R59, RZ, RZ, -R59 ;  /* 0x000000ffff3bc224 */ /* 0x000fe200078e0a3b */
[----:B------:R-:W-:Y:S01]  /*2ef0*/  ISETP.GE.AND P4, PT, R50, RZ, PT ;  /* 0x000000ff3200720c */ /* 0x000fe20003f86270 */
[--C-:B------:R-:W-:Y:S02]  /*2f00*/  @!P6 IMAD.IADD R65, R65, 0x1, -R4.reuse ;  /* 0x000000014141e824 */ /* 0x100fe400078e0a04 */
[----:B------:R-:W-:Y:S01]  /*2f10*/  IMAD R73, R4, R58, R73 ;  /* 0x0000003a04497224 */ /* 0x000fe200078e0249 */
[----:B------:R-:W-:Y:S01]  /*2f20*/  IADD3 R58, R2, 0x37, RZ ;  /* 0x00000037023a7810 */ /* 0x000fe20007ffe0ff */
[----:B------:R-:W-:Y:S01]  /*2f30*/  @!P5 IMAD.IADD R67, R67, 0x1, -R4 ;  /* 0x000000014343d824 */ /* 0x000fe200078e0a04 */
[----:B------:R-:W-:Y:S01]  /*2f40*/  ISETP.GT.U32.AND P6, PT, R4, R65, PT ;  /* 0x000000410400720c */ /* 0x000fe20003fc4070 */
[----:B------:R-:W-:Y:S01]  /*2f50*/  IMAD.HI.U32 R50, R8, R71, RZ ;  /* 0x0000004708327227 */ /* 0x000fe200078e00ff */
[----:B------:R-:W-:-:S02]  /*2f60*/  IABS R83, R58 ;  /* 0x0000003a00537213 */ /* 0x000fc40000000000 */
[----:B------:R-:W-:Y:S01]  /*2f70*/  ISETP.GT.U32.AND P5, PT, R4, R67, PT ;  /* 0x000000430400720c */ /* 0x000fe20003fa4070 */
[----:B------:R-:W-:-:S04]  /*2f80*/  IMAD.HI.U32 R52, R8, R75, RZ ;  /* 0x0000004b08347227 */ /* 0x000fc800078e00ff */
[----:B------:R-:W-:Y:S02]  /*2f90*/  IMAD.MOV R50, RZ, RZ, -R50 ;  /* 0x000000ffff327224 */ /* 0x000fe400078e0a32 */
[----:B------:R-:W-:Y:S02]  /*2fa0*/  IMAD.MOV R56, RZ, RZ, -R56 ;  /* 0x000000ffff387224 */ /* 0x000fe400078e0a38 */
[----:B------:R-:W-:Y:S01]  /*2fb0*/  @!P6 IMAD.IADD R65, R65, 0x1, -R4 ;  /* 0x000000014141e824 */ /* 0x000fe200078e0a04 */
[C---:B------:R-:W-:Y:S01]  /*2fc0*/  ISETP.GT.U32.AND P6, PT, R4.reuse, R69, PT ;  /* 0x000000450400720c */ /* 0x040fe20003fc4070 */
[----:B------:R-:W-:Y:S02]  /*2fd0*/  IMAD.MOV R52, RZ, RZ, -R52 ;  /* 0x000000ffff347224 */ /* 0x000fe400078e0a34 */
[----:B------:R-:W-:Y:S01]  /*2fe0*/  @!P5 IMAD.IADD R67, R67, 0x1, -R4 ;  /* 0x000000014343d824 */ /* 0x000fe200078e0a04 */
[C---:B------:R-:W-:Y:S01]  /*2ff0*/  ISETP.GT.U32.AND P5, PT, R4.reuse, R73, PT ;  /* 0x000000490400720c */ /* 0x040fe20003fa4070 */
[----:B------:R-:W-:-:S02]  /*3000*/  IMAD R51, R4, R50, R71 ;  /* 0x0000003204337224 */ /* 0x000fc400078e0247 */
[----:B------:R-:W-:Y:S01]  /*3010*/  IMAD R79, R4, R56, R79 ;  /* 0x00000038044f7224 */ /* 0x000fe200078e024f */
[----:B------:R-:W-:Y:S01]  /*3020*/  IADD3 R56, R2, 0x36, RZ ;  /* 0x0000003602387810 */ /* 0x000fe20007ffe0ff */
[C---:B------:R-:W-:Y:S02]  /*3030*/  IMAD R75, R4.reuse, R52, R75 ;  /* 0x00000034044b7224 */ /* 0x040fe400078e024b */
[----:B------:R-:W-:Y:S01]  /*3040*/  @!P3 IMAD.MOV R65, RZ, RZ, -R65 ;  /* 0x000000ffff41b224 */ /* 0x000fe200078e0a41 */
[----:B------:R-:W-:Y:S01]  /*3050*/  ISETP.GT.U32.AND P3, PT, R4, R51, PT ;  /* 0x000000330400720c */ /* 0x000fe20003f64070 */
[----:B------:R-:W-:Y:S01]  /*3060*/  @!P6 IMAD.IADD R69, R69, 0x1, -R4 ;  /* 0x000000014545e824 */ /* 0x000fe200078e0a04 */
[----:B------:R-:W-:Y:S01]  /*3070*/  IABS R81, R56 ;  /* 0x0000003800517213 */ /* 0x000fe20000000000 */
[----:B------:R-:W-:-:S03]  /*3080*/  IMAD.HI.U32 R54, R8, R77, RZ ;  /* 0x0000004d08367227 */ /* 0x000fc600078e00ff */
[----:B------:R-:W-:Y:S01]  /*3090*/  ISETP.GT.U32.AND P6, PT, R4, R69, PT ;  /* 0x000000450400720c */ /* 0x000fe20003fc4070 */
[----:B------:R-:W-:Y:S02]  /*30a0*/  @!P5 IMAD.IADD R73, R73, 0x1, -R4 ;  /* 0x000000014949d824 */ /* 0x000fe400078e0a04 */
[----:B------:R-:W-:Y:S02]  /*30b0*/  IMAD.MOV R54, RZ, RZ, -R54 ;  /* 0x000000ffff367224 */ /* 0x000fe400078e0a36 */
[----:B------:R-:W-:Y:S01]  /*30c0*/  IMAD.HI.U32 R50, R8, R81, RZ ;  /* 0x0000005108327227 */ /* 0x000fe200078e00ff */
[----:B------:R-:W-:-:S03]  /*30d0*/  ISETP.GT.U32.AND P5, PT, R4, R73, PT ;  /* 0x000000490400720c */ /* 0x000fc60003fa4070 */
[----:B------:R-:W-:Y:S02]  /*30e0*/  IMAD R77, R4, R54, R77 ;  /* 0x00000036044d7224 */ /* 0x000fe400078e024d */
[----:B------:R-:W-:-:S04]  /*30f0*/  IMAD.HI.U32 R52, R8, R83, RZ ;  /* 0x0000005308347227 */ /* 0x000fc800078e00ff */
[----:B------:R-:W-:Y:S01]  /*3100*/  @!P6 IMAD.IADD R69, R69, 0x1, -R4 ;  /* 0x000000014545e824 */ /* 0x000fe200078e0a04 */
[C---:B------:R-:W-:Y:S01]  /*3110*/  ISETP.GT.U32.AND P6, PT, R4.reuse, R75, PT ;  /* 0x0000004b0400720c */ /* 0x040fe20003fc4070 */
[----:B------:R-:W-:Y:S02]  /*3120*/  IMAD.MOV R50, RZ, RZ, -R50 ;  /* 0x000000ffff327224 */ /* 0x000fe400078e0a32 */
[----:B------:R-:W-:Y:S01]  /*3130*/  @!P3 IMAD.IADD R51, R51, 0x1, -R4 ;  /* 0x000000013333b824 */ /* 0x000fe200078e0a04 */
[C---:B------:R-:W-:Y:S01]  /*3140*/  ISETP.GT.U32.AND P3, PT, R4.reuse, R77, PT ;  /* 0x0000004d0400720c */ /* 0x040fe20003f64070 */
[----:B------:R-:W-:Y:S02]  /*3150*/  IMAD.MOV R54, RZ, RZ, -R52 ;  /* 0x000000ffff367224 */ /* 0x000fe400078e0a34 */
[----:B------:R-:W-:Y:S02]  /*3160*/  IMAD R81, R4, R50, R81 ;  /* 0x0000003204517224 */ /* 0x000fe400078e0251 */
[----:B------:R-:W-:-:S04]  /*3170*/  IMAD.HI.U32 R50, R8, R85, RZ ;  /* 0x0000005508327227 */ /* 0x000fc800078e00ff */
[----:B------:R-:W-:Y:S01]  /*3180*/  @!P0 IMAD.MOV R67, RZ, RZ, -R67 ;  /* 0x000000ffff438224 */ /* 0x000fe200078e0a43 */
[C---:B------:R-:W-:Y:S01]  /*3190*/  ISETP.GT.U32.AND P0, PT, R4.reuse, R51, PT ;  /* 0x000000330400720c */ /* 0x040fe20003f04070 */
[--C-:B------:R-:W-:Y:S02]  /*31a0*/  @!P6 IMAD.IADD R75, R75, 0x1, -R4.reuse ;  /* 0x000000014b4be824 */ /* 0x100fe400078e0a04 */
[C---:B------:R-:W-:Y:S02]  /*31b0*/  IMAD R83, R4.reuse, R54, R83 ;  /* 0x0000003604537224 */ /* 0x040fe400078e0253 */
[----:B------:R-:W-:Y:S01]  /*31c0*/  @!P5 IMAD.IADD R73, R73, 0x1, -R4 ;  /* 0x000000014949d824 */ /* 0x000fe200078e0a04 */
[C---:B------:R-:W-:Y:S01]  /*31d0*/  ISETP.GT.U32.AND P5, PT, R4.reuse, R81, PT ;  /* 0x000000510400720c */ /* 0x040fe20003fa4070 */
[----:B------:R-:W-:Y:S01]  /*31e0*/  IMAD.MOV R54, RZ, RZ, -R50 ;  /* 0x000000ffff367224 */ /* 0x000fe200078e0a32 */
[----:B------:R-:W-:Y:S01]  /*31f0*/  ISETP.GT.U32.AND P6, PT, R4, R75, PT ;  /* 0x0000004b0400720c */ /* 0x000fe20003fc4070 */
[----:B------:R-:W-:-:S04]  /*3200*/  IMAD.HI.U32 R50, R8, R89, RZ ;  /* 0x0000005908327227 */ /* 0x000fc800078e00ff */
[----:B------:R-:W-:Y:S01]  /*3210*/  IMAD R85, R4, R54, R85 ;  /* 0x0000003604557224 */ /* 0x000fe200078e0255 */
[----:B------:R-:W-:Y:S01]  /*3220*/  IADD3 R54, R2, 0x3b, RZ ;  /* 0x0000003b02367810 */ /* 0x000fe20007ffe0ff */
[----:B------:R-:W-:Y:S02]  /*3230*/  IMAD.MOV R50, RZ, RZ, -R50 ;  /* 0x000000ffff327224 */ /* 0x000fe400078e0a32 */
[----:B------:R-:W-:Y:S01]  /*3240*/  IMAD.HI.U32 R52, R8, R87, RZ ;  /* 0x0000005708347227 */ /* 0x000fe200078e00ff */
[----:B------:R-:W-:-:S03]  /*3250*/  IABS R91, R54 ;  /* 0x00000036005b7213 */ /* 0x000fc60000000000 */
[C---:B------:R-:W-:Y:S02]  /*3260*/  IMAD R89, R4.reuse, R50, R89 ;  /* 0x0000003204597224 */ /* 0x040fe400078e0259 */
[----:B------:R-:W-:Y:S02]  /*3270*/  @!P3 IMAD.IADD R77, R77, 0x1, -R4 ;  /* 0x000000014d4db824 */ /* 0x000fe400078e0a04 */
[----:B------:R-:W-:Y:S02]  /*3280*/  IMAD.MOV R52, RZ, RZ, -R52 ;  /* 0x000000ffff347224 */ /* 0x000fe400078e0a34 */
[--C-:B------:R-:W-:Y:S01]  /*3290*/  @!P0 IMAD.IADD R51, R51, 0x1, -R4.reuse ;  /* 0x0000000133338824 */ /* 0x100fe200078e0a04 */
[C---:B------:R-:W-:Y:S01]  /*32a0*/  ISETP.GT.U32.AND P0, PT, R4.reuse, R79, PT ;  /* 0x0000004f0400720c */ /* 0x040fe20003f04070 */
[----:B------:R-:W-:Y:S01]  /*32b0*/  @!P5 IMAD.IADD R81, R81, 0x1, -R4 ;  /* 0x000000015151d824 */ /* 0x000fe200078e0a04 */
[C---:B------:R-:W-:Y:S01]  /*32c0*/  ISETP.GT.U32.AND P3, PT, R4.reuse, R77, PT ;  /* 0x0000004d0400720c */ /* 0x040fe20003f64070 */
[C---:B------:R-:W-:Y:S01]  /*32d0*/  IMAD R87, R4.reuse, R52, R87 ;  /* 0x0000003404577224 */ /* 0x040fe200078e0257 */
[----:B------:R-:W-:Y:S01]  /*32e0*/  ISETP.GT.U32.AND P5, PT, R4, R89, PT ;  /* 0x000000590400720c */ /* 0x000fe20003fa4070 */
[----:B------:R-:W-:-:S04]  /*32f0*/  IMAD.HI.U32 R50, R8, R91, RZ ;  /* 0x0000005b08327227 */ /* 0x000fc800078e00ff */
[----:B------:R-:W-:-:S04]  /*3300*/  IMAD.HI.U32 R52, R8, R93, RZ ;  /* 0x0000005d08347227 */ /* 0x000fc800078e00ff */
[----:B------:R-:W-:Y:S01]  /*3310*/  @!P6 IMAD.IADD R75, R75, 0x1, -R4 ;  /* 0x000000014b4be824 */ /* 0x000fe200078e0a04 */
[C---:B------:R-:W-:Y:S01]  /*3320*/  ISETP.GT.U32.AND P6, PT, R4.reuse, R83, PT ;  /* 0x000000530400720c */ /* 0x040fe20003fc4070 */
[----:B------:R-:W-:Y:S02]  /*3330*/  IMAD.MOV R50, RZ, RZ, -R50 ;  /* 0x000000ffff327224 */ /* 0x000fe400078e0a32 */
[----:B------:R-:W-:Y:S02]  /*3340*/  IMAD.MOV R52, RZ, RZ, -R52 ;  /* 0x000000ffff347224 */ /* 0x000fe400078e0a34 */
[C---:B------:R-:W-:Y:S02]  /*3350*/  IMAD R91, R4.reuse, R50, R91 ;  /* 0x00000032045b7224 */ /* 0x040fe400078e025b */
[----:B------:R-:W-:Y:S01]  /*3360*/  IMAD R93, R4, R52, R93 ;  /* 0x00000034045d7224 */ /* 0x000fe200078e025d */
[----:B------:R-:W-:Y:S01]  /*3370*/  IADD3 R52, R2, 0x3e, RZ ;  /* 0x0000003e02347810 */ /* 0x000fe20007ffe0ff */
[----:B------:R-:W-:-:S03]  /*3380*/  IMAD.HI.U32 R50, R8, R95, RZ ;  /* 0x0000005f08327227 */ /* 0x000fc600078e00ff */
[----:B------:R-:W-:Y:S01]  /*3390*/  IABS R97, R52 ;  /* 0x0000003400617213 */ /* 0x000fe20000000000 */
[----:B------:R-:W-:Y:S01]  /*33a0*/  @!P0 IMAD.IADD R79, R79, 0x1, -R4 ;  /* 0x000000014f4f8824 */ /* 0x000fe200078e0a04 */
[C---:B------:R-:W-:Y:S01]  /*33b0*/  ISETP.GT.U32.AND P0, PT, R4.reuse, R87, PT ;  /* 0x000000570400720c */ /* 0x040fe20003f04070 */
[----:B------:R-:W-:Y:S02]  /*33c0*/  IMAD.MOV R50, RZ, RZ, -R50 ;  /* 0x000000ffff327224 */ /* 0x000fe400078e0a32 */
[--C-:B------:R-:W-:Y:S01]  /*33d0*/  @!P3 IMAD.IADD R77, R77, 0x1, -R4.reuse ;  /* 0x000000014d4db824 */ /* 0x100fe200078e0a04 */
[C---:B------:R-:W-:Y:S01]  /*33e0*/  ISETP.GT.U32.AND P3, PT, R4.reuse, R85, PT ;  /* 0x000000550400720c */ /* 0x040fe20003f64070 */
[----:B------:R-:W-:Y:S02]  /*33f0*/  IMAD.MOV.U32 R71, RZ, RZ, R51 ;  /* 0x000000ffff477224 */ /* 0x000fe400078e0033 */
[--C-:B------:R-:W-:Y:S02]  /*3400*/  @!P5 IMAD.IADD R89, R89, 0x1, -R4.reuse ;  /* 0x000000015959d824 */ /* 0x100fe400078e0a04 */
[----:B------:R-:W-:Y:S01]  /*3410*/  @!P6 IMAD.IADD R83, R83, 0x1, -R4 ;  /* 0x000000015353e824 */ /* 0x000fe200078e0a04 */
[C---:B------:R-:W-:Y:S01]  /*3420*/  ISETP.GT.U32.AND P6, PT, R4.reuse, R79, PT ;  /* 0x0000004f0400720c */ /* 0x040fe20003fc4070 */
[----:B------:R-:W-:-:S02]  /*3430*/  IMAD R95, R4, R50, R95 ;  /* 0x00000032045f7224 */ /* 0x000fc400078e025f */
[----:B------:R-:W-:Y:S01]  /*3440*/  @!P4 IMAD.MOV R71, RZ, RZ, -R71 ;  /* 0x000000ffff47c224 */ /* 0x000fe200078e0a47 */
[----:B------:R-:W-:Y:S01]  /*3450*/  ISETP.GT.U32.AND P4, PT, R4, R89, PT ;  /* 0x000000590400720c */ /* 0x000fe20003f84070 */
[----:B------:R-:W-:-:S04]  /*3460*/  IMAD.HI.U32 R50, R8, R99, RZ ;  /* 0x0000006308327227 */ /* 0x000fc800078e00ff */
[----:B------:R-:W-:-:S04]  /*3470*/  IMAD.HI.U32 R8, R8, R97, RZ ;  /* 0x0000006108087227 */ /* 0x000fc800078e00ff */
[----:B------:R-:W-:Y:S02]  /*3480*/  IMAD.MOV R8, RZ, RZ, -R8 ;  /* 0x000000ffff087224 */ /* 0x000fe400078e0a08 */
[----:B------:R-:W-:Y:S01]  /*3490*/  @!P1 IMAD.MOV R69, RZ, RZ, -R69 ;  /* 0x000000ffff459224 */ /* 0x000fe200078e0a45 */
[C---:B------:R-:W-:Y:S01]  /*34a0*/  ISETP.GT.U32.AND P1, PT, R4.reuse, R81, PT ;  /* 0x000000510400720c */ /* 0x040fe20003f24070 */
[--C-:B------:R-:W-:Y:S01]  /*34b0*/  @!P3 IMAD.IADD R85, R85, 0x1, -R4.reuse ;  /* 0x000000015555b824 */ /* 0x100fe200078e0a04 */
[C---:B------:R-:W-:Y:S01]  /*34c0*/  ISETP.GT.U32.AND P3, PT, R4.reuse, R83, PT ;  /* 0x000000530400720c */ /* 0x040fe20003f64070 */
[C---:B------:R-:W-:Y:S01]  /*34d0*/  IMAD R97, R4.reuse, R8, R97 ;  /* 0x0000000804617224 */ /* 0x040fe200078e0261 */
[----:B------:R-:W-:Y:S01]  /*34e0*/  IABS R8, R76 ;  /* 0x0000004c00087213 */ /* 0x000fe20000000000 */
[--C-:B------:R-:W-:Y:S01]  /*34f0*/  @!P6 IMAD.IADD R79, R79, 0x1, -R4.reuse ;  /* 0x000000014f4fe824 */ /* 0x100fe200078e0a04 */
[C---:B------:R-:W-:Y:S01]  /*3500*/  ISETP.GT.U32.AND P6, PT, R4.reuse, R91, PT ;  /* 0x0000005b0400720c */ /* 0x040fe20003fc4070 */
[--C-:B------:R-:W-:Y:S01]  /*3510*/  @!P0 IMAD.IADD R87, R87, 0x1, -R4.reuse ;  /* 0x0000000157578824 */ /* 0x100fe200078e0a04 */
[C---:B------:R-:W-:Y:S01]  /*3520*/  ISETP.GT.U32.AND P0, PT, R4.reuse, R85, PT ;  /* 0x000000550400720c */ /* 0x040fe20003f04070 */
[----:B------:R-:W-:Y:S01]  /*3530*/  @!P4 IMAD.IADD R89, R89, 0x1, -R4 ;  /* 0x000000015959c824 */ /* 0x000fe200078e0a04 */
[C---:B------:R-:W-:Y:S01]  /*3540*/  ISETP.GT.U32.AND P4, PT, R4.reuse, R97, PT ;  /* 0x000000610400720c */ /* 0x040fe20003f84070 */
[----:B------:R-:W-:Y:S01]  /*3550*/  IMAD.MOV R50, RZ, RZ, -R50 ;  /* 0x000000ffff327224 */ /* 0x000fe200078e0a32 */
[----:B------:R-:W-:Y:S01]  /*3560*/  ISETP.GT.U32.AND P5, PT, R4, R87, PT ;  /* 0x000000570400720c */ /* 0x000fe20003fa4070 */
[----:B------:R-:W-:Y:S01]  /*3570*/  @!P2 IMAD.MOV R73, RZ, RZ, -R73 ;  /* 0x000000ffff49a224 */ /* 0x000fe200078e0a49 */
[----:B------:R-:W-:Y:S01]  /*3580*/  ISETP.GE.AND P2, PT, R66, RZ, PT ;  /* 0x000000ff4200720c */ /* 0x000fe20003f46270 */
[----:B------:R-:W-:-:S02]  /*3590*/  IMAD R51, R4, R50, R99 ;  /* 0x0000003204337224 */ /* 0x000fc400078e0263 */
[--C-:B------:R-:W-:Y:S01]  /*35a0*/  @!P1 IMAD.IADD R81, R81, 0x1, -R4.reuse ;  /* 0x0000000151519824 */ /* 0x100fe200078e0a04 */
[C---:B------:R-:W-:Y:S01]  /*35b0*/  ISETP.GT.U32.AND P1, PT, R4.reuse, R93, PT ;  /* 0x0000005d0400720c */ /* 0x040fe20003f24070 */
[--C-:B------:R-:W-:Y:S01]  /*35c0*/  @!P6 IMAD.IADD R91, R91, 0x1, -R4.reuse ;  /* 0x000000015b5be824 */ /* 0x100fe200078e0a04 */
[C---:B------:R-:W-:Y:S01]  /*35d0*/  ISETP.GT.U32.AND P6, PT, R4.reuse, R51, PT ;  /* 0x000000330400720c */ /* 0x040fe20003fc4070 */
[--C-:B------:R-:W-:Y:S01]  /*35e0*/  @!P0 IMAD.IADD R85, R85, 0x1, -R4.reuse ;  /* 0x0000000155558824 */ /* 0x100fe200078e0a04 */
[----:B------:R-:W-:Y:S01]  /*35f0*/  ISETP.GT.U32.AND P0, PT, R4, R95, PT ;  /* 0x0000005f0400720c */ /* 0x000fe20003f04070 */
[--C-:B------:R-:W-:Y:S01]  /*3600*/  @!P4 IMAD.IADD R97, R97, 0x1, -R4.reuse ;  /* 0x000000016161c824 */ /* 0x100fe200078e0a04 */
[----:B------:R-:W-:Y:S01]  /*3610*/  ISETP.GT.AND P4, PT, R146, 0x7f, PT ;  /* 0x0000007f9200780c */ /* 0x000fe20003f84270 */
[----:B------:R-:W-:Y:S01]  /*3620*/  @!P5 IMAD.IADD R87, R87, 0x1, -R4 ;  /* 0x000000015757d824 */ /* 0x000fe200078e0a04 */
[----:B------:R-:W-:Y:S01]  /*3630*/  ISETP.GE.AND P5, PT, R62, RZ, PT ;  /* 0x000000ff3e00720c */ /* 0x000fe20003fa6270 */
[----:B------:R-:W-:Y:S01]  /*3640*/  @!P2 IMAD.MOV R85, RZ, RZ, -R85 ;  /* 0x000000ffff55a224 */ /* 0x000fe200078e0a55 */
[----:B------:R-:W-:Y:S01]  /*3650*/  ISETP.GT.U32.AND P2, PT, R4, R97, PT ;  /* 0x000000610400720c */ /* 0x000fe20003f44070 */
[----:B------:R-:W-:Y:S01]  /*3660*/  IMAD.HI.U32 R9, R9, R8, RZ ;  /* 0x0000000809097227 */ /* 0x000fe200078e00ff */
[----:B------:R-:W-:-:S02]  /*3670*/  SEL R200, RZ, 0x4, !P4 ;  /* 0x00000004ffc87807 */ /* 0x000fc40006000000 */
[----:B------:R-:W-:Y:S01]  /*3680*/  ISETP.GE.AND P4, PT, R58, RZ, PT ;  /* 0x000000ff3a00720c */ /* 0x000fe20003f86270 */
[--C-:B------:R-:W-:Y:S01]  /*3690*/  @!P1 IMAD.IADD R93, R93, 0x1, -R4.reuse ;  /* 0x000000015d5d9824 */ /* 0x100fe200078e0a04 */
[----:B------:R-:W-:Y:S01]  /*36a0*/  ISETP.GE.AND P1, PT, R64, RZ, PT ;  /* 0x000000ff4000720c */ /* 0x000fe20003f26270 */
[--C-:B------:R-:W-:Y:S01]  /*36b0*/  @!P6 IMAD.IADD R51, R51, 0x1, -R4.reuse ;  /* 0x000000013333e824 */ /* 0x100fe200078e0a04 */
[----:B------:R-:W-:Y:S01]  /*36c0*/  ISETP.GE.AND P6, PT, R248, c[0x0][0x180], PT ;  /* 0x00006000f8007a0c */ /* 0x000fe20003fc6270 */
[--C-:B------:R-:W-:Y:S01]  /*36d0*/  @!P0 IMAD.IADD R95, R95, 0x1, -R4.reuse ;  /* 0x000000015f5f8824 */ /* 0x100fe200078e0a04 */
[----:B------:R-:W-:Y:S01]  /*36e0*/  ISETP.GE.AND P0, PT, R56, RZ, PT ;  /* 0x000000ff3800720c */ /* 0x000fe20003f06270 */
[----:B------:R-:W-:Y:S01]  /*36f0*/  @!P5 IMAD.MOV R77, RZ, RZ, -R77 ;  /* 0x000000ffff4dd224 */ /* 0x000fe200078e0a4d */
[----:B---3--:R-:W-:Y:S01]  /*3700*/  SEL R3, R200, RZ, !P6 ;  /* 0x000000ffc8037207 */ /* 0x008fe20007000000 */
[--C-:B------:R-:W-:Y:S01]  /*3710*/  @!P2 IMAD.IADD R97, R97, 0x1, -R4.reuse ;  /* 0x000000016161a824 */ /* 0x100fe200078e0a04 */
[----:B------:R-:W-:Y:S01]  /*3720*/  ISETP.GE.AND P2, PT, R187, c[0x0][0x180], PT ;  /* 0x00006000bb007a0c */ /* 0x000fe20003f46270 */
[----:B------:R-:W-:Y:S01]  /*3730*/  @!P3 IMAD.IADD R83, R83, 0x1, -R4 ;  /* 0x000000015353b824 */ /* 0x000fe200078e0a04 */
[----:B------:R-:W-:Y:S01]  /*3740*/  ISETP.GT.U32.AND P5, PT, R4, R93, PT ;  /* 0x0000005d0400720c */ /* 0x000fe20003fa4070 */
[----:B------:R1:W-:Y:S01]  /*3750*/  STL [R1+0xdc], R3 ;  /* 0x0000dc0301007387 */ /* 0x0003e20000100800 */
[----:B------:R-:W-:Y:S01]  /*3760*/  ISETP.GE.AND P3, PT, R60, RZ, PT ;  /* 0x000000ff3c00720c */ /* 0x000fe20003f66270 */
[----:B------:R-:W-:Y:S01]  /*3770*/  @!P1 IMAD.MOV R79, RZ, RZ, -R79 ;  /* 0x000000ffff4f9224 */ /* 0x000fe200078e0a4f */
[----:B------:R-:W-:Y:S01]  /*3780*/  ISETP.GT.U32.AND P1, PT, R4, R95, PT ;  /* 0x0000005f0400720c */ /* 0x000fe20003f24070 */
[----:B------:R-:W-:Y:S01]  /*3790*/  IMAD.MOV R9, RZ, RZ, -R9 ;  /* 0x000000ffff097224 */ /* 0x000fe200078e0a09 */
[----:B------:R-:W-:Y:S01]  /*37a0*/  STL [R1+0x400], R2 ;  /* 0x0004000201007387 */ /* 0x000fe20000100800 */
[----:B------:R-:W-:Y:S01]  /*37b0*/  @!P4 IMAD.MOV R83, RZ, RZ, -R83 ;  /* 0x000000ffff53c224 */ /* 0x000fe200078e0a53 */
[----:B------:R-:W-:Y:S01]  /*37c0*/  ISETP.GE.AND P4, PT, R68, RZ, PT ;  /* 0x000000ff4400720c */ /* 0x000fe20003f86270 */
[----:B------:R-:W-:Y:S01]  /*37d0*/  IMAD R8, R5, R9, R8 ;  /* 0x0000000905087224 */ /* 0x000fe200078e0208 */
[----:B-1----:R-:W-:Y:S01]  /*37e0*/  SEL R3, R200, RZ, !P2 ;  /* 0x000000ffc8037207 */ /* 0x002fe20005000000 */
[----:B------:R-:W-:Y:S01]  /*37f0*/  @!P0 IMAD.MOV R81, RZ, RZ, -R81 ;  /* 0x000000ffff518224 */ /* 0x000fe200078e0a51 */
[----:B------:R-:W-:Y:S01]  /*3800*/  ISETP.GE.AND P2, PT, R52, RZ, PT ;  /* 0x000000ff3400720c */ /* 0x000fe20003f46270 */
[--C-:B------:R-:W-:Y:S01]  /*3810*/  @!P5 IMAD.IADD R93, R93, 0x1, -R4.reuse ;  /* 0x000000015d5dd824 */ /* 0x100fe200078e0a04 */
[----:B------:R-:W-:Y:S01]  /*3820*/  ISETP.GT.U32.AND P5, PT, R5, R8, PT ;  /* 0x000000080500720c */ /* 0x000fe20003fa4070 */
[----:B------:R1:W-:Y:S01]  /*3830*/  STL [R1+0x5a8], R3 ;  /* 0x0005a80301007387 */ /* 0x0003e20000100800 */
[----:B------:R-:W-:Y:S01]  /*3840*/  @!P3 IMAD.MOV R75, RZ, RZ, -R75 ;  /* 0x000000ffff4bb224 */ /* 0x000fe200078e0a4b */
[----:B------:R-:W-:Y:S01]  /*3850*/  ISETP.GT.U32.AND P3, PT, R4, R91, PT ;  /* 0x0000005b0400720c */ /* 0x000fe20003f64070 */
[----:B------:R-:W-:Y:S01]  /*3860*/  @!P1 IMAD.IADD R95, R95, 0x1, -R4 ;  /* 0x000000015f5f9824 */ /* 0x000fe200078e0a04 */
[----:B------:R-:W-:-:S02]  /*3870*/  ISETP.GE.AND P1, PT, R70, RZ, PT ;  /* 0x000000ff4600720c */ /* 0x000fc40003f26270 */
[----:B------:R-:W-:Y:S01]  /*3880*/  @!P4 IMAD.MOV R87, RZ, RZ, -R87 ;  /* 0x000000ffff57c224 */ /* 0x000fe200078e0a57 */
[----:B------:R-:W-:Y:S02]  /*3890*/  ISETP.GE.AND P4, PT, R54, RZ, PT ;  /* 0x000000ff3600720c */ /* 0x000fe40003f86270 */
[----:B------:R-:W-:Y:S01]  /*38a0*/  ISETP.GT.U32.AND P0, PT, R4, R51, PT ;  /* 0x000000330400720c */ /* 0x000fe20003f04070 */
[----:B-1----:R-:W-:Y:S02]  /*38b0*/  IMAD R3, R248, c[0x0][0x188], RZ ;  /* 0x00006200f8037a24 */ /* 0x002fe400078e02ff */
[----:B------:R-:W-:Y:S01]  /*38c0*/  @!P5 IMAD.IADD R8, R8, 0x1, -R5 ;  /* 0x000000010808d824 */ /* 0x000fe200078e0a05 */
[----:B------:R-:W-:Y:S01]  /*38d0*/  ISETP.GE.AND P5, PT, R145, c[0x0][0x180], PT ;  /* 0x0000600091007a0c */ /* 0x000fe20003fa6270 */
[----:B------:R-:W-:Y:S02]  /*38e0*/  IMAD R243, R234, 0x2, R3 ;  /* 0x00000002eaf37824 */ /* 0x000fe400078e0203 */
[----:B------:R-:W-:Y:S01]  /*38f0*/  @!P3 IMAD.IADD R91, R91, 0x1, -R4 ;  /* 0x000000015b5bb824 */ /* 0x000fe200078e0a04 */
[----:B------:R-:W-:Y:S01]  /*3900*/  ISETP.GE.AND P3, PT, R2, RZ, PT ;  /* 0x000000ff0200720c */ /* 0x000fe20003f66270 */
[----:B------:R-:W-:-:S02]  /*3910*/  IMAD R241, R234, 0x2, R243 ;  /* 0x00000002eaf17824 */ /* 0x000fc400078e02f3 */
[----:B------:R-:W-:Y:S01]  /*3920*/  @!P1 IMAD.MOV R89, RZ, RZ, -R89 ;  /* 0x000000ffff599224 */ /* 0x000fe200078e0a59 */
[----:B------:R-:W-:Y:S01]  /*3930*/  ISETP.GT.U32.AND P1, PT, R5, R8, PT ;  /* 0x000000080500720c */ /* 0x000fe20003f24070 */
[C---:B------:R-:W-:Y:S02]  /*3940*/  IMAD R239, R234.reuse, 0x2, R241 ;  /* 0x00000002eaef7824 */ /* 0x040fe400078e02f1 */
[----:B------:R-:W-:Y:S01]  /*3950*/  @!P4 IMAD.MOV R91, RZ, RZ, -R91 ;  /* 0x000000ffff5bc224 */ /* 0x000fe200078e0a5b */
[----:B------:R-:W-:Y:S01]  /*3960*/  ISETP.GE.AND P4, PT, R151, c[0x0][0x180], PT ;  /* 0x0000600097007a0c */ /* 0x000fe20003f86270 */
[----:B------:R-:W-:Y:S02]  /*3970*/  IMAD R237, R234, 0x2, R239 ;  /* 0x00000002eaed7824 */ /* 0x000fe400078e02ef */
[----:B------:R-:W-:Y:S01]  /*3980*/  @!P2 IMAD.MOV R97, RZ, RZ, -R97 ;  /* 0x000000ffff61a224 */ /* 0x000fe200078e0a61 */
[----:B------:R-:W-:Y:S01]  /*3990*/  SEL R2, R200, RZ, !P4 ;  /* 0x000000ffc8027207 */ /* 0x000fe20006000000 */
[----:B------:R-:W-:Y:S01]  /*39a0*/  IMAD R236, R234, 0x2, R237 ;  /* 0x00000002eaec7824 */ /* 0x000fe200078e02ed */
[----:B------:R-:W-:Y:S01]  /*39b0*/  LEA R140, P2, R249, c[0x0][0x168], 0x2 ;  /* 0x00005a00f98c7a11 */ /* 0x000fe200078410ff */
[----:B------:R-:W-:Y:S01]  /*39c0*/  @!P0 IMAD.IADD R51, R51, 0x1, -R4 ;  /* 0x0000000133338824 */ /* 0x000fe200078e0a04 */
[----:B------:R-:W-:Y:S01]  /*39d0*/  ISETP.GE.AND P0, PT, R72, RZ, PT ;  /* 0x000000ff4800720c */ /* 0x000fe20003f06270 */
[----:B------:R-:W-:Y:S01]  /*39e0*/  IMAD R238, R234, 0x2, R236 ;  /* 0x00000002eaee7824 */ /* 0x000fe200078e02ec */
[----:B------:R-:W-:Y:S01]  /*39f0*/  LEA.HI.X.SX32 R141, R249, c[0x0][0x16c], 0x2, P2 ;  /* 0x00005b00f98d7a11 */ /* 0x000fe200010f16ff */
[----:B------:R1:W-:Y:S01]  /*3a00*/  STL [R1+0xd4], R2 ;  /* 0x0000d40201007387 */ /* 0x0003e20000100800 */
[----:B------:R-:W-:Y:S01]  /*3a10*/  @!P1 IMAD.IADD R8, R8, 0x1, -R5 ;  /* 0x0000000108089824 */ /* 0x000fe200078e0a05 */
[----:B------:R-:W-:Y:S01]  /*3a20*/  ISETP.GE.AND P2, PT, R76, RZ, PT ;  /* 0x000000ff4c00720c */ /* 0x000fe20003f46270 */
[----:B------:R-:W-:Y:S01]  /*3a30*/  IMAD R240, R234, 0x2, R238 ;  /* 0x00000002eaf07824 */ /* 0x000fe200078e02ee */
[----:B------:R-:W-:Y:S01]  /*3a40*/  ISETP.NE.AND P1, PT, RZ, c[0x0][0x178], PT ;  /* 0x00005e00ff007a0c */ /* 0x000fe20003f25270 */
[----:B------:R-:W-:Y:S01]  /*3a50*/  STL [R1+0x228], R241 ;  /* 0x000228f101007387 */ /* 0x000fe20000100800 */
[----:B------:R-:W-:Y:S01]  /*3a60*/  @!P3 IMAD.MOV R51, RZ, RZ, -R51 ;  /* 0x000000ffff33b224 */ /* 0x000fe200078e0a33 */
[----:B------:R-:W-:Y:S01]  /*3a70*/  ISETP.GE.AND P3, PT, R74, RZ, PT ;  /* 0x000000ff4a00720c */ /* 0x000fe20003f66270 */
[----:B------:R-:W-:Y:S01]  /*3a80*/  IMAD R242, R234, 0x2, R240 ;  /* 0x00000002eaf27824 */ /* 0x000fe200078e02f0 */
[----:B------:R-:W-:Y:S01]  /*3a90*/  STL [R1+0x21c], R239 ;  /* 0x00021cef01007387 */ /* 0x000fe20000100800 */
[----:B------:R-:W-:Y:S01]  /*3aa0*/  SEL R4, R200, RZ, !P5 ;  /* 0x000000ffc8047207 */ /* 0x000fe20006800000 */
[----:B------:R-:W-:-:S02]  /*3ab0*/  @!P0 IMAD.MOV R93, RZ, RZ, -R93 ;  /* 0x000000ffff5d8224 */ /* 0x000fc400078e0a5d */
[----:B------:R-:W-:Y:S01]  /*3ac0*/  IMAD R244, R234, 0x2, R242 ;  /* 0x00000002eaf47824 */ /* 0x000fe200078e02f2 */
[----:B------:R-:W-:Y:S01]  /*3ad0*/  STL [R1+0x204], R237 ;  /* 0x000204ed01007387 */ /* 0x000fe20000100800 */
[----:B------:R-:W-:Y:S01]  /*3ae0*/  @!P2 IMAD.MOV R8, RZ, RZ, -R8 ;  /* 0x000000ffff08a224 */ /* 0x000fe200078e0a08 */
[----:B------:R-:W-:Y:S01]  /*3af0*/  ISETP.NE.U32.AND P0, PT, R4, RZ, PT ;  /* 0x000000ff0400720c */ /* 0x000fe20003f05070 */
[----:B-1----:R-:W-:Y:S01]  /*3b00*/  IMAD R2, R234, 0x2, R244 ;  /* 0x00000002ea027824 */ /* 0x002fe200078e02f4 */
[----:B------:R-:W-:Y:S01]  /*3b10*/  STL [R1+0x244], R236 ;  /* 0x000244ec01007387 */ /* 0x000fe20000100800 */
[----:B------:R-:W-:Y:S01]  /*3b20*/  @!P1 LOP3.LUT R8, RZ, c[0x0][0x178], RZ, 0x33, !PT ;  /* 0x00005e00ff089a12 */ /* 0x000fe200078e33ff */
[----:B------:R-:W-:Y:S01]  /*3b30*/  @!P3 IMAD.MOV R95, RZ, RZ, -R95 ;  /* 0x000000ffff5fb224 */ /* 0x000fe200078e0a5f */
[----:B------:R-:W-:Y:S01]  /*3b40*/  ISETP.NE.AND P3, PT, RZ, c[0x0][0x17c], PT ;  /* 0x00005f00ff007a0c */ /* 0x000fe20003f65270 */
[----:B------:R-:W-:Y:S01]  /*3b50*/  STL [R1+0xc0], R238 ;  /* 0x0000c0ee01007387 */ /* 0x000fe20000100800 */
[----:B------:R-:W-:Y:S01]  /*3b60*/  LOP3.LUT R4, RZ, c[0x0][0x17c], RZ, 0x33, !PT ;  /* 0x00005f00ff047a12 */ /* 0x000fe200078e33ff */
[----:B------:R-:W-:-:S02]  /*3b70*/  IMAD R250, R8, c[0x0][0x184], RZ ;  /* 0x0000610008fa7a24 */ /* 0x000fc400078e02ff */
[----:B------:R-:W-:Y:S01]  /*3b80*/  STL [R1+0xbc], R240 ;  /* 0x0000bcf001007387 */ /* 0x000fe20000100800 */
[C---:B------:R-:W-:Y:S02]  /*3b90*/  SEL R51, R4.reuse, R51, !P3 ;  /* 0x0000003304337207 */ /* 0x040fe40005800000 */
[----:B------:R-:W-:Y:S01]  /*3ba0*/  SEL R10, R4, R10, !P3 ;  /* 0x0000000a040a7207 */ /* 0x000fe20005800000 */
[----:B------:R-:W-:Y:S01]  /*3bb0*/  STL [R1+0xb8], R242 ;  /* 0x0000b8f201007387 */ /* 0x000fe20000100800 */
[----:B------:R-:W-:Y:S01]  /*3bc0*/  LEA R246, P1, R250, c[0x0][0x160], 0x2 ;  /* 0x00005800faf67a11 */ /* 0x000fe200078210ff */
[----:B------:R-:W-:Y:S01]  /*3bd0*/  IMAD R51, R51, c[0x0][0x190], RZ ;  /* 0x0000640033337a24 */ /* 0x000fe200078e02ff */
[C---:B------:R-:W-:Y:S01]  /*3be0*/  SEL R14, R4.reuse, R11, !P3 ;  /* 0x0000000b040e7207 */ /* 0x040fe20005800000 */
[----:B------:R-:W-:Y:S01]  /*3bf0*/  STL [R1+0xb4], R244 ;  /* 0x0000b4f401007387 */ /* 0x000fe20000100800 */
[----:B------:R-:W-:Y:S01]  /*3c00*/  SEL R50, R4, R13, !P3 ;  /* 0x0000000d04327207 */ /* 0x000fe20005800000 */
[----:B------:R-:W-:Y:S01]  /*3c10*/  IMAD R125, R10, c[0x0][0x190], RZ ;  /* 0x000064000a7d7a24 */ /* 0x000fe200078e02ff */
[C---:B------:R-:W-:Y:S01]  /*3c20*/  SEL R12, R4.reuse, R12, !P3 ;  /* 0x0000000c040c7207 */ /* 0x040fe20005800000 */
[----:B------:R1:W-:Y:S01]  /*3c30*/  STL [R1+0xb0], R2 ;  /* 0x0000b00201007387 */ /* 0x0003e20000100800 */
[----:B------:R-:W-:Y:S01]  /*3c40*/  SEL R15, R4, R15, !P3 ;  /* 0x0000000f040f7207 */ /* 0x000fe20005800000 */
[----:B------:R-:W-:Y:S01]  /*3c50*/  IMAD R123, R14, c[0x0][0x190], RZ ;  /* 0x000064000e7b7a24 */ /* 0x000fe200078e02ff */
[----:B------:R-:W-:Y:S01]  /*3c60*/  SEL R16, R4, R16, !P3 ;  /* 0x0000001004107207 */ /* 0x000fe20005800000 */
[----:B------:R-:W-:Y:S01]  /*3c70*/  IMAD R121, R12, c[0x0][0x190], RZ ;  /* 0x000064000c797a24 */ /* 0x000fe200078e02ff */
[----:B------:R-:W-:Y:S01]  /*3c80*/  SEL R17, R4, R17, !P3 ;  /* 0x0000001104117207 */ /* 0x000fe20005800000 */
[----:B------:R-:W-:Y:S01]  /*3c90*/  IMAD R50, R50, c[0x0][0x190], RZ ;  /* 0x0000640032327a24 */ /* 0x000fe200078e02ff */
[C---:B------:R-:W-:Y:S01]  /*3ca0*/  SEL R18, R4.reuse, R18, !P3 ;  /* 0x0000001204127207 */ /* 0x040fe20005800000 */
[----:B------:R-:W-:Y:S01]  /*3cb0*/  IMAD R119, R15, c[0x0][0x190], RZ ;  /* 0x000064000f777a24 */ /* 0x000fe200078e02ff */
[----:B------:R-:W-:Y:S01]  /*3cc0*/  SEL R19, R4, R19, !P3 ;  /* 0x0000001304137207 */ /* 0x000fe20005800000 */
[----:B-1----:R-:W-:Y:S01]  /*3cd0*/  IMAD R2, R234, 0x2, R2 ;  /* 0x00000002ea027824 */ /* 0x002fe200078e0202 */
[----:B------:R-:W-:Y:S01]  /*3ce0*/  SEL R20, R4, R20, !P3 ;  /* 0x0000001404147207 */ /* 0x000fe20005800000 */
[----:B------:R-:W-:Y:S01]  /*3cf0*/  IMAD R117, R16, c[0x0][0x190], RZ ;  /* 0x0000640010757a24 */ /* 0x000fe200078e02ff */
[----:B------:R-:W-:Y:S01]  /*3d00*/  SEL R21, R4, R21, !P3 ;  /* 0x0000001504157207 */ /* 0x000fe20005800000 */
[----:B------:R-:W-:Y:S01]  /*3d10*/  IMAD R5, R234, 0x2, R2 ;  /* 0x00000002ea057824 */ /* 0x000fe200078e0202 */
[C---:B------:R-:W-:Y:S01]  /*3d20*/  SEL R22, R4.reuse, R22, !P3 ;  /* 0x0000001604167207 */ /* 0x040fe20005800000 */
[----:B------:R-:W-:Y:S01]  /*3d30*/  STL [R1+0xac], R2 ;  /* 0x0000ac0201007387 */ /* 0x000fe20000100800 */
        /* <DEDUP_REMOVED lines=15> */
[----:B------:R-:W-:Y:S01]  /*3e30*/  IMAD R115, R17, c[0x0][0x190], RZ ;  /* 0x0000640011737a24 */ /* 0x000fe200078e02ff */
[C---:B------:R-:W-:Y:S01]  /*3e40*/  SEL R31, R4.reuse, R31, !P3 ;  /* 0x0000001f041f7207 */ /* 0x040fe20005800000 */
[----:B------:R-:W-:Y:S01]  /*3e50*/  STL [R1+0x33c], R121 ;  /* 0x00033c7901007387 */ /* 0x000fe20000100800 */
[----:B------:R-:W-:Y:S01]  /*3e60*/  SEL R32, R4, R32, !P3 ;  /* 0x0000002004207207 */ /* 0x000fe20005800000 */
[----:B------:R-:W-:Y:S01]  /*3e70*/  IMAD R113, R18, c[0x0][0x190], RZ ;  /* 0x0000640012717a24 */ /* 0x000fe200078e02ff */
[C---:B------:R-:W-:Y:S01]  /*3e80*/  SEL R33, R4.reuse, R33, !P3 ;  /* 0x0000002104217207 */ /* 0x040fe20005800000 */
[----:B------:R1:W-:Y:S01]  /*3e90*/  STL [R1+0x338], R50 ;  /* 0x0003383201007387 */ /* 0x0003e20000100800 */
[C---:B------:R-:W-:Y:S01]  /*3ea0*/  SEL R34, R4.reuse, R34, !P3 ;  /* 0x0000002204227207 */ /* 0x040fe20005800000 */
[----:B------:R-:W-:Y:S01]  /*3eb0*/  IMAD R111, R19, c[0x0][0x190], RZ ;  /* 0x00006400136f7a24 */ /* 0x000fe200078e02ff */
[C---:B------:R-:W-:Y:S01]  /*3ec0*/  SEL R35, R4.reuse, R35, !P3 ;  /* 0x0000002304237207 */ /* 0x040fe20005800000 */
[----:B------:R-:W-:Y:S01]  /*3ed0*/  STL [R1+0x334], R119 ;  /* 0x0003347701007387 */ /* 0x000fe20000100800 */
[----:B------:R-:W-:Y:S01]  /*3ee0*/  SEL R36, R4, R36, !P3 ;  /* 0x0000002404247207 */ /* 0x000fe20005800000 */
[----:B------:R-:W-:Y:S01]  /*3ef0*/  IMAD R109, R20, c[0x0][0x190], RZ ;  /* 0x00006400146d7a24 */ /* 0x000fe200078e02ff */
[C---:B------:R-:W-:Y:S01]  /*3f00*/  SEL R37, R4.reuse, R37, !P3 ;  /* 0x0000002504257207 */ /* 0x040fe20005800000 */
[----:B------:R-:W-:Y:S01]  /*3f10*/  STL [R1+0x330], R117 ;  /* 0x0003307501007387 */ /* 0x000fe20000100800 */
        /* <DEDUP_REMOVED lines=43> */
[----:B------:R3:W-:Y:S01]  /*41d0*/  STL [R1+0x304], R54 ;  /* 0x0003043601007387 */ /* 0x0007e20000100800 */
        /* <DEDUP_REMOVED lines=26> */
[----:B------:R-:W-:Y:S01]  /*4380*/  SEL R11, R4, R6, !P3 ;  /* 0x00000006040b7207 */ /* 0x000fe20005800000 */
[----:B------:R1:W-:Y:S01]  /*4390*/  STL [R1+0x2e8], R68 ;  /* 0x0002e84401007387 */ /* 0x0003e20000100800 */
[----:B------:R-:W-:Y:S01]  /*43a0*/  LEA.HI.X.SX32 R247, R250, c[0x0][0x164], 0x2, P1 ;  /* 0x00005900faf77a11 */ /* 0x000fe200008f16ff */
[----:B------:R-:W-:Y:S01]  /*43b0*/  IMAD R78, R39, c[0x0][0x190], RZ ;  /* 0x00006400274e7a24 */ /* 0x000fe200078e02ff */
[-C--:B------:R-:W-:Y:S01]  /*43c0*/  LEA R8, P3, R9, R246.reuse, 0x2 ;  /* 0x000000f609087211 */ /* 0x080fe200078610ff */
[----:B------:R-:W-:Y:S01]  /*43d0*/  IMAD R194, R11, c[0x0][0x190], RZ ;  /* 0x000064000bc27a24 */ /* 0x000fe200078e02ff */
[-C--:B------:R-:W-:Y:S01]  /*43e0*/  LEA R6, P2, R7, R246.reuse, 0x2 ;  /* 0x000000f607067211 */ /* 0x080fe200078410ff */
[----:B------:R-:W-:Y:S01]  /*43f0*/  IMAD R80, R40, c[0x0][0x190], RZ ;  /* 0x0000640028507a24 */ /* 0x000fe200078e02ff */
[----:B------:R-:W-:Y:S01]  /*4400*/  LOP3.LUT R4, R248, 0x72, RZ, 0xfc, !PT ;  /* 0x00000072f8047812 */ /* 0x000fe200078efcff */
[----:B------:R1:W-:Y:S01]  /*4410*/  STL [R1+0x2e4], R70 ;  /* 0x0002e44601007387 */ /* 0x0003e20000100800 */
[-C--:B------:R-:W-:Y:S01]  /*4420*/  LEA R4, P1, R5, R246.reuse, 0x2 ;  /* 0x000000f605047211 */ /* 0x080fe200078210ff */
[----:B------:R-:W-:Y:S01]  /*4430*/  IMAD R82, R41, c[0x0][0x190], RZ ;  /* 0x0000640029527a24 */ /* 0x000fe200078e02ff */
[-C--:B------:R-:W-:Y:S01]  /*4440*/  LEA.HI.X.SX32 R9, R9, R247.reuse, 0x2, P3 ;  /* 0x000000f709097211 */ /* 0x080fe200018f16ff */
[----:B------:R1:W-:Y:S01]  /*4450*/  STL [R1+0x2e0], R72 ;  /* 0x0002e04801007387 */ /* 0x0003e20000100800 */
[-C--:B------:R-:W-:Y:S01]  /*4460*/  LEA R12, P3, R13, R246.reuse, 0x2 ;  /* 0x000000f60d0c7211 */ /* 0x080fe200078610ff */
[----:B------:R-:W-:Y:S01]  /*4470*/  IMAD R84, R42, c[0x0][0x190], RZ ;  /* 0x000064002a547a24 */ /* 0x000fe200078e02ff */
[-C--:B------:R-:W-:Y:S01]  /*4480*/  LEA.HI.X.SX32 R7, R7, R247.reuse, 0x2, P2 ;  /* 0x000000f707077211 */ /* 0x080fe200010f16ff */
[----:B------:R1:W-:Y:S01]  /*4490*/  STL [R1+0x2dc], R74 ;  /* 0x0002dc4a01007387 */ /* 0x0003e20000100800 */
[----:B------:R-:W-:Y:S01]  /*44a0*/  LEA R14, P2, R142, R246, 0x2 ;  /* 0x000000f68e0e7211 */ /* 0x000fe200078410ff */
[----:B------:R-:W-:Y:S01]  /*44b0*/  IMAD R86, R43, c[0x0][0x190], RZ ;  /* 0x000064002b567a24 */ /* 0x000fe200078e02ff */
[-C--:B------:R-:W-:Y:S01]  /*44c0*/  LEA.HI.X.SX32 R5, R5, R247.reuse, 0x2, P1 ;  /* 0x000000f705057211 */ /* 0x080fe200008f16ff */
[----:B------:R1:W-:Y:S01]  /*44d0*/  STL [R1+0x2d8], R76 ;  /* 0x0002d84c01007387 */ /* 0x0003e20000100800 */
[-C--:B------:R-:W-:Y:S01]  /*44e0*/  LEA R10, P1, R51, R140.reuse, 0x2 ;  /* 0x0000008c330a7211 */ /* 0x080fe200078210ff */
[----:B------:R-:W-:Y:S01]  /*44f0*/  IMAD R88, R44, c[0x0][0x190], RZ ;  /* 0x000064002c587a24 */ /* 0x000fe200078e02ff */
[-C--:B------:R-:W-:Y:S01]  /*4500*/  LEA.HI.X.SX32 R13, R13, R247.reuse, 0x2, P3 ;  /* 0x000000f70d0d7211 */ /* 0x080fe200018f16ff */
[----:B------:R1:W-:Y:S01]  /*4510*/  STL [R1+0x2d4], R78 ;  /* 0x0002d44e01007387 */ /* 0x0003e20000100800 */
[-C--:B------:R-:W-:Y:S01]  /*4520*/  LEA R16, P3, R125, R140.reuse, 0x2 ;  /* 0x0000008c7d107211 */ /* 0x080fe200078610ff */
[----:B------:R-:W-:Y:S01]  /*4530*/  IMAD R92, R46, c[0x0][0x190], RZ ;  /* 0x000064002e5c7a24 */ /* 0x000fe200078e02ff */
[----:B------:R-:W-:Y:S01]  /*4540*/  LEA.HI.X.SX32 R15, R142, R247, 0x2, P2 ;  /* 0x000000f78e0f7211 */ /* 0x000fe200010f16ff */
        /* <DEDUP_REMOVED lines=9> */
[CC--:B------:R-:W-:Y:S01]  /*45e0*/  LEA R22, P3, R50.reuse, R140.reuse, 0x2 ;  /* 0x0000008c32167211 */ /* 0x0c0fe200078610ff */
        /* <DEDUP_REMOVED lines=55> */
[-C--:B-1----:R-:W-:Y:S01]  /*4960*/  LEA R50, P1, R56, R140.reuse, 0x2 ;  /* 0x0000008c38327211 */ /* 0x082fe200078210ff */
[----:B------:R-:W-:Y:S01]  /*4970*/  IMAD R124, R77, c[0x0][0x190], RZ ;  /* 0x000064004d7c7a24 */ /* 0x000fe200078e02ff */
[-C--:B------:R-:W-:Y:S01]  /*4980*/  LEA.HI.X.SX32 R47, R52, R141.reuse, 0x2, P3 ;  /* 0x0000008d342f7211 */ /* 0x080fe200018f16ff */
[----:B------:R1:W-:Y:S01]  /*4990*/  STL [R1+0x28c], R114 ;  /* 0x00028c7201007387 */ /* 0x0003e20000100800 */
[-C--:B--2---:R-:W-:Y:S01]  /*49a0*/  LEA R52, P3, R58, R140.reuse, 0x2 ;  /* 0x0000008c3a347211 */ /* 0x084fe200078610ff */
[----:B------:R-:W-:Y:S01]  /*49b0*/  IMAD R126, R79, c[0x0][0x190], RZ ;  /* 0x000064004f7e7a24 */ /* 0x000fe200078e02ff */
[-C--:B------:R-:W-:Y:S01]  /*49c0*/  LEA.HI.X.SX32 R49, R54, R141.reuse, 0x2, P2 ;  /* 0x0000008d36317211 */ /* 0x080fe200010f16ff */
[----:B------:R2:W-:Y:S01]  /*49d0*/  STL [R1+0x288], R116 ;  /* 0x0002887401007387 */ /* 0x0005e20000100800 */
[-C--:B---3--:R-:W-:Y:S01]  /*49e0*/  LEA R54, P2, R60, R140.reuse, 0x2 ;  /* 0x0000008c3c367211 */ /* 0x088fe200078410ff */
[----:B------:R-:W-:Y:S01]  /*49f0*/  IMAD R128, R81, c[0x0][0x190], RZ ;  /* 0x0000640051807a24 */ /* 0x000fe200078e02ff */
[-C--:B------:R-:W-:Y:S01]  /*4a00*/  LEA.HI.X.SX32 R51, R56, R141.reuse, 0x2, P1 ;  /* 0x0000008d38337211 */ /* 0x080fe200008f16ff */
[----:B------:R3:W-:Y:S01]  /*4a10*/  STL [R1+0x284], R118 ;  /* 0x0002847601007387 */ /* 0x0007e20000100800 */
[-C--:B----4-:R-:W-:Y:S01]  /*4a20*/  LEA R56, P1, R62, R140.reuse, 0x2 ;  /* 0x0000008c3e387211 */ /* 0x090fe200078210ff */
        /* <DEDUP_REMOVED lines=31> */
[----:B------:R-:W-:-:S02]  /*4c20*/  LEA R72, P2, R78, R140, 0x2 ;  /* 0x0000008c4e487211 */ /* 0x000fc400078410ff */
[-C--:B------:R-:W-:Y:S01]  /*4c30*/  LEA.HI.X.SX32 R69, R74, R141.reuse, 0x2, P1 ;  /* 0x0000008d4a457211 */ /* 0x080fe200008f16ff */
[----:B------:R-:W-:Y:S01]  /*4c40*/  STL [R1+0x404], R250 ;  /* 0x000404fa01007387 */ /* 0x000fe20000100800 */
[-C--:B------:R-:W-:Y:S02]  /*4c50*/  LEA R74, P1, R80, R140.reuse, 0x2 ;  /* 0x0000008c504a7211 */ /* 0x080fe400078210ff */
[-C--:B------:R-:W-:Y:S01]  /*4c60*/  LEA.HI.X.SX32 R71, R76, R141.reuse, 0x2, P3 ;  /* 0x0000008d4c477211 */ /* 0x080fe200018f16ff */
[----:B------:R1:W-:Y:S01]  /*4c70*/  STL [R1+0x260], R136 ;  /* 0x0002608801007387 */ /* 0x0003e20000100800 */
[-C--:B------:R-:W-:Y:S02]  /*4c80*/  LEA R76, P3, R82, R140.reuse, 0x2 ;  /* 0x0000008c524c7211 */ /* 0x080fe400078610ff */
        /* <DEDUP_REMOVED lines=10> */
[----:B------:R-:W-:Y:S01]  /*4d30*/  STL [R1+0x254], R198 ;  /* 0x000254c601007387 */ /* 0x000fe20000100800 */
[----:B------:R-:W-:-:S02]  /*4d40*/  LEA R84, P2, R90, R140, 0x2 ;  /* 0x0000008c5a547211 */ /* 0x000fc400078410ff */
[-C--:B------:R-:W-:Y:S01]  /*4d50*/  LEA.HI.X.SX32 R81, R86, R141.reuse, 0x2, P1 ;  /* 0x0000008d56517211 */ /* 0x080fe200008f16ff */
[----:B------:R1:W-:Y:S01]  /*4d60*/  STL [R1+0x584], R5 ;  /* 0x0005840501007387 */ /* 0x0003e20000100800 */
[-C--:B------:R-:W-:Y:S02]  /*4d70*/  LEA R86, P1, R92, R140.reuse, 0x2 ;  /* 0x0000008c5c567211 */ /* 0x080fe400078210ff */
[-C--:B------:R-:W-:Y:S01]  /*4d80*/  LEA.HI.X.SX32 R83, R88, R141.reuse, 0x2, P3 ;  /* 0x0000008d58537211 */ /* 0x080fe200018f16ff */
[----:B------:R-:W-:Y:S01]  /*4d90*/  STL.64 [R1+0x4f0], R6 ;  /* 0x0004f00601007387 */ /* 0x000fe20000100a00 */
[-C--:B------:R-:W-:Y:S02]  /*4da0*/  LEA R88, P3, R94, R140.reuse, 0x2 ;  /* 0x0000008c5e587211 */ /* 0x080fe400078610ff */
[----:B------:R-:W-:Y:S01]  /*4db0*/  LEA.HI.X.SX32 R85, R90, R141, 0x2, P2 ;  /* 0x0000008d5a557211 */ /* 0x000fe200010f16ff */
[----:B------:R-:W-:Y:S01]  /*4dc0*/  STL [R1+0x250], R196 ;  /* 0x000250c401007387 */ /* 0x000fe20000100800 */
        /* <DEDUP_REMOVED lines=14> */
[----:B------:R-:W-:Y:S01]  /*4eb0*/  STL [R1+0x498], R11 ;  /* 0x0004980b01007387 */ /* 0x000fe20000100800 */
        /* <DEDUP_REMOVED lines=21> */
[----:B-1----:R-:W-:-:S02]  /*5010*/  LEA R114, P2, R120, R140, 0x2 ;  /* 0x0000008c78727211 */ /* 0x002fc400078410ff */
[-C--:B------:R-:W-:Y:S01]  /*5020*/  LEA.HI.X.SX32 R111, R116, R141.reuse, 0x2, P1 ;  /* 0x0000008d746f7211 */ /* 0x080fe200008f16ff */
[----:B------:R-:W-:Y:S01]  /*5030*/  STL [R1+0x490], R19 ;  /* 0x0004901301007387 */ /* 0x000fe20000100800 */
[-C--:B--2---:R-:W-:Y:S02]  /*5040*/  LEA R116, P1, R122, R140.reuse, 0x2 ;  /* 0x0000008c7a747211 */ /* 0x084fe400078210ff */
[-C--:B------:R-:W-:Y:S01]  /*5050*/  LEA.HI.X.SX32 R113, R118, R141.reuse, 0x2, P3 ;  /* 0x0000008d76717211 */ /* 0x080fe200018f16ff */
[----:B------:R-:W-:Y:S01]  /*5060*/  STL [R1+0x4ac], R20 ;  /* 0x0004ac1401007387 */ /* 0x000fe20000100800 */
[-C--:B---3--:R-:W-:Y:S02]  /*5070*/  LEA R118, P3, R124, R140.reuse, 0x2 ;  /* 0x0000008c7c767211 */ /* 0x088fe400078610ff */
[----:B------:R-:W-:Y:S01]  /*5080*/  LEA.HI.X.SX32 R115, R120, R141, 0x2, P2 ;  /* 0x0000008d78737211 */ /* 0x000fe200010f16ff */
[----:B------:R-:W-:Y:S01]  /*5090*/  STL [R1+0x4a8], R21 ;  /* 0x0004a81501007387 */ /* 0x000fe20000100800 */
[----:B----4-:R-:W-:-:S02]  /*50a0*/  LEA R120, P2, R126, R140, 0x2 ;  /* 0x0000008c7e787211 */ /* 0x010fc400078410ff */
        /* <DEDUP_REMOVED lines=29> */
[----:B------:R-:W-:Y:S02]  /*5280*/  LEA R140, P1, R194, R140, 0x2 ;  /* 0x0000008cc28c7211 */ /* 0x000fe400078210ff */
[-C--:B------:R-:W-:Y:S01]  /*5290*/  LEA.HI.X.SX32 R137, R198, R141.reuse, 0x2, P3 ;  /* 0x0000008dc6897211 */ /* 0x080fe200018f16ff */
[----:B------:R-:W-:Y:S01]  /*52a0*/  STL [R1+0x4dc], R32 ;  /* 0x0004dc2001007387 */ /* 0x000fe20000100800 */
[----:B------:R-:W-:Y:S02]  /*52b0*/  ISETP.GE.AND P3, PT, R152, c[0x0][0x180], PT ;  /* 0x0000600098007a0c */ /* 0x000fe40003f66270 */
[----:B------:R-:W-:Y:S01]  /*52c0*/  LEA.HI.X.SX32 R139, R196, R141, 0x2, P2 ;  /* 0x0000008dc48b7211 */ /* 0x000fe200010f16ff */
[----:B------:R-:W-:Y:S01]  /*52d0*/  STL [R1+0x4d8], R33 ;  /* 0x0004d82101007387 */ /* 0x000fe20000100800 */
[----:B------:R-:W-:-:S02]  /*52e0*/  ISETP.GE.AND P2, PT, R153, c[0x0][0x180], PT ;  /* 0x0000600099007a0c */ /* 0x000fc40003f46270 */
[----:B------:R-:W-:Y:S01]  /*52f0*/  LEA.HI.X.SX32 R141, R194, R141, 0x2, P1 ;  /* 0x0000008dc28d7211 */ /* 0x000fe200008f16ff */
[----:B------:R-:W-:Y:S01]  /*5300*/  STL [R1+0x4e4], R34 ;  /* 0x0004e42201007387 */ /* 0x000fe20000100800 */
[----:B------:R-:W-:Y:S02]  /*5310*/  ISETP.GE.AND P1, PT, R154, c[0x0][0x180], PT ;  /* 0x000060009a007a0c */ /* 0x000fe40003f26270 */
[C---:B------:R-:W-:Y:S01]  /*5320*/  SEL R4, R200.reuse, RZ, !P3 ;  /* 0x000000ffc8047207 */ /* 0x040fe20005800000 */
[----:B------:R-:W-:Y:S01]  /*5330*/  STL [R1+0x4e0], R35 ;  /* 0x0004e02301007387 */ /* 0x000fe20000100800 */
[----:B------:R-:W-:Y:S02]  /*5340*/  ISETP.GE.AND P3, PT, R155, c[0x0][0x180], PT ;  /* 0x000060009b007a0c */ /* 0x000fe40003f66270 */
[----:B------:R-:W-:Y:S01]  /*5350*/  SEL R5, R200, RZ, !P2 ;  /* 0x000000ffc8057207 */ /* 0x000fe20005000000 */
[----:B------:R-:W-:Y:S01]  /*5360*/  STL [R1+0x508], R36 ;  /* 0x0005082401007387 */ /* 0x000fe20000100800 */
[----:B------:R-:W-:-:S02]  /*5370*/  ISETP.GE.AND P2, PT, R156, c[0x0][0x180], PT ;  /* 0x000060009c007a0c */ /* 0x000fc40003f46270 */
[C---:B------:R-:W-:Y:S01]  /*5380*/  SEL R9, R200.reuse, RZ, !P1 ;  /* 0x000000ffc8097207 */ /* 0x040fe20004800000 */
[----:B------:R-:W-:Y:S01]  /*5390*/  STL [R1+0x4fc], R37 ;  /* 0x0004fc2501007387 */ /* 0x000fe20000100800 */
[----:B------:R-:W-:Y:S02]  /*53a0*/  ISETP.GE.AND P1, PT, R157, c[0x0][0x180], PT ;  /* 0x000060009d007a0c */ /* 0x000fe40003f26270 */
[----:B------:R-:W-:Y:S01]  /*53b0*/  SEL R14, R200, RZ, !P3 ;  /* 0x000000ffc80e7207 */ /* 0x000fe20005800000 */
[----:B------:R-:W-:Y:S01]  /*53c0*/  STL.64 [R1+0x500], R38 ;  /* 0x0005002601007387 */ /* 0x000fe20000100a00 */
[----:B------:R-:W-:Y:S02]  /*53d0*/  ISETP.GE.AND P3, PT, R158, c[0x0][0x180], PT ;  /* 0x000060009e007a0c */ /* 0x000fe40003f66270 */
[----:B------:R-:W-:Y:S01]  /*53e0*/  SEL R15, R200, RZ, !P2 ;  /* 0x000000ffc80f7207 */ /* 0x000fe20005000000 */
[----:B------:R-:W-:Y:S01]  /*53f0*/  STL.64 [R1+0x510], R40 ;  /* 0x0005102801007387 */ /* 0x000fe20000100a00 */
[----:B------:R-:W-:-:S02]  /*5400*/  ISETP.GE.AND P2, PT, R159, c[0x0][0x180], PT ;  /* 0x000060009f007a0c */ /* 0x000fc40003f46270 */
[C---:B------:R-:W-:Y:S01]  /*5410*/  LOP3.LUT R250, R248.reuse, 0x72, RZ, 0xfc, !PT ;  /* 0x00000072f8fa7812 */ /* 0x040fe200078efcff */
[----:B------:R-:W-:Y:S01]  /*5420*/  STL [R1+0x51c], R42 ;  /* 0x00051c2a01007387 */ /* 0x000fe20000100800 */
[----:B------:R-:W-:Y:S02]  /*5430*/  LOP3.LUT R2, R248, 0x76, RZ, 0xfc, !PT ;  /* 0x00000076f8027812 */ /* 0x000fe400078efcff */
[----:B------:R-:W-:Y:S01]  /*5440*/  @P0 LOP3.LUT R0, R0, 0x80000, RZ, 0xfc, !PT ;  /* 0x0008000000000812 */ /* 0x000fe200078efcff */
[----:B------:R-:W-:Y:S03]  /*5450*/  STL [R1+0x518], R43 ;  /* 0x0005182b01007387 */ /* 0x000fe60000100800 */
[----:B------:R-:W-:Y:S01]  /*5460*/  LOP3.LUT R0, R0, 0xffefffff, RZ, 0xc0, !PT ;  /* 0xffefffff00007812 */ /* 0x000fe200078ec0ff */
[----:B------:R-:W-:Y:S04]  /*5470*/  STL [R1+0x524], R44 ;  /* 0x0005242c01007387 */ /* 0x000fe80000100800 */
        /* <DEDUP_REMOVED lines=17> */
[----:B------:R1:W-:Y:S04]  /*5590*/  STL [R1+0x56c], R62 ;  /* 0x00056c3e01007387 */ /* 0x0003e80000100800 */
[----:B------:R-:W-:Y:S04]  /*55a0*/  STL [R1+0x568], R63 ;  /* 0x0005683f01007387 */ /* 0x000fe80000100800 */
[----:B------:R2:W-:Y:S01]  /*55b0*/  STL [R1+0x574], R64 ;  /* 0x0005744001007387 */ /* 0x0005e20000100800 */
[----:B-1----:R-:W-:-:S03]  /*55c0*/  SEL R62, R200, RZ, !P2 ;  /* 0x000000ffc83e7207 */ /* 0x002fc60005000000 */
[----:B------:R1:W-:Y:S01]  /*55d0*/  STL [R1+0x570], R65 ;  /* 0x0005704101007387 */ /* 0x0003e20000100800 */
[----:B------:R-:W-:-:S03]  /*55e0*/  ISETP.GE.AND P2, PT, R162, c[0x0][0x180], PT ;  /* 0x00006000a2007a0c */ /* 0x000fc60003f46270 */
[----:B------:R-:W-:Y:S01]  /*55f0*/  STL.64 [R1+0x588], R66 ;  /* 0x0005884201007387 */ /* 0x000fe20000100a00 */
[C---:B------:R-:W-:Y:S02]  /*5600*/  SEL R61, R200.reuse, RZ, !P2 ;  /* 0x000000ffc83d7207 */ /* 0x040fe40005000000 */
[----:B--2---:R-:W-:Y:S01]  /*5610*/  SEL R64, R200, RZ, !P1 ;  /* 0x000000ffc8407207 */ /* 0x004fe20004800000 */
[----:B------:R-:W-:Y:S01]  /*5620*/  STL.64 [R1+0x590], R68 ;  /* 0x0005904401007387 */ /* 0x000fe20000100a00 */
[----:B------:R-:W-:Y:S02]  /*5630*/  ISETP.GE.AND P1, PT, R160, c[0x0][0x180], PT ;  /* 0x00006000a0007a0c */ /* 0x000fe40003f26270 */
[C---:B-1----:R-:W-:Y:S01]  /*5640*/  SEL R65, R200.reuse, RZ, !P3 ;  /* 0x000000ffc8417207 */ /* 0x042fe20005800000 */
[----:B------:R-:W-:Y:S01]  /*5650*/  STL.64 [R1+0x598], R70 ;  /* 0x0005984601007387 */ /* 0x000fe20000100a00 */
[----:B------:R-:W-:Y:S02]  /*5660*/  ISETP.GE.AND P3, PT, R161, c[0x0][0x180], PT ;  /* 0x00006000a1007a0c */ /* 0x000fe40003f66270 */
[----:B------:R-:W-:Y:S01]  /*5670*/  SEL R63, R200, RZ, !P1 ;  /* 0x000000ffc83f7207 */ /* 0x000fe20004800000 */
[----:B------:R-:W-:Y:S01]  /*5680*/  STL [R1+0x5b0], R73 ;  /* 0x0005b04901007387 */ /* 0x000fe20000100800 */
[----:B------:R-:W-:-:S02]  /*5690*/  ISETP.GE.AND P1, PT, R163, c[0x0][0x180], PT ;  /* 0x00006000a3007a0c */ /* 0x000fc40003f26270 */
[----:B------:R-:W-:Y:S01]  /*56a0*/  SEL R60, R200, RZ, !P3 ;  /* 0x000000ffc83c7207 */ /* 0x000fe20005800000 */
[----:B------:R-:W-:Y:S01]  /*56b0*/  STL [R1+0x448], R250 ;  /* 0x000448fa01007387 */ /* 0x000fe20000100800 */
[----:B------:R-:W-:Y:S02]  /*56c0*/  ISETP.GE.AND P3, PT, R164, c[0x0][0x180], PT ;  /* 0x00006000a4007a0c */ /* 0x000fe40003f66270 */
[----:B------:R-:W-:Y:S01]  /*56d0*/  ISETP.GE.AND P2, PT, R165, c[0x0][0x180], PT ;  /* 0x00006000a5007a0c */ /* 0x000fe20003f46270 */
[----:B------:R1:W-:Y:S01]  /*56e0*/  STL [R1+0x44c], R2 ;  /* 0x00044c0201007387 */ /* 0x0003e20000100800 */
[----:B------:R-:W-:Y:S02]  /*56f0*/  SEL R58, R200, RZ, !P1 ;  /* 0x000000ffc83a7207 */ /* 0x000fe40004800000 */
[----:B------:R-:W-:Y:S02]  /*5700*/  ISETP.GE.AND P1, PT, R166, c[0x0][0x180], PT ;  /* 0x00006000a6007a0c */ /* 0x000fe40003f26270 */
[----:B------:R-:W-:-:S02]  /*5710*/  SEL R59, R200, RZ, !P3 ;  /* 0x000000ffc83b7207 */ /* 0x000fc40005800000 */
[----:B------:R-:W-:Y:S02]  /*5720*/  ISETP.GE.AND P3, PT, R167, c[0x0][0x180], PT ;  /* 0x00006000a7007a0c */ /* 0x000fe40003f66270 */
[----:B------:R-:W-:Y:S02]  /*5730*/  SEL R56, R200, RZ, !P2 ;  /* 0x000000ffc8387207 */ /* 0x000fe40005000000 */
[----:B------:R-:W-:Y:S02]  /*5740*/  ISETP.GE.AND P2, PT, R168, c[0x0][0x180], PT ;  /* 0x00006000a8007a0c */ /* 0x000fe40003f46270 */
[C---:B------:R-:W-:Y:S02]  /*5750*/  SEL R57, R200.reuse, RZ, !P1 ;  /* 0x000000ffc8397207 */ /* 0x040fe40004800000 */
[----:B------:R-:W-:Y:S02]  /*5760*/  ISETP.GE.AND P1, PT, R169, c[0x0][0x180], PT ;  /* 0x00006000a9007a0c */ /* 0x000fe40003f26270 */
[----:B------:R-:W-:-:S02]  /*5770*/  SEL R54, R200, RZ, !P3 ;  /* 0x000000ffc8367207 */ /* 0x000fc40005800000 */
[----:B------:R-:W-:Y:S02]  /*5780*/  ISETP.GE.AND P3, PT, R170, c[0x0][0x180], PT ;  /* 0x00006000aa007a0c */ /* 0x000fe40003f66270 */
[C---:B------:R-:W-:Y:S02]  /*5790*/  SEL R55, R200.reuse, RZ, !P2 ;  /* 0x000000ffc8377207 */ /* 0x040fe40005000000 */
[----:B------:R-:W-:Y:S02]  /*57a0*/  ISETP.GE.AND P2, PT, R171, c[0x0][0x180], PT ;  /* 0x00006000ab007a0c */ /* 0x000fe40003f46270 */
        /* <DEDUP_REMOVED lines=42> */
[C---:B------:R-:W-:Y:S02]  /*5a50*/  SEL R33, R200.reuse, RZ, !P1 ;  /* 0x000000ffc8217207 */ /* 0x040fe40004800000 */
        /* <DEDUP_REMOVED lines=40> */
[----:B------:R-:W-:Y:S02]  /*5ce0*/  ISETP.GE.AND P2, PT, R248, UR4, PT ;  /* 0x00000004f8007c0c */ /* 0x000fe4000bf46270 */
[C---:B------:R-:W-:Y:S02]  /*5cf0*/  SEL R201, R200.reuse, RZ, !P1 ;  /* 0x000000ffc8c97207 */ /* 0x040fe40004800000 */
[----:B------:R-:W-:Y:S02]  /*5d00*/  ISETP.GE.AND P1, PT, R187, UR4, PT ;  /* 0x00000004bb007c0c */ /* 0x000fe4000bf26270 */
[----:B------:R-:W-:-:S02]  /*5d10*/  SEL R200, R200, RZ, !P3 ;  /* 0x000000ffc8c87207 */ /* 0x000fc40005800000 */
[----:B------:R-:W-:Y:S02]  /*5d20*/  ISETP.GE.AND P3, PT, R151, UR4, PT ;  /* 0x0000000497007c0c */ /* 0x000fe4000bf66270 */
[----:B------:R-:W-:Y:S02]  /*5d30*/  SEL R151, RZ, 0x4, P2 ;  /* 0x00000004ff977807 */ /* 0x000fe40001000000 */
[----:B------:R-:W-:Y:S02]  /*5d40*/  ISETP.GE.AND P2, PT, R152, UR4, PT ;  /* 0x0000000498007c0c */ /* 0x000fe4000bf46270 */
[----:B------:R-:W-:Y:S02]  /*5d50*/  SEL R152, RZ, 0x4, P1 ;  /* 0x00000004ff987807 */ /* 0x000fe40000800000 */
[----:B------:R-:W-:Y:S02]  /*5d60*/  ISETP.GE.AND P1, PT, R153, UR4, PT ;  /* 0x0000000499007c0c */ /* 0x000fe4000bf26270 */
[----:B------:R-:W-:-:S02]  /*5d70*/  SEL R153, RZ, 0x4, P3 ;  /* 0x00000004ff997807 */ /* 0x000fc40001800000 */
        /* <DEDUP_REMOVED lines=120> */
[----:B------:R-:W-:Y:S02]  /*6500*/  ISETP.GT.AND P1, PT, R146, 0xff, PT ;  /* 0x000000ff9200780c */ /* 0x000fe40003f24270 */
[----:B------:R-:W-:Y:S02]  /*6510*/  SEL R186, RZ, 0x4, P3 ;  /* 0x00000004ffba7807 */ /* 0x000fe40001800000 */
[----:B-1----:R-:W-:Y:S02]  /*6520*/  SEL R2, R151, RZ, P1 ;  /* 0x000000ff97027207 */ /* 0x002fe40000800000 */
[----:B------:R-:W-:Y:S02]  /*6530*/  SEL R7, R152, RZ, P1 ;  /* 0x000000ff98077207 */ /* 0x000fe40000800000 */
[----:B------:R-:W-:Y:S01]  /*6540*/  SEL R6, R153, RZ, P1 ;  /* 0x000000ff99067207 */ /* 0x000fe20000800000 */
[----:B------:R1:W-:Y:S01]  /*6550*/  STL [R1+0x140], R2 ;  /* 0x0001400201007387 */ /* 0x0003e20000100800 */
[----:B------:R-:W-:-:S02]  /*6560*/  SEL R250, R212, RZ, P1 ;  /* 0x000000ffd4fa7207 */ /* 0x000fc40000800000 */
[----:B------:R-:W-:Y:S01]  /*6570*/  SEL R249, R144, RZ, P1 ;  /* 0x000000ff90f97207 */ /* 0x000fe20000800000 */
[----:B------:R2:W-:Y:S01]  /*6580*/  STL [R1+0x144], R7 ;  /* 0x0001440701007387 */ /* 0x0005e20000100800 */
[----:B------:R-:W-:Y:S01]  /*6590*/  SEL R146, RZ, 0x4, P2 ;  /* 0x00000004ff927807 */ /* 0x000fe20001000000 */
[----:B------:R-:W-:Y:S01]  /*65a0*/  IMAD R144, R234, 0x2, R142 ;  /* 0x00000002ea907824 */ /* 0x000fe200078e028e */
[----:B------:R-:W-:Y:S01]  /*65b0*/  SEL R17, R213, RZ, P1 ;  /* 0x000000ffd5117207 */ /* 0x000fe20000800000 */
[----:B------:R3:W-:Y:S01]  /*65c0*/  STL [R1+0x148], R6 ;  /* 0x0001480601007387 */ /* 0x0007e20000100800 */
[----:B------:R-:W-:Y:S02]  /*65d0*/  SEL R19, R150, RZ, P1 ;  /* 0x000000ff96137207 */ /* 0x000fe40000800000 */
[----:B-1----:R-:W-:Y:S02]  /*65e0*/  SEL R2, R154, RZ, P1 ;  /* 0x000000ff9a027207 */ /* 0x002fe40000800000 */
[----:B------:R-:W-:-:S02]  /*65f0*/  SEL R248, R149, RZ, P1 ;  /* 0x000000ff95f87207 */ /* 0x000fc40000800000 */
[----:B--2---:R-:W-:Y:S01]  /*6600*/  SEL R7, R155, RZ, P1 ;  /* 0x000000ff9b077207 */ /* 0x004fe20000800000 */
[----:B------:R1:W-:Y:S01]  /*6610*/  STL [R1+0x14c], R2 ;  /* 0x00014c0201007387 */ /* 0x0003e20000100800 */
[----:B------:R-:W-:Y:S02]  /*6620*/  ISETP.NE.U32.AND P0, PT, R194, RZ, PT ;  /* 0x000000ffc200720c */ /* 0x000fe40003f05070 */
[----:B---3--:R-:W-:Y:S01]  /*6630*/  SEL R6, R156, RZ, P1 ;  /* 0x000000ff9c067207 */ /* 0x008fe20000800000 */
[----:B------:R2:W-:Y:S01]  /*6640*/  STL [R1+0x150], R7 ;  /* 0x0001500701007387 */ /* 0x0005e20000100800 */
[----:B------:R-:W-:Y:S02]  /*6650*/  ISETP.NE.U32.AND P5, PT, R196, RZ, PT ;  /* 0x000000ffc400720c */ /* 0x000fe40003fa5070 */
[----:B------:R-:W-:Y:S01]  /*6660*/  ISETP.NE.U32.AND P3, PT, R198, RZ, PT ;  /* 0x000000ffc600720c */ /* 0x000fe20003f65070 */
[----:B------:R3:W-:Y:S01]  /*6670*/  STL [R1+0x154], R6 ;  /* 0x0001540601007387 */ /* 0x0007e20000100800 */
[----:B------:R-:W-:-:S02]  /*6680*/  ISETP.NE.U32.AND P4, PT, R199, RZ, PT ;  /* 0x000000ffc700720c */ /* 0x000fc40003f85070 */
[----:B-1----:R-:W-:Y:S02]  /*6690*/  SEL R2, R157, RZ, P1 ;  /* 0x000000ff9d027207 */ /* 0x002fe40000800000 */
[----:B------:R-:W-:Y:S02]  /*66a0*/  ISETP.NE.U32.AND P2, PT, R201, RZ, PT ;  /* 0x000000ffc900720c */ /* 0x000fe40003f45070 */
[----:B--2---:R-:W-:Y:S01]  /*66b0*/  SEL R7, R158, RZ, P1 ;  /* 0x000000ff9e077207 */ /* 0x004fe20000800000 */
[----:B------:R1:W-:Y:S01]  /*66c0*/  STL [R1+0x158], R2 ;  /* 0x0001580201007387 */ /* 0x0003e20000100800 */
[----:B------:R-:W-:Y:S02]  /*66d0*/  @P0 LOP3.LUT R0, R0, 0x100000, RZ, 0xfc, !PT ;  /* 0x0010000000000812 */ /* 0x000fe400078efcff */
[----:B---3--:R-:W-:Y:S01]  /*66e0*/  SEL R6, R159, RZ, P1 ;  /* 0x000000ff9f067207 */ /* 0x008fe20000800000 */
[----:B------:R2:W-:Y:S01]  /*66f0*/  STL [R1+0x15c], R7 ;  /* 0x00015c0701007387 */ /* 0x0005e20000100800 */
[----:B------:R-:W-:-:S03]  /*6700*/  LOP3.LUT R0, R0, 0xffdfffff, RZ, 0xc0, !PT ;  /* 0xffdfffff00007812 */ /* 0x000fc600078ec0ff */
[----:B------:R3:W-:Y:S01]  /*6710*/  STL [R1+0x160], R6 ;  /* 0x0001600601007387 */ /* 0x0007e20000100800 */
[----:B------:R-:W-:Y:S02]  /*6720*/  @P5 LOP3.LUT R0, R0, 0x200000, RZ, 0xfc, !PT ;  /* 0x0020000000005812 */ /* 0x000fe400078efcff */
[----:B-1----:R-:W-:Y:S02]  /*6730*/  SEL R2, R160, RZ, P1 ;  /* 0x000000ffa0027207 */ /* 0x002fe40000800000 */
[----:B------:R-:W-:Y:S02]  /*6740*/  LOP3.LUT R0, R0, 0xffbfffff, RZ, 0xc0, !PT ;  /* 0xffbfffff00007812 */ /* 0x000fe400078ec0ff */
[----:B--2---:R-:W-:Y:S01]  /*6750*/  SEL R7, R161, RZ, P1 ;  /* 0x000000ffa1077207 */ /* 0x004fe20000800000 */
[----:B------:R1:W-:Y:S01]  /*6760*/  STL [R1+0x164], R2 ;  /* 0x0001640201007387 */ /* 0x0003e20000100800 */
[----:B------:R-:W-:Y:S02]  /*6770*/  @P4 LOP3.LUT R0, R0, 0x400000, RZ, 0xfc, !PT ;  /* 0x0040000000004812 */ /* 0x000fe400078efcff */
[----:B---3--:R-:W-:Y:S01]  /*6780*/  SEL R6, R162, RZ, P1 ;  /* 0x000000ffa2067207 */ /* 0x008fe20000800000 */
[----:B------:R2:W-:Y:S04]  /*6790*/  STL [R1+0x168], R7 ;  /* 0x0001680701007387 */ /* 0x0005e80000100800 */
[----:B------:R3:W-:Y:S01]  /*67a0*/  STL [R1+0x16c], R6 ;  /* 0x00016c0601007387 */ /* 0x0007e20000100800 */
[----:B-1----:R-:W-:-:S02]  /*67b0*/  SEL R2, R163, RZ, P1 ;  /* 0x000000ffa3027207 */ /* 0x002fc40000800000 */
[----:B--2---:R-:W-:-:S03]  /*67c0*/  SEL R7, R164, RZ, P1 ;  /* 0x000000ffa4077207 */ /* 0x004fc60000800000 */
[----:B------:R1:W-:Y:S01]  /*67d0*/  STL [R1+0x170], R2 ;  /* 0x0001700201007387 */ /* 0x0003e20000100800 */
[----:B---3--:R-:W-:-:S03]  /*67e0*/  SEL R6, R165, RZ, P1 ;  /* 0x000000ffa5067207 */ /* 0x008fc60000800000 */
[----:B------:R2:W-:Y:S04]  /*67f0*/  STL [R1+0x174], R7 ;  /* 0x0001740701007387 */ /* 0x0005e80000100800 */
[----:B------:R3:W-:Y:S01]  /*6800*/  STL [R1+0x178], R6 ;  /* 0x0001780601007387 */ /* 0x0007e20000100800 */
[----:B-1----:R-:W-:Y:S02]  /*6810*/  SEL R2, R166, RZ, P1 ;  /* 0x000000ffa6027207 */ /* 0x002fe40000800000 */
        /* <DEDUP_REMOVED lines=59> */
[----:B-1----:R-:W-:Y:S01]  /*6bd0*/  SEL R2, R202, RZ, P1 ;  /* 0x000000ffca027207 */ /* 0x002fe20000800000 */
[----:B------:R-:W-:Y:S01]  /*6be0*/  IMAD R202, R234, 0x2, R144 ;  /* 0x00000002eaca7824 */ /* 0x000fe200078e0290 */
        /* <DEDUP_REMOVED lines=15> */
[----:B------:R2:W-:Y:S01]  /*6ce0*/  STL [R1+0x214], R7 ;  /* 0x0002140701007387 */ /* 0x0005e20000100800 */
[----:B-1----:R-:W-:Y:S02]  /*6cf0*/  SEL R2, R211, RZ, P1 ;  /* 0x000000ffd3027207 */ /* 0x002fe40000800000 */
[----:B--2---:R-:W-:-:S03]  /*6d00*/  SEL R7, R145, RZ, P1 ;  /* 0x000000ff91077207 */ /* 0x004fc60000800000 */
[----:B------:R1:W-:Y:S04]  /*6d10*/  STL [R1+0x460], R2 ;  /* 0x0004600201007387 */ /* 0x0003e80000100800 */
[----:B------:R2:W-:Y:S04]  /*6d20*/  STL [R1+0x218], R6 ;  /* 0x0002180601007387 */ /* 0x0005e80000100800 */
[----:B------:R3:W-:Y:S01]  /*6d30*/  STL [R1+0x470], R250 ;  /* 0x000470fa01007387 */ /* 0x0007e20000100800 */
[----:B-1----:R-:W-:-:S03]  /*6d40*/  SEL R2, R147, RZ, P1 ;  /* 0x000000ff93027207 */ /* 0x002fc60000800000 */
[----:B------:R-:W-:Y:S01]  /*6d50*/  STL [R1+0x480], R249 ;  /* 0x000480f901007387 */ /* 0x000fe20000100800 */
[----:B--2---:R-:W-:Y:S02]  /*6d60*/  SEL R6, R143, RZ, P1 ;  /* 0x000000ff8f067207 */ /* 0x004fe40000800000 */
[----:B---3--:R-:W-:-:S03]  /*6d70*/  SEL R250, R148, RZ, P1 ;  /* 0x000000ff94fa7207 */ /* 0x008fc60000800000 */
[----:B------:R1:W-:Y:S04]  /*6d80*/  STL [R1+0x220], R6 ;  /* 0x0002200601007387 */ /* 0x0003e80000100800 */
[----:B------:R-:W-:Y:S01]  /*6d90*/  STL [R1+0x224], R7 ;  /* 0x0002240701007387 */ /* 0x000fe20000100800 */
[----:B-1----:R-:W-:Y:S02]  /*6da0*/  SEL R6, R146, RZ, P1 ;  /* 0x000000ff92067207 */ /* 0x002fe40000800000 */
[----:B------:R-:W-:-:S03]  /*6db0*/  LEA R142, P1, R144, R246, 0x2 ;  /* 0x000000f6908e7211 */ /* 0x000fc600078210ff */
[----:B------:R1:W-:Y:S01]  /*6dc0*/  STL [R1+0x240], R6 ;  /* 0x0002400601007387 */ /* 0x0003e20000100800 */
[-C--:B------:R-:W-:Y:S02]  /*6dd0*/  LEA.HI.X.SX32 R143, R144, R247.reuse, 0x2, P1 ;  /* 0x000000f7908f7211 */ /* 0x080fe400008f16ff */
[CC--:B------:R-:W-:Y:S01]  /*6de0*/  LEA R144, P1, R202.reuse, R246.reuse, 0x2 ;  /* 0x000000f6ca907211 */ /* 0x0c0fe200078210ff */
[----:B------:R-:W2:Y:S03]  /*6df0*/  LDL R73, [R1+0xb0] ;  /* 0x0000b00001497983 */ /* 0x000ea60000100800 */
[----:B------:R-:W-:Y:S01]  /*6e00*/  LEA.HI.X.SX32 R145, R202, R247, 0x2, P1 ;  /* 0x000000f7ca917211 */ /* 0x000fe200008f16ff */
[----:B------:R-:W-:Y:S01]  /*6e10*/  IMAD R202, R234, 0x2, R202 ;  /* 0x00000002eaca7824 */ /* 0x000fe200078e02ca */
[----:B------:R-:W3:Y:S04]  /*6e20*/  LDL R8, [R1+0xac] ;  /* 0x0000ac0001087983 */ /* 0x000ee80000100800 */
[----:B------:R-:W-:-:S04]  /*6e30*/  LEA R146, P1, R202, R246, 0x2 ;  /* 0x000000f6ca927211 */ /* 0x000fc800078210ff */
[----:B------:R-:W-:Y:S01]  /*6e40*/  LEA.HI.X.SX32 R147, R202, R247, 0x2, P1 ;  /* 0x000000f7ca937211 */ /* 0x000fe200008f16ff */
[----:B------:R-:W-:-:S05]  /*6e50*/  IMAD R202, R234, 0x2, R202 ;  /* 0x00000002eaca7824 */ /* 0x000fca00078e02ca */
        /* <DEDUP_REMOVED lines=77> */
[----:B------:R-:W-:Y:S01]  /*7330*/  IMAD R202, R234, 0x2, R202 ;  /* 0x00000002eaca7824 */ /* 0x000fe200078e02ca */
[----:B------:R-:W-:-:S03]  /*7340*/  ISETP.NE.U32.AND P1, PT, R200, RZ, PT ;  /* 0x000000ffc800720c */ /* 0x000fc60003f25070 */
[----:B------:R-:W-:Y:S01]  /*7350*/  IMAD R235, R234, 0x2, R202 ;  /* 0x00000002eaeb7824 */ /* 0x000fe200078e02ca */
[----:B------:R-:W-:-:S04]  /*7360*/  LEA R200, P6, R202, R246, 0x2 ;  /* 0x000000f6cac87211 */ /* 0x000fc800078c10ff */
[----:B------:R-:W-:Y:S02]  /*7370*/  LEA.HI.X.SX32 R201, R202, R247, 0x2, P6 ;  /* 0x000000f7cac97211 */ /* 0x000fe400030f16ff */
        /* <DEDUP_REMOVED lines=49> */
[----:B------:R-:W-:Y:S02]  /*7690*/  LEA.HI.X.SX32 R235, R235, R247, 0x2, P6 ;  /* 0x000000f7ebeb7211 */ /* 0x000fe400030f16ff */
[----:B------:R-:W-:-:S04]  /*76a0*/  LEA R70, P6, R3, R246, 0x2 ;  /* 0x000000f603467211 */ /* 0x000fc800078c10ff */
[----:B------:R-:W-:Y:S02]  /*76b0*/  LEA.HI.X.SX32 R71, R3, R247, 0x2, P6 ;  /* 0x000000f703477211 */ /* 0x000fe400030f16ff */
[----:B------:R-:W4:Y:S01]  /*76c0*/  LDL.LU R3, [R1+0xdc] ;  /* 0x0000dc0001037983 */ /* 0x000f220000300800 */
[----:B------:R-:W-:-:S03]  /*76d0*/  LEA R40, P6, R243, R246, 0x2 ;  /* 0x000000f6f3287211 */ /* 0x000fc600078c10ff */
[----:B------:R-:W4:Y:S01]  /*76e0*/  LDL.LU R249, [R1+0xd4] ;  /* 0x0000d40001f97983 */ /* 0x000f220000300800 */
[----:B------:R-:W-:Y:S02]  /*76f0*/  LEA.HI.X.SX32 R41, R243, R247, 0x2, P6 ;  /* 0x000000f7f3297211 */ /* 0x000fe400030f16ff */
[----:B------:R-:W-:-:S04]  /*7700*/  LEA R68, P6, R241, R246, 0x2 ;  /* 0x000000f6f1447211 */ /* 0x000fc800078c10ff */
[----:B------:R-:W-:Y:S02]  /*7710*/  LEA.HI.X.SX32 R69, R241, R247, 0x2, P6 ;  /* 0x000000f7f1457211 */ /* 0x000fe400030f16ff */
[----:B------:R-:W-:-:S04]  /*7720*/  LEA R38, P6, R239, R246, 0x2 ;  /* 0x000000f6ef267211 */ /* 0x000fc800078c10ff */
[----:B------:R-:W-:Y:S02]  /*7730*/  LEA.HI.X.SX32 R39, R239, R247, 0x2, P6 ;  /* 0x000000f7ef277211 */ /* 0x000fe400030f16ff */
[----:B------:R-:W-:-:S04]  /*7740*/  LEA R66, P6, R237, R246, 0x2 ;  /* 0x000000f6ed427211 */ /* 0x000fc800078c10ff */
[----:B------:R-:W-:Y:S02]  /*7750*/  LEA.HI.X.SX32 R67, R237, R247, 0x2, P6 ;  /* 0x000000f7ed437211 */ /* 0x000fe400030f16ff */
[----:B-1----:R-:W-:-:S04]  /*7760*/  LEA R6, P6, R236, R246, 0x2 ;  /* 0x000000f6ec067211 */ /* 0x002fc800078c10ff */
[----:B------:R-:W-:Y:S02]  /*7770*/  LEA.HI.X.SX32 R7, R236, R247, 0x2, P6 ;  /* 0x000000f7ec077211 */ /* 0x000fe400030f16ff */
[----:B------:R-:W-:-:S04]  /*7780*/  LEA R236, P6, R238, R246, 0x2 ;  /* 0x000000f6eeec7211 */ /* 0x000fc800078c10ff */
[----:B------:R-:W-:Y:S02]  /*7790*/  LEA.HI.X.SX32 R237, R238, R247, 0x2, P6 ;  /* 0x000000f7eeed7211 */ /* 0x000fe400030f16ff */
[----:B------:R-:W-:-:S04]  /*77a0*/  LEA R238, P6, R240, R246, 0x2 ;  /* 0x000000f6f0ee7211 */ /* 0x000fc800078c10ff */
[----:B------:R-:W-:Y:S02]  /*77b0*/  LEA.HI.X.SX32 R239, R240, R247, 0x2, P6 ;  /* 0x000000f7f0ef7211 */ /* 0x000fe400030f16ff */
[----:B------:R-:W-:-:S04]  /*77c0*/  LEA R240, P6, R242, R246, 0x2 ;  /* 0x000000f6f2f07211 */ /* 0x000fc800078c10ff */
[----:B------:R-:W-:Y:S02]  /*77d0*/  LEA.HI.X.SX32 R241, R242, R247, 0x2, P6 ;  /* 0x000000f7f2f17211 */ /* 0x000fe400030f16ff */
[----:B------:R-:W-:-:S04]  /*77e0*/  LEA R242, P6, R244, R246, 0x2 ;  /* 0x000000f6f4f27211 */ /* 0x000fc800078c10ff */
[-C--:B------:R-:W-:Y:S02]  /*77f0*/  LEA.HI.X.SX32 R243, R244, R247.reuse, 0x2, P6 ;  /* 0x000000f7f4f37211 */ /* 0x080fe400030f16ff */
[CC--:B--2---:R-:W-:Y:S01]  /*7800*/  LEA R244, P6, R73.reuse, R246.reuse, 0x2 ;  /* 0x000000f649f47211 */ /* 0x0c4fe200078c10ff */
[----:B------:R1:W-:Y:S03]  /*7810*/  STL.64 [R1+0x28], R70 ;  /* 0x0000284601007387 */ /* 0x0003e60000100a00 */
[----:B------:R-:W-:Y:S01]  /*7820*/  LEA.HI.X.SX32 R245, R73, R247, 0x2, P6 ;  /* 0x000000f749f57211 */ /* 0x000fe200030f16ff */
[----:B------:R-:W-:Y:S01]  /*7830*/  STL.64 [R1+0x20], R40 ;  /* 0x0000202801007387 */ /* 0x000fe20000100a00 */
[----:B---3--:R-:W-:-:S03]  /*7840*/  LEA R246, P6, R8, R246, 0x2 ;  /* 0x000000f608f67211 */ /* 0x008fc600078c10ff */
[----:B------:R2:W-:Y:S01]  /*7850*/  STL.64 [R1+0x18], R68 ;  /* 0x0000184401007387 */ /* 0x0005e20000100a00 */
[----:B------:R-:W-:-:S03]  /*7860*/  LEA.HI.X.SX32 R247, R8, R247, 0x2, P6 ;  /* 0x000000f708f77211 */ /* 0x000fc600030f16ff */
[----:B------:R-:W-:Y:S04]  /*7870*/  STL.64 [R1+0x10], R38 ;  /* 0x0000102601007387 */ /* 0x000fe80000100a00 */
[----:B------:R3:W-:Y:S04]  /*7880*/  STL.64 [R1+0x8], R66 ;  /* 0x0000084201007387 */ /* 0x0007e80000100a00 */
[----:B------:R1:W-:Y:S04]  /*7890*/  STL.64 [R1], R6 ;  /* 0x0000000601007387 */ /* 0x0003e80000100a00 */
[----:B------:R-:W2:Y:S04]  /*78a0*/  LDL.LU R73, [R1+0x5b0] ;  /* 0x0005b00001497983 */ /* 0x000ea80000300800 */
[----:B------:R-:W2:Y:S01]  /*78b0*/  LDL.LU R8, [R1+0x5ac] ;  /* 0x0005ac0001087983 */ /* 0x000ea20000300800 */
[----:B----4-:R-:W-:-:S03]  /*78c0*/  ISETP.NE.U32.AND P6, PT, R3, RZ, PT ;  /* 0x000000ff0300720c */ /* 0x010fc60003fc5070 */
[----:B------:R-:W4:Y:S01]  /*78d0*/  LDL.LU R3, [R1+0x5a8] ;  /* 0x0005a80001037983 */ /* 0x000f220000300800 */
[----:B------:R-:W-:Y:S02]  /*78e0*/  ISETP.NE.U32.AND P5, PT, R249, RZ, PT ;  /* 0x000000fff900720c */ /* 0x000fe40003fa5070 */
[----:B----4-:R-:W-:Y:S02]  /*78f0*/  ISETP.NE.U32.AND P4, PT, R3, RZ, PT ;  /* 0x000000ff0300720c */ /* 0x010fe40003f85070 */
[----:B------:R-:W4:Y:S01]  /*7900*/  LDL.LU R3, [R1+0x5a4] ;  /* 0x0005a40001037983 */ /* 0x000f220000300800 */
[----:B------:R-:W-:Y:S01]  /*7910*/  ULDC.64 UR8, c[0x0][0x118] ;  /* 0x0000460000087ab9 */ /* 0x000fe20000000a00 */
[----:B------:R-:W-:Y:S02]  /*7920*/  ISETP.NE.U32.AND P0, PT, R4, RZ, PT ;  /* 0x000000ff0400720c */ /* 0x000fe40003f05070 */
[----:B------:R-:W2:Y:S04]  /*7930*/  LDL.LU R4, [R1+0x5a0] ;  /* 0x0005a00001047983 */ /* 0x000ea80000300800 */
[----:B----4-:R1:W-:Y:S01]  /*7940*/  LDGSTS.E [R3], [R70.64], P6 ;  /* 0x0000000046037fae */ /* 0x0103e2000b121848 */
[----:B------:R-:W-:-:S03]  /*7950*/  ISETP.NE.U32.AND P6, PT, R5, RZ, PT ;  /* 0x000000ff0500720c */ /* 0x000fc60003fc5070 */
[----:B------:R2:W-:Y:S01]  /*7960*/  LDGSTS.E [R3+0x400], [R68.64], P4 ;  /* 0x0040000044037fae */ /* 0x0005e2000a121848 */
[----:B------:R-:W-:-:S03]  /*7970*/  ISETP.NE.U32.AND P4, PT, R9, RZ, PT ;  /* 0x000000ff0900720c */ /* 0x000fc60003f85070 */
[----:B------:R3:W-:Y:S04]  /*7980*/  LDGSTS.E [R3+0x800], [R66.64], P5 ;  /* 0x0080000042037fae */ /* 0x0007e8000a921848 */
[----:B-1----:R-:W4:Y:S04]  /*7990*/  LDL.LU.64 R70, [R1+0x598] ;  /* 0x0005980001467983 */ /* 0x002f280000300a00 */
[----:B--2---:R-:W2:Y:S04]  /*79a0*/  LDL.LU.64 R68, [R1+0x590] ;  /* 0x0005900001447983 */ /* 0x004ea80000300a00 */
[----:B---3--:R-:W3:Y:S04]  /*79b0*/  LDL.LU.64 R66, [R1+0x588] ;  /* 0x0005880001427983 */ /* 0x008ee80000300a00 */
[----:B------:R-:W-:Y:S04]  /*79c0*/  STL.64 [R1+0x468], R236 ;  /* 0x000468ec01007387 */ /* 0x000fe80000100a00 */
[----:B------:R-:W2:Y:S04]  /*79d0*/  LDL.LU R5, [R1+0x584] ;  /* 0x0005840001057983 */ /* 0x000ea80000300800 */
[----:B------:R-:W3:Y:S01]  /*79e0*/  LDL.LU R9, [R1+0x580] ;  /* 0x0005800001097983 */ /* 0x000ee20000300800 */
[----:B------:R-:W-:-:S03]  /*79f0*/  ISETP.NE.U32.AND P5, PT, R14, RZ, PT ;  /* 0x000000ff0e00720c */ /* 0x000fc60003fa5070 */
[----:B------:R1:W-:Y:S01]  /*7a00*/  LDGSTS.E [R3+0xc00], [R236.64], P0 ;  /* 0x00c00000ec037fae */ /* 0x0003e20008121848 */
[----:B------:R-:W-:-:S03]  /*7a10*/  ISETP.NE.U32.AND P0, PT, R15, RZ, PT ;  /* 0x000000ff0f00720c */ /* 0x000fc60003f05070 */
[----:B------:R-:W4:Y:S04]  /*7a20*/  LDL.LU R14, [R1+0x57c] ;  /* 0x00057c00010e7983 */ /* 0x000f280000300800 */
[----:B------:R-:W4:Y:S04]  /*7a30*/  LDL.LU R15, [R1+0x578] ;  /* 0x00057800010f7983 */ /* 0x000f280000300800 */
[----:B------:R1:W-:Y:S01]  /*7a40*/  LDGSTS.E [R3+0x1000], [R240.64], P6 ;  /* 0x01000000f0037fae */ /* 0x0003e2000b121848 */
[----:B------:R-:W-:-:S03]  /*7a50*/  ISETP.NE.U32.AND P6, PT, R64, RZ, PT ;  /* 0x000000ff4000720c */ /* 0x000fc60003fc5070 */
[----:B------:R1:W-:Y:S01]  /*7a60*/  LDGSTS.E [R3+0x1400], [R244.64], P4 ;  /* 0x01400000f4037fae */ /* 0x0003e2000a121848 */
[----:B------:R-:W-:-:S03]  /*7a70*/  ISETP.NE.U32.AND P4, PT, R65, RZ, PT ;  /* 0x000000ff4100720c */ /* 0x000fc60003f85070 */
[----:B------:R-:W-:Y:S04]  /*7a80*/  STL.64 [R1+0x478], R240 ;  /* 0x000478f001007387 */ /* 0x000fe80000100a00 */
[----:B------:R-:W-:Y:S04]  /*7a90*/  STL.64 [R1+0x458], R244 ;  /* 0x000458f401007387 */ /* 0x000fe80000100a00 */
[----:B--2---:R2:W-:Y:S01]  /*7aa0*/  LDGSTS.E [R3+0x1800], [R4.64], P5 ;  /* 0x0180000004037fae */ /* 0x0045e2000a921848 */
[----:B------:R-:W-:-:S03]  /*7ab0*/  ISETP.NE.U32.AND P5, PT, R62, RZ, PT ;  /* 0x000000ff3e00720c */ /* 0x000fc60003fa5070 */
[----:B---3--:R3:W-:Y:S01]  /*7ac0*/  LDGSTS.E [R3+0x1c00], [R8.64], P0 ;  /* 0x01c0000008037fae */ /* 0x0087e20008121848 */
[----:B------:R-:W-:-:S03]  /*7ad0*/  ISETP.NE.U32.AND P0, PT, R63, RZ, PT ;  /* 0x000000ff3f00720c */ /* 0x000fc60003f05070 */
[----:B----4-:R4:W-:Y:S01]  /*7ae0*/  LDGSTS.E [R3+0x2000], [R14.64], P6 ;  /* 0x020000000e037fae */ /* 0x0109e2000b121848 */
[----:B------:R-:W-:-:S03]  /*7af0*/  ISETP.NE.U32.AND P6, PT, R60, RZ, PT ;  /* 0x000000ff3c00720c */ /* 0x000fc60003fc5070 */
[----:B------:R1:W-:Y:S01]  /*7b00*/  LDGSTS.E [R3+0x2400], [R144.64], P4 ;  /* 0x0240000090037fae */ /* 0x0003e2000a121848 */
        /* <DEDUP_REMOVED lines=37> */
[----:B------:R2:W-:Y:S04]  /*7d60*/  STL.64 [R1+0x450], R4 ;  /* 0x0004500401007387 */ /* 0x0005e80000100a00 */
[----:B------:R1:W-:Y:S04]  /*7d70*/  LDGSTS.E [R3+0x7000], [R220.64], P4 ;  /* 0x07000000dc037fae */ /* 0x0003e8000a121848 */
[----:B------:R1:W-:Y:S04]  /*7d80*/  LDGSTS.E [R3+0x7400], [R224.64], P6 ;  /* 0x07400000e0037fae */ /* 0x0003e8000b121848 */
[----:B------:R3:W-:Y:S04]  /*7d90*/  STL.64 [R1+0x488], R8 ;  /* 0x0004880801007387 */ /* 0x0007e80000100a00 */
[----:B------:R1:W-:Y:S04]  /*7da0*/  LDGSTS.E [R3+0x7800], [R228.64], P5 ;  /* 0x07800000e4037fae */ /* 0x0003e8000a921848 */
[----:B------:R-:W2:Y:S04]  /*7db0*/  LDL.LU R64, [R1+0x574] ;  /* 0x0005740001407983 */ /* 0x000ea80000300800 */
[----:B------:R1:W-:Y:S01]  /*7dc0*/  LDGSTS.E [R3+0x7c00], [R232.64], P0 ;  /* 0x07c00000e8037fae */ /* 0x0003e20008121848 */
[----:B------:R-:W-:-:S03]  /*7dd0*/  ISETP.NE.U32.AND P0, PT, R252, RZ, PT ;  /* 0x000000fffc00720c */ /* 0x000fc60003f05070 */
[----:B------:R-:W2:Y:S04]  /*7de0*/  LDL.LU R65, [R1+0x570] ;  /* 0x0005700001417983 */ /* 0x000ea80000300800 */
[----:B------:R-:W2:Y:S04]  /*7df0*/  LDL.LU R62, [R1+0x56c] ;  /* 0x00056c00013e7983 */ /* 0x000ea80000300800 */
[----:B------:R-:W2:Y:S04]  /*7e00*/  LDL.LU R63, [R1+0x568] ;  /* 0x00056800013f7983 */ /* 0x000ea80000300800 */
[----:B------:R-:W2:Y:S04]  /*7e10*/  LDL.LU R60, [R1+0x564] ;  /* 0x00056400013c7983 */ /* 0x000ea80000300800 */
[----:B------:R-:W2:Y:S01]  /*7e20*/  LDL.LU R61, [R1+0x560] ;  /* 0x00056000013d7983 */ /* 0x000ea20000300800 */
[----:B------:R-:W-:-:S03]  /*7e30*/  LOP3.LUT R252, R3, 0x40, RZ, 0x3c, !PT ;  /* 0x0000004003fc7812 */ /* 0x000fc600078e3cff */
[----:B------:R-:W2:Y:S04]  /*7e40*/  LDL.LU R58, [R1+0x55c] ;  /* 0x00055c00013a7983 */ /* 0x000ea80000300800 */
[----:B------:R-:W2:Y:S04]  /*7e50*/  LDL.LU R59, [R1+0x558] ;  /* 0x00055800013b7983 */ /* 0x000ea80000300800 */
[----:B------:R-:W2:Y:S01]  /*7e60*/  LDL.LU R56, [R1+0x554] ;  /* 0x0005540001387983 */ /* 0x000ea20000300800 */
[----:B------:R-:W-:-:S03]  /*7e70*/  ISETP.NE.U32.AND P5, PT, R251, RZ, PT ;  /* 0x000000fffb00720c */ /* 0x000fc60003fa5070 */
[----:B------:R-:W2:Y:S04]  /*7e80*/  LDL.LU R57, [R1+0x550] ;  /* 0x0005500001397983 */ /* 0x000ea80000300800 */
[----:B------:R-:W2:Y:S04]  /*7e90*/  LDL.LU R54, [R1+0x54c] ;  /* 0x00054c0001367983 */ /* 0x000ea80000300800 */
[----:B------:R-:W2:Y:S04]  /*7ea0*/  LDL.LU R55, [R1+0x548] ;  /* 0x0005480001377983 */ /* 0x000ea80000300800 */
[----:B------:R-:W2:Y:S04]  /*7eb0*/  LDL.LU R52, [R1+0x544] ;  /* 0x0005440001347983 */ /* 0x000ea80000300800 */
[----:B------:R-:W2:Y:S04]  /*7ec0*/  LDL.LU R53, [R1+0x540] ;  /* 0x0005400001357983 */ /* 0x000ea80000300800 */
[----:B------:R-:W2:Y:S04]  /*7ed0*/  LDL.LU R50, [R1+0x53c] ;  /* 0x00053c0001327983 */ /* 0x000ea80000300800 */
[----:B------:R1:W-:Y:S01]  /*7ee0*/  LDGSTS.E [R252+0x200], [R40.64], P0 ;  /* 0x0020000028fc7fae */ /* 0x0003e20008121848 */
[----:B------:R-:W-:-:S03]  /*7ef0*/  ISETP.NE.U32.AND P0, PT, R36, RZ, PT ;  /* 0x000000ff2400720c */ /* 0x000fc60003f05070 */
[----:B------:R-:W2:Y:S04]  /*7f00*/  LDL.LU R51, [R1+0x538] ;  /* 0x0005380001337983 */ /* 0x000ea80000300800 */
[----:B------:R-:W2:Y:S04]  /*7f10*/  LDL.LU R48, [R1+0x534] ;  /* 0x0005340001307983 */ /* 0x000ea80000300800 */
[----:B------:R-:W2:Y:S04]  /*7f20*/  LDL.LU R49, [R1+0x530] ;  /* 0x0005300001317983 */ /* 0x000ea80000300800 */
[----:B------:R-:W2:Y:S04]  /*7f30*/  LDL.LU R46, [R1+0x52c] ;  /* 0x00052c00012e7983 */ /* 0x000ea80000300800 */
[----:B------:R-:W2:Y:S04]  /*7f40*/  LDL.LU R47, [R1+0x528] ;  /* 0x00052800012f7983 */ /* 0x000ea80000300800 */
[----:B------:R-:W2:Y:S04]  /*7f50*/  LDL.LU R44, [R1+0x524] ;  /* 0x00052400012c7983 */ /* 0x000ea80000300800 */
[----:B------:R-:W2:Y:S04]  /*7f60*/  LDL.LU R45, [R1+0x520] ;  /* 0x00052000012d7983 */ /* 0x000ea80000300800 */
[----:B------:R-:W2:Y:S01]  /*7f70*/  LDL.LU R42, [R1+0x51c] ;  /* 0x00051c00012a7983 */ /* 0x000ea20000300800 */
[----:B------:R-:W-:-:S03]  /*7f80*/  ISETP.NE.U32.AND P6, PT, R37, RZ, PT ;  /* 0x000000ff2500720c */ /* 0x000fc60003fc5070 */
[----:B------:R-:W2:Y:S04]  /*7f90*/  LDL.LU R43, [R1+0x518] ;  /* 0x00051800012b7983 */ /* 0x000ea80000300800 */
[----:B-1----:R-:W2:Y:S04]  /*7fa0*/  LDL.LU.64 R40, [R1+0x510] ;  /* 0x0005100001287983 */ /* 0x002ea80000300a00 */
[----:B------:R-:W2:Y:S04]  /*7fb0*/  LDL.LU R36, [R1+0x508] ;  /* 0x0005080001247983 */ /* 0x000ea80000300800 */
[----:B------:R1:W-:Y:S01]  /*7fc0*/  LDGSTS.E [R252+0x600], [R38.64], P5 ;  /* 0x0060000026fc7fae */ /* 0x0003e2000a921848 */
[----:B------:R-:W-:-:S03]  /*7fd0*/  ISETP.NE.U32.AND P5, PT, R12, RZ, PT ;  /* 0x000000ff0c00720c */ /* 0x000fc60003fa5070 */
[----:B------:R3:W-:Y:S01]  /*7fe0*/  LDGSTS.E [R252+0xa00], [R6.64], P0 ;  /* 0x00a0000006fc7fae */ /* 0x0007e20008121848 */
[----:B------:R-:W-:-:S03]  /*7ff0*/  ISETP.NE.U32.AND P0, PT, R13, RZ, PT ;  /* 0x000000ff0d00720c */ /* 0x000fc60003f05070 */
[----:B------:R2:W-:Y:S04]  /*8000*/  LDGSTS.E [R252+0xe00], [R238.64], P6 ;  /* 0x00e00000eefc7fae */ /* 0x0005e8000b121848 */
[----:B-1----:R-:W2:Y:S04]  /*8010*/  LDL.LU.64 R38, [R1+0x500] ;  /* 0x0005000001267983 */ /* 0x002ea80000300a00 */
[----:B------:R-:W2:Y:S04]  /*8020*/  LDL.LU R37, [R1+0x4fc] ;  /* 0x0004fc0001257983 */ /* 0x000ea80000300800 */
[----:B------:R-:W2:Y:S04]  /*8030*/  LDL.LU R12, [R1+0x4f8] ;  /* 0x0004f800010c7983 */ /* 0x000ea80000300800 */
[----:B---3--:R-:W3:Y:S04]  /*8040*/  LDL.LU.64 R6, [R1+0x4f0] ;  /* 0x0004f00001067983 */ /* 0x008ee80000300a00 */
[----:B------:R-:W2:Y:S01]  /*8050*/  LDL.LU R13, [R1+0x4e8] ;  /* 0x0004e800010d7983 */ /* 0x000ea20000300800 */
[----:B------:R-:W-:-:S03]  /*8060*/  ISETP.NE.U32.AND P6, PT, R35, RZ, PT ;  /* 0x000000ff2300720c */ /* 0x000fc60003fc5070 */
[----:B------:R1:W-:Y:S01]  /*8070*/  LDGSTS.E [R252+0x1200], [R242.64], P5 ;  /* 0x01200000f2fc7fae */ /* 0x0003e2000a921848 */
[----:B------:R-:W-:-:S03]  /*8080*/  ISETP.NE.U32.AND P5, PT, R34, RZ, PT ;  /* 0x000000ff2200720c */ /* 0x000fc60003fa5070 */
[----:B------:R1:W-:Y:S01]  /*8090*/  LDGSTS.E [R252+0x1600], [R246.64], P0 ;  /* 0x01600000f6fc7fae */ /* 0x0003e20008121848 */
[----:B------:R-:W-:-:S03]  /*80a0*/  ISETP.NE.U32.AND P0, PT, R32, RZ, PT ;  /* 0x000000ff2000720c */ /* 0x000fc60003f05070 */
[----:B------:R-:W4:Y:S04]  /*80b0*/  LDL.LU R34, [R1+0x4e4] ;  /* 0x0004e40001227983 */ /* 0x000f280000300800 */
[----:B------:R-:W4:Y:S04]  /*80c0*/  LDL.LU R35, [R1+0x4e0] ;  /* 0x0004e00001237983 */ /* 0x000f280000300800 */
[----:B------:R-:W4:Y:S01]  /*80d0*/  LDL.LU R32, [R1+0x4dc] ;  /* 0x0004dc0001207983 */ /* 0x000f220000300800 */
[----:B------:R-:W-:-:S03]  /*80e0*/  LOP3.LUT P4, RZ, R0, 0x400000, RZ, 0xc0, !PT ;  /* 0x0040000000ff7812 */ /* 0x000fc6000788c0ff */
[----:B---3--:R3:W-:Y:S01]  /*80f0*/  LDGSTS.E [R252+0x1a00], [R6.64], P5 ;  /* 0x01a0000006fc7fae */ /* 0x0087e2000a921848 */
[----:B------:R-:W-:-:S03]  /*8100*/  ISETP.NE.U32.AND P5, PT, R33, RZ, PT ;  /* 0x000000ff2100720c */ /* 0x000fc60003fa5070 */
[----:B--2---:R2:W-:Y:S04]  /*8110*/  LDGSTS.E [R252+0x1e00], [R12.64], P6 ;  /* 0x01e000000cfc7fae */ /* 0x0045e8000b121848 */
[----:B------:R1:W-:Y:S01]  /*8120*/  LDGSTS.E [R252+0x2200], [R142.64], P0 ;  /* 0x022000008efc7fae */ /* 0x0003e20008121848 */
[----:B------:R-:W-:Y:S02]  /*8130*/  ISETP.NE.U32.AND P0, PT, R30, RZ, PT ;  /* 0x000000ff1e00720c */ /* 0x000fe40003f05070 */
[----:B------:R-:W-:Y:S01]  /*8140*/  ISETP.NE.U32.AND P6, PT, R31, RZ, PT ;  /* 0x000000ff1f00720c */ /* 0x000fe20003fc5070 */
[----:B------:R-:W4:Y:S04]  /*8150*/  LDL.LU R33, [R1+0x4d8] ;  /* 0x0004d80001217983 */ /* 0x000f280000300800 */
[----:B------:R1:W-:Y:S01]  /*8160*/  LDGSTS.E [R252+0x2600], [R146.64], P5 ;  /* 0x0260000092fc7fae */ /* 0x0003e2000a921848 */
[----:B------:R-:W-:-:S03]  /*8170*/  ISETP.NE.U32.AND P5, PT, R28, RZ, PT ;  /* 0x000000ff1c00720c */ /* 0x000fc60003fa5070 */
[----:B------:R-:W2:Y:S04]  /*8180*/  LDL.LU R30, [R1+0x4d4] ;  /* 0x0004d400011e7983 */ /* 0x000ea80000300800 */
[----:B------:R1:W-:Y:S01]  /*8190*/  LDGSTS.E [R252+0x2a00], [R150.64], P0 ;  /* 0x02a0000096fc7fae */ /* 0x0003e20008121848 */
[----:B------:R-:W-:-:S03]  /*81a0*/  ISETP.NE.U32.AND P0, PT, R29, RZ, PT ;  /* 0x000000ff1d00720c */ /* 0x000fc60003f05070 */
[----:B------:R1:W-:Y:S01]  /*81b0*/  LDGSTS.E [R252+0x2e00], [R154.64], P6 ;  /* 0x02e000009afc7fae */ /* 0x0003e2000b121848 */
[----:B------:R-:W-:-:S03]  /*81c0*/  ISETP.NE.U32.AND P6, PT, R27, RZ, PT ;  /* 0x000000ff1b00720c */ /* 0x000fc60003fc5070 */
[----:B------:R1:W-:Y:S01]  /*81d0*/  LDGSTS.E [R252+0x3200], [R158.64], P5 ;  /* 0x032000009efc7fae */ /* 0x0003e2000a921848 */
[----:B------:R-:W-:-:S03]  /*81e0*/  ISETP.NE.U32.AND P5, PT, R26, RZ, PT ;  /* 0x000000ff1a00720c */ /* 0x000fc60003fa5070 */
[----:B------:R-:W2:Y:S04]  /*81f0*/  LDL.LU R31, [R1+0x4d0] ;  /* 0x0004d000011f7983 */ /* 0x000ea80000300800 */
[----:B------:R1:W-:Y:S01]  /*8200*/  LDGSTS.E [R252+0x3600], [R162.64], P0 ;  /* 0x03600000a2fc7fae */ /* 0x0003e20008121848 */
[----:B------:R-:W-:-:S03]  /*8210*/  ISETP.NE.U32.AND P0, PT, R24, RZ, PT ;  /* 0x000000ff1800720c */ /* 0x000fc60003f05070 */
[----:B------:R-:W2:Y:S04]  /*8220*/  LDL.LU R28, [R1+0x4cc] ;  /* 0x0004cc00011c7983 */ /* 0x000ea80000300800 */
[----:B------:R1:W-:Y:S01]  /*8230*/  LDGSTS.E [R252+0x3a00], [R166.64], P5 ;  /* 0x03a00000a6fc7fae */ /* 0x0003e2000a921848 */
[----:B------:R-:W-:-:S03]  /*8240*/  ISETP.NE.U32.AND P5, PT, R25, RZ, PT ;  /* 0x000000ff1900720c */ /* 0x000fc60003fa5070 */
[----:B------:R1:W-:Y:S04]  /*8250*/  LDGSTS.E [R252+0x3e00], [R170.64], P6 ;  /* 0x03e00000aafc7fae */ /* 0x0003e8000b121848 */
[----:B------:R1:W-:Y:S01]  /*8260*/  LDGSTS.E [R252+0x4200], [R174.64], P0 ;  /* 0x04200000aefc7fae */ /* 0x0003e20008121848 */
[----:B------:R-:W-:Y:S02]  /*8270*/  ISETP.NE.U32.AND P0, PT, R22, RZ, PT ;  /* 0x000000ff1600720c */ /* 0x000fe40003f05070 */
[----:B------:R-:W-:Y:S01]  /*8280*/  ISETP.NE.U32.AND P6, PT, R23, RZ, PT ;  /* 0x000000ff1700720c */ /* 0x000fe20003fc5070 */
[----:B------:R-:W2:Y:S04]  /*8290*/  LDL.LU R29, [R1+0x4c8] ;  /* 0x0004c800011d7983 */ /* 0x000ea80000300800 */
        /* <DEDUP_REMOVED lines=15> */
[----:B------:R-:W-:-:S03]  /*8390*/  LOP3.LUT P5, RZ, R0, 0x200000, RZ, 0xc0, !PT ;  /* 0x0020000000ff7812 */ /* 0x000fc600078ac0ff */
[----:B------:R-:W2:Y:S04]  /*83a0*/  LDL.LU R24, [R1+0x4bc] ;  /* 0x0004bc0001187983 */ /* 0x000ea80000300800 */
[----:B------:R1:W-:Y:S01]  /*83b0*/  LDGSTS.E [R252+0x6200], [R206.64], P0 ;  /* 0x06200000cefc7fae */ /* 0x0003e20008121848 */
[----:B------:R-:W-:-:S03]  /*83c0*/  LOP3.LUT P0, RZ, R0, 0x100000, RZ, 0xc0, !PT ;  /* 0x0010000000ff7812 */ /* 0x000fc6000780c0ff */
[----:B------:R-:W2:Y:S04]  /*83d0*/  LDL.LU R25, [R1+0x4b8] ;  /* 0x0004b80001197983 */ /* 0x000ea80000300800 */
        /* <DEDUP_REMOVED lines=8> */
[----:B------:R1:W-:Y:S04]  /*8460*/  LDGSTS.E [R252+0x6600], [R210.64], P0 ;  /* 0x06600000d2fc7fae */ /* 0x0003e80008121848 */
[----:B------:R1:W-:Y:S04]  /*8470*/  LDGSTS.E [R252+0x6a00], [R214.64], P6 ;  /* 0x06a00000d6fc7fae */ /* 0x0003e8000b121848 */
[----:B------:R1:W-:Y:S04]  /*8480*/  LDGSTS.E [R252+0x6e00], [R218.64], P5 ;  /* 0x06e00000dafc7fae */ /* 0x0003e8000a921848 */
[----:B------:R1:W-:Y:S04]  /*8490*/  LDGSTS.E [R252+0x7200], [R222.64], P4 ;  /* 0x07200000defc7fae */ /* 0x0003e8000a121848 */
[----:B------:R1:W-:Y:S04]  /*84a0*/  LDGSTS.E [R252+0x7600], [R226.64], P3 ;  /* 0x07600000e2fc7fae */ /* 0x0003e80009921848 */
[----:B------:R1:W-:Y:S01]  /*84b0*/  LDGSTS.E [R252+0x7a00], [R230.64], P2 ;  /* 0x07a00000e6fc7fae */ /* 0x0003e20009121848 */
[----:B------:R-:W-:-:S03]  /*84c0*/  ISETP.NE.U32.AND P2, PT, R17, RZ, PT ;  /* 0x000000ff1100720c */ /* 0x000fc60003f45070 */
[----:B------:R-:W3:Y:S01]  /*84d0*/  LDL.LU R17, [R1+0x494] ;  /* 0x0004940001117983 */ /* 0x000ee20000300800 */
[----:B------:R-:W-:-:S03]  /*84e0*/  ISETP.NE.U32.AND P3, PT, R19, RZ, PT ;  /* 0x000000ff1300720c */ /* 0x000fc60003f65070 */
[----:B------:R-:W3:Y:S04]  /*84f0*/  LDL.LU R19, [R1+0x490] ;  /* 0x0004900001137983 */ /* 0x000ee80000300800 */
[----:B------:R-:W1:Y:S01]  /*8500*/  S2R R249, SR_TID.X ;  /* 0x0000000000f97919 */ /* 0x000e620000002100 */
[----:B------:R-:W-:-:S03]  /*8510*/  LOP3.LUT P0, RZ, R0, 0x80000, RZ, 0xc0, !PT ;  /* 0x0008000000ff7812 */ /* 0x000fc6000780c0ff */
[----:B------:R1:W-:Y:S04]  /*8520*/  LDGSTS.E [R252+0x7e00], [R234.64], P1 ;  /* 0x07e00000eafc7fae */ /* 0x0003e80008921848 */
[----:B------:R-:W0:Y:S01]  /*8530*/  LDGDEPBAR ;  /* 0x00000000000079af */ /* 0x000e220000000000 */
[----:B-1----:R-:W-:-:S05]  /*8540*/  LOP3.LUT R249, R249, 0x7f, RZ, 0xc0, !PT ;  /* 0x0000007ff9f97812 */ /* 0x002fca00078ec0ff */
[----:B------:R-:W-:-:S05]  /*8550*/  IMAD.SHL.U32 R251, R249, 0x4, RZ ;  /* 0x00000004f9fb7824 */ /* 0x000fca00078e00ff */
[C---:B------:R-:W-:Y:S02]  /*8560*/  LOP3.LUT R4, R251.reuse, 0x10, RZ, 0x3c, !PT ;  /* 0x00000010fb047812 */ /* 0x040fe400078e3cff */
[----:B------:R-:W-:Y:S02]  /*8570*/  LOP3.LUT R5, R251, 0x20, RZ, 0x3c, !PT ;  /* 0x00000020fb057812 */ /* 0x000fe400078e3cff */
[----:B------:R-:W-:Y:S02]  /*8580*/  ISETP.NE.U32.AND P5, PT, R250, RZ, PT ;  /* 0x000000fffa00720c */ /* 0x000fe40003fa5070 */
[----:B------:R-:W4:Y:S01]  /*8590*/  LDL.LU R250, [R1+0x140] ;  /* 0x0001400001fa7983 */ /* 0x000f220000300800 */
[----:B------:R-:W-:-:S03]  /*85a0*/  ISETP.NE.U32.AND P6, PT, R2, RZ, PT ;  /* 0x000000ff0200720c */ /* 0x000fc60003fc5070 */
[----:B------:R-:W4:Y:S01]  /*85b0*/  LDL.LU.64 R8, [R1+0x28] ;  /* 0x0000280001087983 */ /* 0x000f220000300a00 */
[----:B------:R-:W-:-:S03]  /*85c0*/  LOP3.LUT R2, R251, 0x40, RZ, 0x3c, !PT ;  /* 0x00000040fb027812 */ /* 0x000fc600078e3cff */
[----:B--2---:R1:W-:Y:S04]  /*85d0*/  LDGSTS.E [R251+0x20000], [R10.64], P0 ;  /* 0x200000000afb7fae */ /* 0x0043e80008121848 */
[----:B------:R1:W-:Y:S04]  /*85e0*/  LDGSTS.E [R251+0x21000], [R30.64], P0 ;  /* 0x210000001efb7fae */ /* 0x0003e80008121848 */
[----:B------:R1:W-:Y:S04]  /*85f0*/  LDGSTS.E [R251+0x22000], [R46.64], P0 ;  /* 0x220000002efb7fae */ /* 0x0003e80008121848 */
[----:B------:R1:W-:Y:S04]  /*8600*/  LDGSTS.E [R251+0x23000], [R62.64], P0 ;  /* 0x230000003efb7fae */ /* 0x0003e80008121848 */
[----:B------:R1:W-:Y:S04]  /*8610*/  LDGSTS.E [R251+0x24000], [R78.64], P0 ;  /* 0x240000004efb7fae */ /* 0x0003e80008121848 */
[----:B------:R1:W-:Y:S04]  /*8620*/  LDGSTS.E [R251+0x25000], [R94.64], P0 ;  /* 0x250000005efb7fae */ /* 0x0003e80008121848 */
[----:B------:R1:W-:Y:S04]  /*8630*/  LDGSTS.E [R251+0x26000], [R110.64], P0 ;  /* 0x260000006efb7fae */ /* 0x0003e80008121848 */
[----:B------:R1:W-:Y:S04]  /*8640*/  LDGSTS.E [R251+0x27000], [R126.64], P0 ;  /* 0x270000007efb7fae */ /* 0x0003e80008121848 */
[----:B---3--:R2:W-:Y:S04]  /*8650*/  LDGSTS.E [R4+0x20200], [R16.64], P0 ;  /* 0x2020000010047fae */ /* 0x0085e80008121848 */
[----:B----4-:R2:W-:Y:S04]  /*8660*/  LDGSTS.E [R4+0x21200], [R32.64], P0 ;  /* 0x2120000020047fae */ /* 0x0105e80008121848 */
[----:B------:R2:W-:Y:S04]  /*8670*/  LDGSTS.E [R4+0x22200], [R48.64], P0 ;  /* 0x2220000030047fae */ /* 0x0005e80008121848 */
[----:B------:R2:W-:Y:S04]  /*8680*/  LDGSTS.E [R4+0x23200], [R64.64], P0 ;  /* 0x2320000040047fae */ /* 0x0005e80008121848 */
[----:B------:R2:W-:Y:S04]  /*8690*/  LDGSTS.E [R4+0x24200], [R80.64], P0 ;  /* 0x2420000050047fae */ /* 0x0005e80008121848 */
[----:B------:R2:W-:Y:S04]  /*86a0*/  LDGSTS.E [R4+0x25200], [R96.64], P0 ;  /* 0x2520000060047fae */ /* 0x0005e80008121848 */
[----:B------:R2:W-:Y:S04]  /*86b0*/  LDGSTS.E [R4+0x26200], [R112.64], P0 ;  /* 0x2620000070047fae */ /* 0x0005e80008121848 */
[----:B------:R2:W-:Y:S04]  /*86c0*/  LDGSTS.E [R4+0x27200], [R128.64], P0 ;  /* 0x2720000080047fae */ /* 0x0005e80008121848 */
[----:B------:R3:W-:Y:S04]  /*86d0*/  LDGSTS.E [R5+0x20400], [R18.64], P0 ;  /* 0x2040000012057fae */ /* 0x0007e80008121848 */
[----:B------:R3:W-:Y:S04]  /*86e0*/  LDGSTS.E [R5+0x21400], [R34.64], P0 ;  /* 0x2140000022057fae */ /* 0x0007e80008121848 */
[----:B------:R3:W-:Y:S01]  /*86f0*/  LDGSTS.E [R5+0x22400], [R50.64], P0 ;  /* 0x2240000032057fae */ /* 0x0007e20008121848 */
[----:B--2---:R-:W-:-:S03]  /*8700*/  LOP3.LUT R4, R251, 0x30, RZ, 0x3c, !PT ;  /* 0x00000030fb047812 */ /* 0x004fc600078e3cff */
        /* <DEDUP_REMOVED lines=25> */
[----:B----4-:R-:W-:-:S03]  /*88a0*/  LOP3.LUT R2, R251, 0x60, RZ, 0x3c, !PT ;  /* 0x00000060fb027812 */ /* 0x010fc600078e3cff */
        /* <DEDUP_REMOVED lines=13> */
[----:B----4-:R-:W4:Y:S04]  /*8980*/  LDL.LU R2, [R1+0x144] ;  /* 0x0001440001027983 */ /* 0x010f280000300800 */
[----:B------:R-:W4:Y:S01]  /*8990*/  LDL.LU.64 R240, [R1+0x18] ;  /* 0x0000180001f07983 */ /* 0x000f220000300a00 */
[----:B--2---:R-:W-:-:S03]  /*89a0*/  LOP3.LUT R4, R251, 0x70, RZ, 0x3c, !PT ;  /* 0x00000070fb047812 */ /* 0x004fc600078e3cff */
[----:B-1----:R-:W2:Y:S04]  /*89b0*/  LDL.LU R251, [R1+0x148] ;  /* 0x0001480001fb7983 */ /* 0x002ea80000300800 */
[----:B------:R-:W2:Y:S01]  /*89c0*/  LDL.LU.64 R236, [R1+0x8] ;  /* 0x0000080001ec7983 */ /* 0x000ea20000300a00 */
[----:B------:R-:W-:-:S03]  /*89d0*/  ISETP.NE.U32.AND P4, PT, R248, RZ, PT ;  /* 0x000000fff800720c */ /* 0x000fc60003f85070 */
[----:B------:R-:W1:Y:S01]  /*89e0*/  S2R R248, SR_TID.X ;  /* 0x0000000000f87919 */ /* 0x000e620000002100 */
[----:B------:R-:W-:-:S03]  /*89f0*/  UIADD3 UR4, UR5, -0x100, URZ ;  /* 0xffffff0005047890 */ /* 0x000fc6000fffe03f */
[----:B------:R1:W-:Y:S04]  /*8a00*/  LDGSTS.E [R4+0x20e00], [R28.64], P0 ;  /* 0x20e000001c047fae */ /* 0x0003e80008121848 */
[----:B------:R1:W-:Y:S01]  /*8a10*/  LDGSTS.E [R4+0x21e00], [R44.64], P0 ;  /* 0x21e000002c047fae */ /* 0x0003e20008121848 */
[----:B------:R-:W-:-:S03]  /*8a20*/  IMAD.MOV.U32 R245, RZ, RZ, 0x7f ;  /* 0x0000007ffff57424 */ /* 0x000fc600078e00ff */
[----:B------:R1:W-:Y:S04]  /*8a30*/  LDGSTS.E [R4+0x22e00], [R60.64], P0 ;  /* 0x22e000003c047fae */ /* 0x0003e80008121848 */
[----:B------:R3:W-:Y:S04]  /*8a40*/  LDGSTS.E [R4+0x23e00], [R76.64], P0 ;  /* 0x23e000004c047fae */ /* 0x0007e80008121848 */
[----:B------:R3:W-:Y:S01]  /*8a50*/  LDGSTS.E [R4+0x24e00], [R92.64], P0 ;  /* 0x24e000005c047fae */ /* 0x0007e20008121848 */
[----:B-1----:R-:W-:-:S03]  /*8a60*/  SHF.R.U32.HI R248, RZ, 0x6, R248 ;  /* 0x00000006fff87819 */ /* 0x002fc600000116f8 */
[----:B------:R1:W-:Y:S01]  /*8a70*/  LDGSTS.E [R4+0x25e00], [R108.64], P0 ;  /* 0x25e000006c047fae */ /* 0x0003e20008121848 */
[----:B------:R-:W-:-:S03]  /*8a80*/  SGXT.U32 R248, R248, 0x1 ;  /* 0x00000001f8f8781a */ /* 0x000fc60000000000 */
[----:B------:R1:W-:Y:S01]  /*8a90*/  LDGSTS.E [R4+0x26e00], [R124.64], P0 ;  /* 0x26e000007c047fae */ /* 0x0003e20008121848 */
[----:B------:R-:W-:-:S03]  /*8aa0*/  IADD3 R245, R245, c[0x0][0x180], RZ ;  /* 0x00006000f5f57a10 */ /* 0x000fc60007ffe0ff */
[----:B------:R1:W-:Y:S01]  /*8ab0*/  LDGSTS.E [R4+0x27e00], [R140.64], P0 ;  /* 0x27e000008c047fae */ /* 0x0003e20008121848 */
[----:B------:R-:W-:-:S03]  /*8ac0*/  ISETP.GE.AND P0, PT, R248, UR4, PT ;  /* 0x00000004f8007c0c */ /* 0x000fc6000bf06270 */
[----:B------:R-:W0:Y:S01]  /*8ad0*/  LDGDEPBAR ;  /* 0x00000000000079af */ /* 0x000e220000000000 */
[----:B------:R-:W-:Y:S01]  /*8ae0*/  LOP3.LUT R249, R248, 0x4, RZ, 0xfc, !PT ;  /* 0x00000004f8f97812 */ /* 0x000fe200078efcff */
[----:B---3--:R-:W-:Y:S02]  /*8af0*/  IMAD.MOV.U32 R5, RZ, RZ, c[0x0][0x188] ;  /* 0x00006200ff057624 */ /* 0x008fe400078e00ff */
[----:B------:R-:W3:Y:S04]  /*8b00*/  LDL.LU R244, [R1+0x14c] ;  /* 0x00014c0001f47983 */ /* 0x000ee80000300800 */
[----:B------:R-:W-:Y:S01]  /*8b10*/  BAR.SYNC.DEFER_BLOCKING 0x0 ;  /* 0x0000000000007b1d */ /* 0x000fe20000010000 */
[----:B-1----:R-:W-:Y:S02]  /*8b20*/  SEL R4, RZ, 0x4, P0 ;  /* 0x00000004ff047807 */ /* 0x002fe40000000000 */
[----:B------:R-:W-:-:S02]  /*8b30*/  ISETP.GT.AND P0, PT, R245, 0x17f, PT ;  /* 0x0000017ff500780c */ /* 0x000fc40003f04270 */
[----:B------:R-:W-:Y:S02]  /*8b40*/  ISETP.GE.AND P1, PT, R249, UR4, PT ;  /* 0x00000004f9007c0c */ /* 0x000fe4000bf26270 */
[----:B------:R-:W-:Y:S02]  /*8b50*/  SEL R4, R4, RZ, P0 ;  /* 0x000000ff04047207 */ /* 0x000fe40000000000 */
[----:B------:R-:W-:Y:S02]  /*8b60*/  SEL R249, RZ, 0x4, P1 ;  /* 0x00000004fff97807 */ /* 0x000fe40000800000 */
[----:B------:R-:W-:Y:S01]  /*8b70*/  ISETP.NE.U32.AND P1, PT, R250, RZ, PT ;  /* 0x000000fffa00720c */ /* 0x000fe20003f25070 */
[----:B------:R1:W-:Y:S01]  /*8b80*/  STL [R1+0x23c], R4 ;  /* 0x00023c0401007387 */ /* 0x0003e20000100800 */
[----:B------:R-:W-:Y:S01]  /*8b90*/  LOP3.LUT R250, R248, 0x8, RZ, 0xfc, !PT ;  /* 0x00000008f8fa7812 */ /* 0x000fe200078efcff */
[----:B-1----:R-:W-:Y:S02]  /*8ba0*/  IMAD.SHL.U32 R4, R5, 0x80, RZ ;  /* 0x0000008005047824 */ /* 0x002fe400078e00ff */
[----:B------:R-:W3:Y:S02]  /*8bb0*/  LDL.LU R245, [R1+0x150] ;  /* 0x0001500001f57983 */ /* 0x000ee40000300800 */
[----:B------:R-:W-:Y:S01]  /*8bc0*/  IMAD.WIDE R8, R4, 0x4, R8 ;  /* 0x0000000404087825 */ /* 0x000fe200078e0208 */
[----:B------:R-:W-:-:S04]  /*8bd0*/  SEL R248, R249, RZ, P0 ;  /* 0x000000fff9f87207 */ /* 0x000fc80000000000 */
[----:B------:R1:W-:Y:S04]  /*8be0*/  STL.64 [R1+0x40], R8 ;  /* 0x0000400801007387 */ /* 0x0003e80000100a00 */
[----:B------:R-:W-:Y:S01]  /*8bf0*/  @!PT LDS RZ, [RZ] ;  /* 0x00000000fffff984 */ /* 0x000fe20000000800 */
[----:B------:R-:W-:Y:S01]  /*8c00*/  @!PT LDS RZ, [RZ] ;  /* 0x00000000fffff984 */ /* 0x000fe20000000800 */
[----:B------:R-:W-:Y:S01]  /*8c10*/  @!PT LDS RZ, [RZ] ;  /* 0x00000000fffff984 */ /* 0x000fe20000000800 */
[----:B------:R1:W-:Y:S04]  /*8c20*/  LDGSTS.E [R3+0x8000], [R8.64], P1 ;  /* 0x0800000008037fae */ /* 0x0003e80008921848 */
[----:B-1----:R-:W3:Y:S04]  /*8c30*/  LDL.LU.64 R8, [R1+0x488] ;  /* 0x0004880001087983 */ /* 0x002ee80000300a00 */
[----:B------:R-:W3:Y:S04]  /*8c40*/  LDL.LU R5, [R1+0x154] ;  /* 0x0001540001057983 */ /* 0x000ee80000300800 */
[----:B------:R-:W3:Y:S04]  /*8c50*/  LDL.LU R249, [R1+0x480] ;  /* 0x0004800001f97983 */ /* 0x000ee80000300800 */
[----:B------:R1:W-:Y:S04]  /*8c60*/  STL [R1+0x238], R248 ;  /* 0x000238f801007387 */ /* 0x0003e80000100800 */
[----:B-1----:R-:W1:Y:S01]  /*8c70*/  S2R R248, SR_TID.X ;  /* 0x0000000000f87919 */ /* 0x002e620000002100 */
[----:B------:R-:W-:-:S04]  /*8c80*/  ISETP.GE.AND P1, PT, R250, UR4, PT ;  /* 0x00000004fa007c0c */ /* 0x000fc8000bf26270 */
[----:B------:R-:W-:Y:S02]  /*8c90*/  SEL R250, RZ, 0x4, P1 ;  /* 0x00000004fffa7807 */ /* 0x000fe40000800000 */
[----:B-1----:R-:W-:-:S04]  /*8ca0*/  SHF.R.U32.HI R248, RZ, 0x6, R248 ;  /* 0x00000006fff87819 */ /* 0x002fc800000116f8 */
[----:B------:R-:W-:Y:S02]  /*8cb0*/  SGXT.U32 R248, R248, 0x1 ;  /* 0x00000001f8f8781a */ /* 0x000fe40000000000 */
[----:B----4-:R-:W-:Y:S02]  /*8cc0*/  ISETP.NE.U32.AND P1, PT, R2, RZ, PT ;  /* 0x000000ff0200720c */ /* 0x010fe40003f25070 */
[----:B------:R-:W-:Y:S01]  /*8cd0*/  LOP3.LUT R2, R248, 0xc, RZ, 0xfc, !PT ;  /* 0x0000000cf8027812 */ /* 0x000fe200078efcff */
[----:B------:R-:W-:-:S10]  /*8ce0*/  IMAD.WIDE R240, R4, 0x4, R240 ;  /* 0x0000000404f07825 */ /* 0x000fd400078e02f0 */
[----:B------:R1:W-:Y:S01]  /*8cf0*/  LDGSTS.E [R3+0x8400], [R240.64], P1 ;  /* 0x08400000f0037fae */ /* 0x0003e20008921848 */
[----:B------:R-:W-:-:S04]  /*8d00*/  ISETP.GE.AND P1, PT, R2, UR4, PT ;  /* 0x0000000402007c0c */ /* 0x000fc8000bf26270 */
[----:B------:R-:W-:Y:S02]  /*8d10*/  SEL R2, RZ, 0x4, P1 ;  /* 0x00000004ff027807 */ /* 0x000fe40000800000 */
[----:B--2---:R-:W-:Y:S01]  /*8d20*/  ISETP.NE.U32.AND P1, PT, R251, RZ, PT ;  /* 0x000000fffb00720c */ /* 0x004fe20003f25070 */
[----:B------:R-:W-:Y:S01]  /*8d30*/  IMAD.WIDE R236, R4, 0x4, R236 ;  /* 0x0000000404ec7825 */ /* 0x000fe200078e02ec */
[----:B------:R-:W-:Y:S01]  /*8d40*/  SEL R248, R250, RZ, P0 ;  /* 0x000000fffaf87207 */ /* 0x000fe20000000000 */
[----:B------:R1:W-:Y:S10]  /*8d50*/  STL.64 [R1+0x38], R240 ;  /* 0x000038f001007387 */ /* 0x0003f40000100a00 */
[----:B------:R2:W-:Y:S04]  /*8d60*/  LDGSTS.E [R3+0x8800], [R236.64], P1 ;  /* 0x08800000ec037fae */ /* 0x0005e80008921848 */
[----:B-1----:R-:W4:Y:S04]  /*8d70*/  LDL.LU.64 R240, [R1+0x478] ;  /* 0x0004780001f07983 */ /* 0x002f280000300a00 */
[----:B------:R-:W4:Y:S04]  /*8d80*/  LDL.LU R250, [R1+0x470] ;  /* 0x0004700001fa7983 */ /* 0x000f280000300800 */
[----:B------:R-:W-:Y:S04]  /*8d90*/  STL [R1+0x234], R248 ;  /* 0x000234f801007387 */ /* 0x000fe80000100800 */
[----:B------:R2:W-:Y:S04]  /*8da0*/  STL.64 [R1+0x30], R236 ;  /* 0x000030ec01007387 */ /* 0x0005e80000100a00 */
[----:B--2---:R-:W2:Y:S04]  /*8db0*/  LDL.LU.64 R236, [R1+0x468] ;  /* 0x0004680001ec7983 */ /* 0x004ea80000300a00 */
[----:B------:R-:W1:Y:S02]  /*8dc0*/  S2R R248, SR_TID.X ;  /* 0x0000000000f87919 */ /* 0x000e640000002100 */
[----:B-1----:R-:W-:-:S04]  /*8dd0*/  SHF.R.U32.HI R248, RZ, 0x6, R248 ;  /* 0x00000006fff87819 */ /* 0x002fc800000116f8 */
[----:B------:R-:W-:-:S04]  /*8de0*/  SGXT.U32 R248, R248, 0x1 ;  /* 0x00000001f8f8781a */ /* 0x000fc80000000000 */
[----:B------:R-:W-:Y:S02]  /*8df0*/  LOP3.LUT R251, R248, 0x10, RZ, 0xfc, !PT ;  /* 0x00000010f8fb7812 */ /* 0x000fe400078efcff */
[----:B------:R-:W-:Y:S02]  /*8e00*/  SEL R248, R2, RZ, P0 ;  /* 0x000000ff02f87207 */ /* 0x000fe40000000000 */
[----:B------:R-:W4:Y:S04]  /*8e10*/  LDL.LU R2, [R1+0x460] ;  /* 0x0004600001027983 */ /* 0x000f280000300800 */
[----:B------:R1:W-:Y:S04]  /*8e20*/  STL [R1+0x230], R248 ;  /* 0x000230f801007387 */ /* 0x0003e80000100800 */
[----:B-1----:R-:W1:Y:S01]  /*8e30*/  S2R R248, SR_TID.X ;  /* 0x0000000000f87919 */ /* 0x002e620000002100 */
[----:B------:R-:W-:-:S04]  /*8e40*/  ISETP.GE.AND P1, PT, R251, UR4, PT ;  /* 0x00000004fb007c0c */ /* 0x000fc8000bf26270 */
[----:B------:R-:W-:Y:S02]  /*8e50*/  SEL R251, RZ, 0x4, P1 ;  /* 0x00000004fffb7807 */ /* 0x000fe40000800000 */
[----:B---3--:R-:W-:Y:S02]  /*8e60*/  ISETP.NE.U32.AND P1, PT, R244, RZ, PT ;  /* 0x000000fff400720c */ /* 0x008fe40003f25070 */
[----:B-1----:R-:W-:-:S04]  /*8e70*/  SHF.R.U32.HI R248, RZ, 0x6, R248 ;  /* 0x00000006fff87819 */ /* 0x002fc800000116f8 */
[----:B------:R-:W-:-:S04]  /*8e80*/  SGXT.U32 R248, R248, 0x1 ;  /* 0x00000001f8f8781a */ /* 0x000fc80000000000 */
[----:B------:R-:W-:Y:S01]  /*8e90*/  LOP3.LUT R244, R248, 0x14, RZ, 0xfc, !PT ;  /* 0x00000014f8f47812 */ /* 0x000fe200078efcff */
[----:B--2---:R-:W-:-:S05]  /*8ea0*/  IMAD.WIDE R236, R4, 0x4, R236 ;  /* 0x0000000404ec7825 */ /* 0x004fca00078e02ec */
[----:B------:R1:W-:Y:S04]  /*8eb0*/  STL.64 [R1+0x28], R236 ;  /* 0x000028ec01007387 */ /* 0x0003e80000100a00 */
[----:B------:R1:W-:Y:S01]  /*8ec0*/  LDGSTS.E [R3+0x8c00], [R236.64], P1 ;  /* 0x08c00000ec037fae */ /* 0x0003e20008921848 */
[----:B------:R-:W-:Y:S02]  /*8ed0*/  ISETP.GE.AND P1, PT, R244, UR4, PT ;  /* 0x00000004f4007c0c */ /* 0x000fe4000bf26270 */
[----:B-1----:R-:W-:Y:S01]  /*8ee0*/  SEL R236, R251, RZ, P0 ;  /* 0x000000fffbec7207 */ /* 0x002fe20000000000 */
[----:B------:R-:W2:Y:S04]  /*8ef0*/  LDL.LU R237, [R1+0x160] ;  /* 0x0001600001ed7983 */ /* 0x000ea80000300800 */
[----:B------:R1:W-:Y:S02]  /*8f00*/  STL [R1+0x22c], R236 ;  /* 0x00022cec01007387 */ /* 0x0003e40000100800 */
[----:B-1----:R-:W-:-:S02]  /*8f10*/  SEL R236, RZ, 0x4, P1 ;  /* 0x00000004ffec7807 */ /* 0x002fc40000800000 */
[----:B------:R-:W-:Y:S01]  /*8f20*/  ISETP.NE.U32.AND P1, PT, R245, RZ, PT ;  /* 0x000000fff500720c */ /* 0x000fe20003f25070 */
[----:B----4-:R-:W-:Y:S02]  /*8f30*/  IMAD.WIDE R244, R4, 0x4, R240 ;  /* 0x0000000404f47825 */ /* 0x010fe400078e02f0 */
[----:B------:R-:W3:Y:S04]  /*8f40*/  LDL.LU R241, [R1+0x15c] ;  /* 0x00015c0001f17983 */ /* 0x000ee80000300800 */
[----:B------:R1:W-:Y:S06]  /*8f50*/  STL.64 [R1+0x18], R244 ;  /* 0x000018f401007387 */ /* 0x0003ec0000100a00 */
[----:B------:R1:W-:Y:S04]  /*8f60*/  LDGSTS.E [R3+0x9000], [R244.64], P1 ;  /* 0x09000000f4037fae */ /* 0x0003e80008921848 */
[----:B-1----:R-:W4:Y:S01]  /*8f70*/  LDL.LU.64 R244, [R1+0x458] ;  /* 0x0004580001f47983 */ /* 0x002f220000300a00 */
[----:B------:R-:W-:-:S02]  /*8f80*/  LOP3.LUT R4, R248, 0x18, RZ, 0xfc, !PT ;  /* 0x00000018f8047812 */ /* 0x000fc400078efcff */
[----:B------:R-:W-:Y:S02]  /*8f90*/  SEL R236, R236, RZ, P0 ;  /* 0x000000ffecec7207 */ /* 0x000fe40000000000 */
[----:B------:R-:W-:Y:S01]  /*8fa0*/  ISETP.GE.AND P1, PT, R4, UR4, PT ;  /* 0x0000000404007c0c */ /* 0x000fe2000bf26270 */
[----:B------:R-:W-:Y:S02]  /*8fb0*/  IMAD.MOV.U32 R240, RZ, RZ, c[0x0][0x188] ;  /* 0x00006200fff07624 */ /* 0x000fe400078e00ff */
[----:B------:R1:W-:Y:S02]  /*8fc0*/  STL [R1+0x14c], R236 ;  /* 0x00014cec01007387 */ /* 0x0003e40000100800 */
[----:B------:R-:W-:Y:S01]  /*8fd0*/  IMAD.SHL.U32 R240, R240, 0x80, RZ ;  /* 0x00000080f0f07824 */ /* 0x000fe200078e00ff */
[----:B-1----:R-:W-:Y:S02]  /*8fe0*/  SEL R236, RZ, 0x4, P1 ;  /* 0x00000004ffec7807 */ /* 0x002fe40000800000 */
[----:B------:R-:W-:Y:S01]  /*8ff0*/  ISETP.NE.U32.AND P1, PT, R5, RZ, PT ;  /* 0x000000ff0500720c */ /* 0x000fe20003f25070 */
[----:B----4-:R-:W-:-:S02]  /*9000*/  IMAD.WIDE R4, R240, 0x4, R244 ;  /* 0x00000004f0047825 */ /* 0x010fc400078e02f4 */
[----:B------:R-:W4:Y:S04]  /*9010*/  LDL.LU R245, [R1+0x158] ;  /* 0x0001580001f57983 */ /* 0x000f280000300800 */
[----:B------:R1:W-:Y:S06]  /*9020*/  STL.64 [R1+0x8], R4 ;  /* 0x0000080401007387 */ /* 0x0003ec0000100a00 */
[----:B------:R1:W-:Y:S04]  /*9030*/  LDGSTS.E [R3+0x9400], [R4.64], P1 ;  /* 0x0940000004037fae */ /* 0x0003e80008921848 */
[----:B-1----:R-:W2:Y:S01]  /*9040*/  LDL.LU.64 R4, [R1+0x450] ;  /* 0x0004500001047983 */ /* 0x002ea20000300a00 */
[----:B------:R-:W-:-:S02]  /*9050*/  LOP3.LUT R244, R248, 0x1c, RZ, 0xfc, !PT ;  /* 0x0000001cf8f47812 */ /* 0x000fc400078efcff */
[----:B------:R-:W-:Y:S02]  /*9060*/  SEL R236, R236, RZ, P0 ;  /* 0x000000ffecec7207 */ /* 0x000fe40000000000 */
[----:B------:R-:W-:-:S03]  /*9070*/  ISETP.GE.AND P1, PT, R244, UR4, PT ;  /* 0x00000004f4007c0c */ /* 0x000fc6000bf26270 */
[----:B------:R1:W-:Y:S02]  /*9080*/  STL [R1+0x148], R236 ;  /* 0x000148ec01007387 */ /* 0x0003e40000100800 */
[----:B-1----:R-:W-:-:S04]  /*9090*/  SEL R236, RZ, 0x4, P1 ;  /* 0x00000004ffec7807 */ /* 0x002fc80000800000 */
[----:B------:R-:W-:Y:S02]  /*90a0*/  SEL R236, R236, RZ, P0 ;  /* 0x000000ffecec7207 */ /* 0x000fe40000000000 */
[----:B----4-:R-:W-:Y:S01]  /*90b0*/  ISETP.NE.U32.AND P1, PT, R245, RZ, PT ;  /* 0x000000fff500720c */ /* 0x010fe20003f25070 */
[----:B--2---:R-:W-:Y:S02]  /*90c0*/  IMAD.WIDE R244, R240, 0x4, R4 ;  /* 0x00000004f0f47825 */ /* 0x004fe400078e0204 */
[----:B------:R-:W2:Y:S01]  /*90d0*/  LDL.LU R5, [R1+0x164] ;  /* 0x0001640001057983 */ /* 0x000ea20000300800 */
[----:B------:R-:W-:Y:S01]  /*90e0*/  LOP3.LUT R240, R248, 0x20, RZ, 0xfc, !PT ;  /* 0x00000020f8f07812 */ /* 0x000fe200078efcff */
[----:B------:R-:W-:-:S08]  /*90f0*/  IMAD.MOV.U32 R4, RZ, RZ, c[0x0][0x188] ;  /* 0x00006200ff047624 */ /* 0x000fd000078e00ff */
[----:B------:R1:W-:Y:S01]  /*9100*/  LDGSTS.E [R3+0x9800], [R244.64], P1 ;  /* 0x09800000f4037fae */ /* 0x0003e20008921848 */
[----:B------:R-:W-:-:S03]  /*9110*/  ISETP.GE.AND P1, PT, R240, UR4, PT ;  /* 0x00000004f0007c0c */ /* 0x000fc6000bf26270 */
[----:B------:R1:W-:Y:S04]  /*9120*/  STL.64 [R1+0x408], R244 ;  /* 0x000408f401007387 */ /* 0x0003e80000100a00 */
[----:B------:R4:W-:Y:S01]  /*9130*/  STL [R1+0x144], R236 ;  /* 0x000144ec01007387 */ /* 0x0009e20000100800 */
[----:B-1----:R-:W-:Y:S01]  /*9140*/  IMAD.SHL.U32 R245, R4, 0x80, RZ ;  /* 0x0000008004f57824 */ /* 0x002fe200078e00ff */
[----:B------:R-:W-:Y:S02]  /*9150*/  SEL R4, RZ, 0x4, P1 ;  /* 0x00000004ff047807 */ /* 0x000fe40000800000 */
[----:B---3--:R-:W-:Y:S01]  /*9160*/  ISETP.NE.U32.AND P1, PT, R241, RZ, PT ;  /* 0x000000fff100720c */ /* 0x008fe20003f25070 */
[----:B------:R-:W-:Y:S02]  /*9170*/  IMAD.WIDE R240, R245, 0x4, R8 ;  /* 0x00000004f5f07825 */ /* 0x000fe400078e0208 */
[----:B------:R-:W3:Y:S04]  /*9180*/  LDL R8, [R1+0x168] ;  /* 0x0001680001087983 */ /* 0x000ee80000100800 */
[----:B------:R-:W3:Y:S01]  /*9190*/  LDL.LU R9, [R1+0x16c] ;  /* 0x00016c0001097983 */ /* 0x000ee20000300800 */
[----:B------:R-:W-:-:S02]  /*91a0*/  LOP3.LUT R244, R248, 0x24, RZ, 0xfc, !PT ;  /* 0x00000024f8f47812 */ /* 0x000fc400078efcff */
[----:B----4-:R-:W-:Y:S01]  /*91b0*/  SEL R236, R4, RZ, P0 ;  /* 0x000000ff04ec7207 */ /* 0x010fe20000000000 */
[----:B------:R-:W-:Y:S04]  /*91c0*/  STL.64 [R1+0x410], R240 ;  /* 0x000410f001007387 */ /* 0x000fe80000100a00 */
[----:B------:R1:W-:Y:S01]  /*91d0*/  LDGSTS.E [R3+0x9c00], [R240.64], P1 ;  /* 0x09c00000f0037fae */ /* 0x0003e20008921848 */
[----:B------:R-:W-:-:S03]  /*91e0*/  ISETP.GE.AND P1, PT, R244, UR4, PT ;  /* 0x00000004f4007c0c */ /* 0x000fc6000bf26270 */
[----:B------:R4:W-:Y:S04]  /*91f0*/  STL [R1+0x140], R236 ;  /* 0x000140ec01007387 */ /* 0x0009e80000100800 */
[----:B------:R-:W3:Y:S01]  /*9200*/  LDL.LU R244, [R1+0x170] ;  /* 0x0001700001f47983 */ /* 0x000ee20000300800 */
[----:B------:R-:W-:Y:S02]  /*9210*/  SEL R4, RZ, 0x4, P1 ;  /* 0x00000004ff047807 */ /* 0x000fe40000800000 */
[----:B------:R-:W-:Y:S01]  /*9220*/  ISETP.NE.U32.AND P1, PT, R237, RZ, PT ;  /* 0x000000ffed00720c */ /* 0x000fe20003f25070 */
[----:B----4-:R-:W-:Y:S01]  /*9230*/  IMAD.WIDE R236, R245, 0x4, R14 ;  /* 0x00000004f5ec7825 */ /* 0x010fe200078e020e */
[----:B-1----:R-:W-:Y:S02]  /*9240*/  LOP3.LUT R241, R248, 0x28, RZ, 0xfc, !PT ;  /* 0x00000028f8f17812 */ /* 0x002fe400078efcff */
[----:B------:R-:W-:-:S02]  /*9250*/  SEL R14, R4, RZ, P0 ;  /* 0x000000ff040e7207 */ /* 0x000fc40000000000 */
[----:B------:R-:W-:Y:S07]  /*9260*/  STL.64 [R1+0x418], R236 ;  /* 0x000418ec01007387 */ /* 0x000fee0000100a00 */
[----:B------:R1:W-:Y:S01]  /*9270*/  LDGSTS.E [R3+0xa000], [R236.64], P1 ;  /* 0x0a000000ec037fae */ /* 0x0003e20008921848 */
[----:B------:R-:W-:-:S03]  /*9280*/  ISETP.GE.AND P1, PT, R241, UR4, PT ;  /* 0x00000004f1007c0c */ /* 0x000fc6000bf26270 */
[----:B------:R4:W-:Y:S01]  /*9290*/  STL [R1+0x13c], R14 ;  /* 0x00013c0e01007387 */ /* 0x0009e20000100800 */
[----:B------:R-:W-:Y:S01]  /*92a0*/  SEL R4, RZ, 0x4, P1 ;  /* 0x00000004ff047807 */ /* 0x000fe20000800000 */
[C---:B------:R-:W-:Y:S01]  /*92b0*/  IMAD.WIDE R144, R245.reuse, 0x4, R144 ;  /* 0x00000004f5907825 */ /* 0x040fe200078e0290 */
[----:B------:R-:W-:Y:S02]  /*92c0*/  LOP3.LUT R241, R248, 0x2c, RZ, 0xfc, !PT ;  /* 0x0000002cf8f17812 */ /* 0x000fe400078efcff */
[----:B----4-:R-:W-:Y:S01]  /*92d0*/  SEL R14, R4, RZ, P0 ;  /* 0x000000ff040e7207 */ /* 0x010fe20000000000 */
[----:B------:R-:W-:-:S04]  /*92e0*/  IMAD.WIDE R148, R245, 0x4, R148 ;  /* 0x00000004f5947825 */ /* 0x000fc800078e0294 */
[----:B------:R-:W-:-:S04]  /*92f0*/  IMAD.WIDE R152, R245, 0x4, R152 ;  /* 0x00000004f5987825 */ /* 0x000fc800078e0298 */
[----:B------:R-:W-:Y:S01]  /*9300*/  IMAD.WIDE R156, R245, 0x4, R156 ;  /* 0x00000004f59c7825 */ /* 0x000fe200078e029c */
[----:B--2---:R-:W-:Y:S02]  /*9310*/  ISETP.NE.U32.AND P1, PT, R5, RZ, PT ;  /* 0x000000ff0500720c */ /* 0x004fe40003f25070 */
[----:B------:R-:W2:Y:S04]  /*9320*/  LDL.LU R5, [R1+0x174] ;  /* 0x0001740001057983 */ /* 0x000ea80000300800 */
[----:B------:R-:W-:Y:S04]  /*9330*/  STL [R1+0x438], R144 ;  /* 0x0004389001007387 */ /* 0x000fe80000100800 */
[----:B------:R-:W-:Y:S04]  /*9340*/  STL [R1+0x420], R145 ;  /* 0x0004209101007387 */ /* 0x000fe80000100800 */
[----:B------:R4:W-:Y:S01]  /*9350*/  LDGSTS.E [R3+0xa400], [R144.64], P1 ;  /* 0x0a40000090037fae */ /* 0x0009e20008921848 */
[----:B------:R-:W-:-:S03]  /*9360*/  ISETP.GE.AND P1, PT, R241, UR4, PT ;  /* 0x00000004f1007c0c */ /* 0x000fc6000bf26270 */
[----:B------:R1:W-:Y:S01]  /*9370*/  STL [R1+0x138], R14 ;  /* 0x0001380e01007387 */ /* 0x0003e20000100800 */
[----:B------:R-:W-:-:S03]  /*9380*/  SEL R4, RZ, 0x4, P1 ;  /* 0x00000004ff047807 */ /* 0x000fc60000800000 */
[----:B------:R-:W4:Y:S01]  /*9390*/  LDL.LU R241, [R1+0x178] ;  /* 0x0001780001f17983 */ /* 0x000f220000300800 */
[----:B---3--:R-:W-:Y:S02]  /*93a0*/  ISETP.NE.U32.AND P1, PT, R8, RZ, PT ;  /* 0x000000ff0800720c */ /* 0x008fe40003f25070 */
[----:B------:R-:W-:Y:S02]  /*93b0*/  LOP3.LUT R8, R248, 0x30, RZ, 0xfc, !PT ;  /* 0x00000030f8087812 */ /* 0x000fe400078efcff */
[----:B-1----:R-:W-:Y:S01]  /*93c0*/  SEL R14, R4, RZ, P0 ;  /* 0x000000ff040e7207 */ /* 0x002fe20000000000 */
[----:B------:R-:W-:Y:S04]  /*93d0*/  STL.64 [R1+0x428], R148 ;  /* 0x0004289401007387 */ /* 0x000fe80000100a00 */
[----:B------:R1:W-:Y:S04]  /*93e0*/  STL [R1+0x134], R14 ;  /* 0x0001340e01007387 */ /* 0x0003e80000100800 */
[----:B------:R3:W-:Y:S01]  /*93f0*/  LDGSTS.E [R3+0xa800], [R148.64], P1 ;  /* 0x0a80000094037fae */ /* 0x0007e20008921848 */
[----:B------:R-:W-:-:S03]  /*9400*/  ISETP.GE.AND P1, PT, R8, UR4, PT ;  /* 0x0000000408007c0c */ /* 0x000fc6000bf26270 */
[----:B------:R-:W3:Y:S01]  /*9410*/  LDL.LU R8, [R1+0x17c] ;  /* 0x00017c0001087983 */ /* 0x000ee20000300800 */
[----:B------:R-:W-:Y:S02]  /*9420*/  SEL R4, RZ, 0x4, P1 ;  /* 0x00000004ff047807 */ /* 0x000fe40000800000 */
[----:B------:R-:W-:Y:S02]  /*9430*/  ISETP.NE.U32.AND P1, PT, R9, RZ, PT ;  /* 0x000000ff0900720c */ /* 0x000fe40003f25070 */
[----:B------:R-:W-:Y:S02]  /*9440*/  LOP3.LUT R9, R248, 0x34, RZ, 0xfc, !PT ;  /* 0x00000034f8097812 */ /* 0x000fe400078efcff */
[----:B-1----:R-:W-:Y:S01]  /*9450*/  SEL R14, R4, RZ, P0 ;  /* 0x000000ff040e7207 */ /* 0x002fe20000000000 */
[----:B------:R-:W-:Y:S04]  /*9460*/  STL.64 [R1+0x430], R152 ;  /* 0x0004309801007387 */ /* 0x000fe80000100a00 */
[----:B------:R-:W-:Y:S04]  /*9470*/  STL [R1+0x130], R14 ;  /* 0x0001300e01007387 */ /* 0x000fe80000100800 */
[----:B------:R1:W-:Y:S01]  /*9480*/  LDGSTS.E [R3+0xac00], [R152.64], P1 ;  /* 0x0ac0000098037fae */ /* 0x0003e20008921848 */
[----:B------:R-:W-:-:S03]  /*9490*/  ISETP.GE.AND P1, PT, R9, UR4, PT ;  /* 0x0000000409007c0c */ /* 0x000fc6000bf26270 */
[----:B------:R-:W3:Y:S01]  /*94a0*/  LDL.LU R9, [R1+0x180] ;  /* 0x0001800001097983 */ /* 0x000ee20000300800 */
[----:B------:R-:W-:Y:S02]  /*94b0*/  SEL R4, RZ, 0x4, P1 ;  /* 0x00000004ff047807 */ /* 0x000fe40000800000 */
[----:B------:R-:W-:Y:S02]  /*94c0*/  ISETP.NE.U32.AND P1, PT, R244, RZ, PT ;  /* 0x000000fff400720c */ /* 0x000fe40003f25070 */
[----:B------:R-:W-:Y:S01]  /*94d0*/  LOP3.LUT R244, R248, 0x38, RZ, 0xfc, !PT ;  /* 0x00000038f8f47812 */ /* 0x000fe200078efcff */
[----:B------:R-:W-:Y:S04]  /*94e0*/  STL [R1+0x440], R156 ;  /* 0x0004409c01007387 */ /* 0x000fe80000100800 */
[----:B------:R-:W-:Y:S06]  /*94f0*/  STL [R1+0x43c], R157 ;  /* 0x00043c9d01007387 */ /* 0x000fec0000100800 */
[----:B------:R1:W-:Y:S01]  /*9500*/  LDGSTS.E [R3+0xb000], [R156.64], P1 ;  /* 0x0b0000009c037fae */ /* 0x0003e20008921848 */
[----:B------:R-:W-:-:S03]  /*9510*/  ISETP.GE.AND P1, PT, R244, UR4, PT ;  /* 0x00000004f4007c0c */ /* 0x000fc6000bf26270 */
[----:B------:R-:W3:Y:S01]  /*9520*/  LDL.LU R244, [R1+0x184] ;  /* 0x0001840001f47983 */ /* 0x000ee20000300800 */
[----:B------:R-:W-:Y:S01]  /*9530*/  SEL R4, R4, RZ, P0 ;  /* 0x000000ff04047207 */ /* 0x000fe20000000000 */
[----:B------:R-:W-:-:S04]  /*9540*/  IMAD.WIDE R160, R245, 0x4, R160 ;  /* 0x00000004f5a07825 */ /* 0x000fc800078e02a0 */
[----:B------:R1:W-:Y:S04]  /*9550*/  STL [R1+0x12c], R4 ;  /* 0x00012c0401007387 */ /* 0x0003e80000100800 */
[----:B------:R-:W-:Y:S01]  /*9560*/  STL [R1+0x444], R161 ;  /* 0x000444a101007387 */ /* 0x000fe20000100800 */
[----:B-1----:R-:W-:Y:S02]  /*9570*/  SEL R4, RZ, 0x4, P1 ;  /* 0x00000004ff047807 */ /* 0x002fe40000800000 */
[----:B------:R-:W-:Y:S02]  /*9580*/  LOP3.LUT R240, R248, 0x3c, RZ, 0xfc, !PT ;  /* 0x0000003cf8f07812 */ /* 0x000fe400078efcff */
[----:B------:R-:W-:Y:S01]  /*9590*/  SEL R4, R4, RZ, P0 ;  /* 0x000000ff04047207 */ /* 0x000fe20000000000 */
[----:B------:R-:W-:-:S04]  /*95a0*/  IMAD.WIDE R164, R245, 0x4, R164 ;  /* 0x00000004f5a47825 */ /* 0x000fc800078e02a4 */
[----:B------:R-:W-:-:S04]  /*95b0*/  IMAD.WIDE R168, R245, 0x4, R168 ;  /* 0x00000004f5a87825 */ /* 0x000fc800078e02a8 */
[----:B------:R-:W-:Y:S01]  /*95c0*/  IMAD.WIDE R172, R245, 0x4, R172 ;  /* 0x00000004f5ac7825 */ /* 0x000fe200078e02ac */
[----:B--2---:R-:W-:Y:S02]  /*95d0*/  ISETP.NE.U32.AND P1, PT, R5, RZ, PT ;  /* 0x000000ff0500720c */ /* 0x004fe40003f25070 */
[----:B------:R-:W2:Y:S04]  /*95e0*/  LDL.LU R5, [R1+0x188] ;  /* 0x0001880001057983 */ /* 0x000ea80000300800 */
[----:B------:R1:W-:Y:S07]  /*95f0*/  STL [R1+0x128], R4 ;  /* 0x0001280401007387 */ /* 0x0003ee0000100800 */
[----:B------:R2:W-:Y:S01]  /*9600*/  LDGSTS.E [R3+0xb400], [R160.64], P1 ;  /* 0x0b400000a0037fae */ /* 0x0005e20008921848 */
[----:B------:R-:W-:-:S04]  /*9610*/  ISETP.GE.AND P1, PT, R240, UR4, PT ;  /* 0x00000004f0007c0c */ /* 0x000fc8000bf26270 */
[----:B-1----:R-:W-:Y:S02]  /*9620*/  SEL R4, RZ, 0x4, P1 ;  /* 0x00000004ff047807 */ /* 0x002fe40000800000 */
[----:B----4-:R-:W-:Y:S02]  /*9630*/  ISETP.NE.U32.AND P1, PT, R241, RZ, PT ;  /* 0x000000fff100720c */ /* 0x010fe40003f25070 */
[----:B------:R-:W4:Y:S01]  /*9640*/  LDL.LU R241, [R1+0x18c] ;  /* 0x00018c0001f17983 */ /* 0x000f220000300800 */
[----:B------:R-:W-:Y:S02]  /*9650*/  LOP3.LUT R240, R248, 0x40, RZ, 0xfc, !PT ;  /* 0x00000040f8f07812 */ /* 0x000fe400078efcff */
[----:B------:R-:W-:-:S08]  /*9660*/  SEL R4, R4, RZ, P0 ;  /* 0x000000ff04047207 */ /* 0x000fd00000000000 */
[----:B------:R1:W-:Y:S01]  /*9670*/  LDGSTS.E [R3+0xb800], [R164.64], P1 ;  /* 0x0b800000a4037fae */ /* 0x0003e20008921848 */
[----:B------:R-:W-:-:S03]  /*9680*/  ISETP.GE.AND P1, PT, R240, UR4, PT ;  /* 0x00000004f0007c0c */ /* 0x000fc6000bf26270 */
[----:B------:R1:W-:Y:S02]  /*9690*/  STL [R1+0x124], R4 ;  /* 0x0001240401007387 */ /* 0x0003e40000100800 */
[----:B-1----:R-:W-:Y:S02]  /*96a0*/  SEL R4, RZ, 0x4, P1 ;  /* 0x00000004ff047807 */ /* 0x002fe40000800000 */
[----:B---3--:R-:W-:Y:S02]  /*96b0*/  ISETP.NE.U32.AND P1, PT, R8, RZ, PT ;  /* 0x000000ff0800720c */ /* 0x008fe40003f25070 */
[----:B------:R-:W3:Y:S01]  /*96c0*/  LDL.LU R8, [R1+0x190] ;  /* 0x0001900001087983 */ /* 0x000ee20000300800 */
[----:B------:R-:W-:Y:S02]  /*96d0*/  LOP3.LUT R240, R248, 0x44, RZ, 0xfc, !PT ;  /* 0x00000044f8f07812 */ /* 0x000fe400078efcff */
[----:B------:R-:W-:-:S08]  /*96e0*/  SEL R4, R4, RZ, P0 ;  /* 0x000000ff04047207 */ /* 0x000fd00000000000 */
[----:B------:R1:W-:Y:S01]  /*96f0*/  LDGSTS.E [R3+0xbc00], [R168.64], P1 ;  /* 0x0bc00000a8037fae */ /* 0x0003e20008921848 */
[----:B------:R-:W-:-:S03]  /*9700*/  ISETP.GE.AND P1, PT, R240, UR4, PT ;  /* 0x00000004f0007c0c */ /* 0x000fc6000bf26270 */
[----:B------:R1:W-:Y:S02]  /*9710*/  STL [R1+0x120], R4 ;  /* 0x0001200401007387 */ /* 0x0003e40000100800 */
[----:B-1----:R-:W-:Y:S02]  /*9720*/  SEL R4, RZ, 0x4, P1 ;  /* 0x00000004ff047807 */ /* 0x002fe40000800000 */
[----:B------:R-:W-:Y:S02]  /*9730*/  ISETP.NE.U32.AND P1, PT, R9, RZ, PT ;  /* 0x000000ff0900720c */ /* 0x000fe40003f25070 */
        /* <DEDUP_REMOVED lines=9> */
[----:B------:R-:W-:Y:S01]  /*97d0*/  IMAD.WIDE R176, R245, 0x4, R176 ;  /* 0x00000004f5b07825 */ /* 0x000fe200078e02b0 */
[----:B------:R-:W-:Y:S02]  /*97e0*/  LOP3.LUT R240, R248, 0x4c, RZ, 0xfc, !PT ;  /* 0x0000004cf8f07812 */ /* 0x000fe400078efcff */
[----:B------:R-:W-:-:S07]  /*97f0*/  SEL R4, R4, RZ, P0 ;  /* 0x000000ff04047207 */ /* 0x000fce0000000000 */
[----:B------:R1:W-:Y:S01]  /*9800*/  LDGSTS.E [R3+0xc400], [R176.64], P1 ;  /* 0x0c400000b0037fae */ /* 0x0003e20008921848 */
[----:B------:R-:W-:-:S03]  /*9810*/  ISETP.GE.AND P1, PT, R240, UR4, PT ;  /* 0x00000004f0007c0c */ /* 0x000fc6000bf26270 */
[----:B------:R1:W-:Y:S02]  /*9820*/  STL [R1+0x118], R4 ;  /* 0x0001180401007387 */ /* 0x0003e40000100800 */
[----:B-1----:R-:W-:Y:S01]  /*9830*/  SEL R4, RZ, 0x4, P1 ;  /* 0x00000004ff047807 */ /* 0x002fe20000800000 */
[C---:B------:R-:W-:Y:S01]  /*9840*/  IMAD.WIDE R180, R245.reuse, 0x4, R180 ;  /* 0x00000004f5b47825 */ /* 0x040fe200078e02b4 */
        /* <DEDUP_REMOVED lines=33> */
[----:B------:R1:W-:Y:S01]  /*9a60*/  STL [R1+0x108], R14 ;  /* 0x0001080e01007387 */ /* 0x0003e20000100800 */
[----:B------:R-:W-:Y:S02]  /*9a70*/  SEL R4, RZ, 0x4, P1 ;  /* 0x00000004ff047807 */ /* 0x000fe40000800000 */
[----:B------:R-:W-:Y:S02]  /*9a80*/  ISETP.NE.U32.AND P1, PT, R244, RZ, PT ;  /* 0x000000fff400720c */ /* 0x000fe40003f25070 */
[----:B------:R-:W3:Y:S01]  /*9a90*/  LDL.LU R244, [R1+0x1ac] ;  /* 0x0001ac0001f47983 */ /* 0x000ee20000300800 */
[----:B------:R-:W-:Y:S01]  /*9aa0*/  IMAD.WIDE R196, R245, 0x4, R196 ;  /* 0x00000004f5c47825 */ /* 0x000fe200078e02c4 */
[----:B------:R-:W-:Y:S02]  /*9ab0*/  LOP3.LUT R240, R248, 0x60, RZ, 0xfc, !PT ;  /* 0x00000060f8f07812 */ /* 0x000fe400078efcff */
[----:B-1----:R-:W-:-:S07]  /*9ac0*/  SEL R14, R4, RZ, P0 ;  /* 0x000000ff040e7207 */ /* 0x002fce0000000000 */
[----:B------:R1:W-:Y:S01]  /*9ad0*/  LDGSTS.E [R3+0xd800], [R196.64], P1 ;  /* 0x0d800000c4037fae */ /* 0x0003e20008921848 */
[----:B------:R-:W-:-:S03]  /*9ae0*/  ISETP.GE.AND P1, PT, R240, UR4, PT ;  /* 0x00000004f0007c0c */ /* 0x000fc6000bf26270 */
[----:B------:R1:W-:Y:S01]  /*9af0*/  STL [R1+0x104], R14 ;  /* 0x0001040e01007387 */ /* 0x0003e20000100800 */
[----:B------:R-:W-:Y:S01]  /*9b00*/  SEL R4, RZ, 0x4, P1 ;  /* 0x00000004ff047807 */ /* 0x000fe20000800000 */
[C---:B------:R-:W-:Y:S01]  /*9b10*/  IMAD.WIDE R200, R245.reuse, 0x4, R200 ;  /* 0x00000004f5c87825 */ /* 0x040fe200078e02c8 */
[----:B------:R-:W-:Y:S02]  /*9b20*/  LOP3.LUT R240, R248, 0x64, RZ, 0xfc, !PT ;  /* 0x00000064f8f07812 */ /* 0x000fe400078efcff */
[----:B-1----:R-:W-:Y:S01]  /*9b30*/  SEL R14, R4, RZ, P0 ;  /* 0x000000ff040e7207 */ /* 0x002fe20000000000 */
[----:B------:R-:W-:-:S04]  /*9b40*/  IMAD.WIDE R204, R245, 0x4, R204 ;  /* 0x00000004f5cc7825 */ /* 0x000fc800078e02cc */
[----:B------:R-:W-:-:S04]  /*9b50*/  IMAD.WIDE R208, R245, 0x4, R208 ;  /* 0x00000004f5d07825 */ /* 0x000fc800078e02d0 */
[----:B------:R-:W-:Y:S01]  /*9b60*/  IMAD.WIDE R212, R245, 0x4, R212 ;  /* 0x00000004f5d47825 */ /* 0x000fe200078e02d4 */
[----:B--2---:R-:W-:Y:S02]  /*9b70*/  ISETP.NE.U32.AND P1, PT, R5, RZ, PT ;  /* 0x000000ff0500720c */ /* 0x004fe40003f25070 */
[----:B------:R-:W2:Y:S11]  /*9b80*/  LDL.LU R5, [R1+0x1b0] ;  /* 0x0001b00001057983 */ /* 0x000eb60000300800 */
[----:B------:R1:W-:Y:S01]  /*9b90*/  LDGSTS.E [R3+0xdc00], [R200.64], P1 ;  /* 0x0dc00000c8037fae */ /* 0x0003e20008921848 */
[----:B------:R-:W-:-:S04]  /*9ba0*/  ISETP.GE.AND P1, PT, R240, UR4, PT ;  /* 0x00000004f0007c0c */ /* 0x000fc8000bf26270 */
[----:B------:R-:W-:Y:S02]  /*9bb0*/  SEL R4, RZ, 0x4, P1 ;  /* 0x00000004ff047807 */ /* 0x000fe40000800000 */
[----:B----4-:R-:W-:Y:S02]  /*9bc0*/  ISETP.NE.U32.AND P1, PT, R241, RZ, PT ;  /* 0x000000fff100720c */ /* 0x010fe40003f25070 */
[----:B------:R-:W-:Y:S02]  /*9bd0*/  LOP3.LUT R241, R248, 0x68, RZ, 0xfc, !PT ;  /* 0x00000068f8f17812 */ /* 0x000fe400078efcff */
[----:B------:R-:W-:Y:S01]  /*9be0*/  SEL R4, R4, RZ, P0 ;  /* 0x000000ff04047207 */ /* 0x000fe20000000000 */
[----:B------:R-:W-:Y:S08]  /*9bf0*/  STL [R1+0x100], R14 ;  /* 0x0001000e01007387 */ /* 0x000ff00000100800 */
[----:B------:R4:W-:Y:S01]  /*9c00*/  LDGSTS.E [R3+0xe000], [R204.64], P1 ;  /* 0x0e000000cc037fae */ /* 0x0009e20008921848 */
[----:B------:R-:W-:-:S03]  /*9c10*/  ISETP.GE.AND P1, PT, R241, UR4, PT ;  /* 0x00000004f1007c0c */ /* 0x000fc6000bf26270 */
[----:B------:R-:W4:Y:S04]  /*9c20*/  LDL.LU R241, [R1+0x1b4] ;  /* 0x0001b40001f17983 */ /* 0x000f280000300800 */
[----:B------:R1:W-:Y:S02]  /*9c30*/  STL [R1+0xfc], R4 ;  /* 0x0000fc0401007387 */ /* 0x0003e40000100800 */
[----:B-1----:R-:W-:Y:S02]  /*9c40*/  SEL R4, RZ, 0x4, P1 ;  /* 0x00000004ff047807 */ /* 0x002fe40000800000 */
[----:B---3--:R-:W-:Y:S02]  /*9c50*/  ISETP.NE.U32.AND P1, PT, R8, RZ, PT ;  /* 0x000000ff0800720c */ /* 0x008fe40003f25070 */
[----:B------:R-:W-:-:S02]  /*9c60*/  LOP3.LUT R8, R248, 0x6c, RZ, 0xfc, !PT ;  /* 0x0000006cf8087812 */ /* 0x000fc400078efcff */
[----:B------:R-:W-:-:S09]  /*9c70*/  SEL R14, R4, RZ, P0 ;  /* 0x000000ff040e7207 */ /* 0x000fd20000000000 */
[----:B------:R1:W-:Y:S01]  /*9c80*/  LDGSTS.E [R3+0xe400], [R208.64], P1 ;  /* 0x0e400000d0037fae */ /* 0x0003e20008921848 */
[----:B------:R-:W-:-:S03]  /*9c90*/  ISETP.GE.AND P1, PT, R8, UR4, PT ;  /* 0x0000000408007c0c */ /* 0x000fc6000bf26270 */
[----:B------:R3:W-:Y:S01]  /*9ca0*/  STL [R1+0xf8], R14 ;  /* 0x0000f80e01007387 */ /* 0x0007e20000100800 */
[----:B------:R-:W-:-:S03]  /*9cb0*/  SEL R4, RZ, 0x4, P1 ;  /* 0x00000004ff047807 */ /* 0x000fc60000800000 */
[----:B------:R-:W4:Y:S01]  /*9cc0*/  LDL.LU R8, [R1+0x1b8] ;  /* 0x0001b80001087983 */ /* 0x000f220000300800 */
[----:B------:R-:W-:Y:S02]  /*9cd0*/  ISETP.NE.U32.AND P1, PT, R9, RZ, PT ;  /* 0x000000ff0900720c */ /* 0x000fe40003f25070 */
[----:B------:R-:W-:Y:S02]  /*9ce0*/  LOP3.LUT R9, R248, 0x70, RZ, 0xfc, !PT ;  /* 0x00000070f8097812 */ /* 0x000fe400078efcff */
[----:B---3--:R-:W-:-:S09]  /*9cf0*/  SEL R14, R4, RZ, P0 ;  /* 0x000000ff040e7207 */ /* 0x008fd20000000000 */
        /* <DEDUP_REMOVED lines=11> */
[----:B------:R-:W-:Y:S01]  /*9db0*/  STL [R1+0xf0], R14 ;  /* 0x0000f00e01007387 */ /* 0x000fe20000100800 */
[----:B------:R-:W-:Y:S01]  /*9dc0*/  SEL R4, RZ, 0x4, P1 ;  /* 0x00000004ff047807 */ /* 0x000fe20000800000 */
        /* <DEDUP_REMOVED lines=8> */
[----:B------:R-:W2:Y:S07]  /*9e50*/  LDL.LU.64 R144, [R1+0x20] ;  /* 0x0000200001907983 */ /* 0x000eae0000300a00 */
[----:B------:R1:W-:Y:S01]  /*9e60*/  LDGSTS.E [R3+0xf000], [R220.64], P1 ;  /* 0x0f000000dc037fae */ /* 0x0003e20008921848 */
[----:B------:R-:W-:-:S03]  /*9e70*/  ISETP.GE.AND P1, PT, R9, UR4, PT ;  /* 0x0000000409007c0c */ /* 0x000fc6000bf26270 */
[----:B------:R-:W2:Y:S04]  /*9e80*/  LDL.LU R9, [R1+0x1c4] ;  /* 0x0001c40001097983 */ /* 0x000ea80000300800 */
[----:B------:R1:W-:Y:S04]  /*9e90*/  STL [R1+0xec], R4 ;  /* 0x0000ec0401007387 */ /* 0x0003e80000100800 */
[----:B------:R-:W2:Y:S04]  /*9ea0*/  LDL.LU.64 R236, [R1+0x10] ;  /* 0x0000100001ec7983 */ /* 0x000ea80000300a00 */
[----:B------:R-:W2:Y:S01]  /*9eb0*/  LDL.LU R15, [R1+0x1c8] ;  /* 0x0001c800010f7983 */ /* 0x000ea20000300800 */
[----:B-1----:R-:W-:-:S04]  /*9ec0*/  SEL R4, RZ, 0x4, P1 ;  /* 0x00000004ff047807 */ /* 0x002fc80000800000 */
[----:B------:R-:W-:Y:S02]  /*9ed0*/  SEL R4, R4, RZ, P0 ;  /* 0x000000ff04047207 */ /* 0x000fe40000000000 */
[----:B----4-:R-:W-:-:S03]  /*9ee0*/  ISETP.NE.U32.AND P1, PT, R241, RZ, PT ;  /* 0x000000fff100720c */ /* 0x010fc60003f25070 */
[----:B------:R1:W-:Y:S04]  /*9ef0*/  STL [R1+0xe8], R4 ;  /* 0x0000e80401007387 */ /* 0x0003e80000100800 */
[----:B------:R-:W4:Y:S01]  /*9f00*/  LDL.LU.64 R148, [R1] ;  /* 0x0000000001947983 */ /* 0x000f220000300a00 */
[----:B------:R-:W-:-:S03]  /*9f10*/  LOP3.LUT R241, R248, 0x7c, RZ, 0xfc, !PT ;  /* 0x0000007cf8f17812 */ /* 0x000fc600078efcff */
[----:B------:R-:W4:Y:S04]  /*9f20*/  LDL.LU R240, [R1+0x1cc] ;  /* 0x0001cc0001f07983 */ /* 0x000f280000300800 */
[----:B------:R2:W-:Y:S01]  /*9f30*/  LDGSTS.E [R3+0xf400], [R224.64], P1 ;  /* 0x0f400000e0037fae */ /* 0x0005e20008921848 */
[----:B------:R-:W-:-:S04]  /*9f40*/  ISETP.GE.AND P1, PT, R241, UR4, PT ;  /* 0x00000004f1007c0c */ /* 0x000fc8000bf26270 */
[----:B-1----:R-:W-:-:S04]  /*9f50*/  SEL R4, RZ, 0x4, P1 ;  /* 0x00000004ff047807 */ /* 0x002fc80000800000 */
[----:B------:R-:W-:Y:S02]  /*9f60*/  SEL R4, R4, RZ, P0 ;  /* 0x000000ff04047207 */ /* 0x000fe40000000000 */
[----:B------:R-:W-:Y:S02]  /*9f70*/  ISETP.NE.U32.AND P1, PT, R8, RZ, PT ;  /* 0x000000ff0800720c */ /* 0x000fe40003f25070 */
[----:B------:R-:W-:Y:S01]  /*9f80*/  LOP3.LUT R8, R248, 0x2, RZ, 0xfc, !PT ;  /* 0x00000002f8087812 */ /* 0x000fe200078efcff */
[----:B------:R1:W-:Y:S04]  /*9f90*/  STL [R1+0xe4], R4 ;  /* 0x0000e40401007387 */ /* 0x0003e80000100800 */
[----:B------:R-:W4:Y:S06]  /*9fa0*/  LDL.LU R241, [R1+0x1d0] ;  /* 0x0001d00001f17983 */ /* 0x000f2c0000300800 */
[----:B------:R2:W-:Y:S01]  /*9fb0*/  LDGSTS.E [R3+0xf800], [R228.64], P1 ;  /* 0x0f800000e4037fae */ /* 0x0005e20008921848 */
[----:B------:R-:W-:-:S04]  /*9fc0*/  ISETP.GE.AND P1, PT, R8, UR4, PT ;  /* 0x0000000408007c0c */ /* 0x000fc8000bf26270 */
[----:B-1----:R-:W-:-:S04]  /*9fd0*/  SEL R4, RZ, 0x4, P1 ;  /* 0x00000004ff047807 */ /* 0x002fc80000800000 */
[----:B------:R-:W-:Y:S02]  /*9fe0*/  SEL R4, R4, RZ, P0 ;  /* 0x000000ff04047207 */ /* 0x000fe40000000000 */
[----:B---3--:R-:W-:Y:S02]  /*9ff0*/  ISETP.NE.U32.AND P1, PT, R244, RZ, PT ;  /* 0x000000fff400720c */ /* 0x008fe40003f25070 */
[----:B------:R-:W-:Y:S01]  /*a000*/  LOP3.LUT R244, R248, 0x6, RZ, 0xfc, !PT ;  /* 0x00000006f8f47812 */ /* 0x000fe200078efcff */
[----:B------:R1:W-:Y:S10]  /*a010*/  STL [R1+0xe0], R4 ;  /* 0x0000e00401007387 */ /* 0x0003f40000100800 */
[----:B------:R3:W-:Y:S01]  /*a020*/  LDGSTS.E [R3+0xfc00], [R232.64], P1 ;  /* 0x0fc00000e8037fae */ /* 0x0007e20008921848 */
[----:B------:R-:W-:-:S03]  /*a030*/  ISETP.GE.AND P1, PT, R244, UR4, PT ;  /* 0x00000004f4007c0c */ /* 0x000fc6000bf26270 */
[----:B------:R-:W3:Y:S01]  /*a040*/  LDL.LU R244, [R1+0x1d4] ;  /* 0x0001d40001f47983 */ /* 0x000ee20000300800 */
[----:B------:R-:W-:Y:S02]  /*a050*/  SEL R8, RZ, 0x4, P1 ;  /* 0x00000004ff087807 */ /* 0x000fe40000800000 */
[----:B------:R-:W-:Y:S02]  /*a060*/  LOP3.LUT R14, R248, 0xa, RZ, 0xfc, !PT ;  /* 0x0000000af80e7812 */ /* 0x000fe400078efcff */
[----:B------:R-:W-:-:S05]  /*a070*/  SEL R8, R8, RZ, P0 ;  /* 0x000000ff08087207 */ /* 0x000fca0000000000 */
[----:B------:R1:W-:Y:S01]  /*a080*/  STL [R1+0xdc], R8 ;  /* 0x0000dc0801007387 */ /* 0x0003e20000100800 */
[----:B------:R-:W-:-:S04]  /*a090*/  IMAD.WIDE R238, R245, 0x4, R238 ;  /* 0x00000004f5ee7825 */ /* 0x000fc800078e02ee */
[----:B------:R-:W-:Y:S01]  /*a0a0*/  IMAD.WIDE R242, R245, 0x4, R242 ;  /* 0x00000004f5f27825 */ /* 0x000fe200078e02f2 */
[----:B--2---:R-:W-:-:S03]  /*a0b0*/  ISETP.NE.U32.AND P1, PT, R5, RZ, PT ;  /* 0x000000ff0500720c */ /* 0x004fc60003f25070 */
[----:B-1----:R-:W-:-:S10]  /*a0c0*/  IMAD.WIDE R4, R245, 0x4, R144 ;  /* 0x00000004f5047825 */ /* 0x002fd400078e0290 */
[----:B------:R1:W-:Y:S01]  /*a0d0*/  LDGSTS.E [R252+0x8200], [R4.64], P1 ;  /* 0x0820000004fc7fae */ /* 0x0003e20008921848 */
[----:B------:R-:W-:-:S04]  /*a0e0*/  ISETP.GE.AND P1, PT, R14, UR4, PT ;  /* 0x000000040e007c0c */ /* 0x000fc8000bf26270 */
[----:B------:R-:W-:Y:S02]  /*a0f0*/  SEL R14, RZ, 0x4, P1 ;  /* 0x00000004ff0e7807 */ /* 0x000fe40000800000 */
[----:B------:R-:W-:Y:S01]  /*a100*/  ISETP.NE.U32.AND P1, PT, R9, RZ, PT ;  /* 0x000000ff0900720c */ /* 0x000fe20003f25070 */
[----:B------:R-:W-:Y:S02]  /*a110*/  IMAD.WIDE R8, R245, 0x4, R236 ;  /* 0x00000004f5087825 */ /* 0x000fe400078e02ec */
[----:B------:R-:W2:Y:S01]  /*a120*/  LDL.LU R236, [R1+0x1d8] ;  /* 0x0001d80001ec7983 */ /* 0x000ea20000300800 */
[----:B------:R-:W-:Y:S02]  /*a130*/  LOP3.LUT R237, R248, 0xe, RZ, 0xfc, !PT ;  /* 0x0000000ef8ed7812 */ /* 0x000fe400078efcff */
[----:B------:R-:W-:-:S07]  /*a140*/  SEL R14, R14, RZ, P0 ;  /* 0x000000ff0e0e7207 */ /* 0x000fce0000000000 */
[----:B------:R1:W-:Y:S01]  /*a150*/  LDGSTS.E [R252+0x8600], [R8.64], P1 ;  /* 0x0860000008fc7fae */ /* 0x0003e20008921848 */
[----:B------:R-:W-:-:S03]  /*a160*/  ISETP.GE.AND P1, PT, R237, UR4, PT ;  /* 0x00000004ed007c0c */ /* 0x000fc6000bf26270 */
[----:B------:R4:W-:Y:S01]  /*a170*/  STL [R1+0xd8], R14 ;  /* 0x0000d80e01007387 */ /* 0x0009e20000100800 */
[----:B------:R-:W-:Y:S02]  /*a180*/  SEL R145, RZ, 0x4, P1 ;  /* 0x00000004ff917807 */ /* 0x000fe40000800000 */
[----:B------:R-:W-:Y:S01]  /*a190*/  ISETP.NE.U32.AND P1, PT, R15, RZ, PT ;  /* 0x000000ff0f00720c */ /* 0x000fe20003f25070 */
[----:B------:R-:W2:Y:S01]  /*a1a0*/  LDL.LU R237, [R1+0x1dc] ;  /* 0x0001dc0001ed7983 */ /* 0x000ea20000300800 */
[----:B------:R-:W-:Y:S01]  /*a1b0*/  LOP3.LUT R144, R248, 0x12, RZ, 0xfc, !PT ;  /* 0x00000012f8907812 */ /* 0x000fe200078efcff */
[----:B----4-:R-:W-:Y:S01]  /*a1c0*/  IMAD.WIDE R14, R245, 0x4, R148 ;  /* 0x00000004f50e7825 */ /* 0x010fe200078e0294 */
[----:B------:R-:W-:-:S09]  /*a1d0*/  SEL R145, R145, RZ, P0 ;  /* 0x000000ff91917207 */ /* 0x000fd20000000000 */
[----:B------:R4:W-:Y:S01]  /*a1e0*/  LDGSTS.E [R252+0x8a00], [R14.64], P1 ;  /* 0x08a000000efc7fae */ /* 0x0009e20008921848 */
[----:B------:R-:W-:-:S03]  /*a1f0*/  ISETP.GE.AND P1, PT, R144, UR4, PT ;  /* 0x0000000490007c0c */ /* 0x000fc6000bf26270 */
[----:B------:R1:W-:Y:S02]  /*a200*/  STL [R1+0xd4], R145 ;  /* 0x0000d49101007387 */ /* 0x0003e40000100800 */
[----:B-1----:R-:W-:Y:S02]  /*a210*/  SEL R145, RZ, 0x4, P1 ;  /* 0x00000004ff917807 */ /* 0x002fe40000800000 */
[----:B------:R-:W-:Y:S02]  /*a220*/  ISETP.NE.U32.AND P1, PT, R240, RZ, PT ;  /* 0x000000fff000720c */ /* 0x000fe40003f25070 */
[----:B------:R-:W4:Y:S01]  /*a230*/  LDL.LU R240, [R1+0x1e0] ;  /* 0x0001e00001f07983 */ /* 0x000f220000300800 */
[----:B------:R-:W-:Y:S02]  /*a240*/  LOP3.LUT R144, R248, 0x16, RZ, 0xfc, !PT ;  /* 0x00000016f8907812 */ /* 0x000fe400078efcff */
[----:B------:R-:W-:-:S08]  /*a250*/  SEL R145, R145, RZ, P0 ;  /* 0x000000ff91917207 */ /* 0x000fd00000000000 */
        /* <DEDUP_REMOVED lines=14> */
[----:B------:R-:W-:Y:S01]  /*a340*/  IMAD.WIDE R246, R245, 0x4, R246 ;  /* 0x00000004f5f67825 */ /* 0x000fe200078e02f6 */
[----:B------:R-:W-:Y:S02]  /*a350*/  LOP3.LUT R144, R248, 0x1e, RZ, 0xfc, !PT ;  /* 0x0000001ef8907812 */ /* 0x000fe400078efcff */
[----:B------:R-:W-:-:S07]  /*a360*/  SEL R145, R145, RZ, P0 ;  /* 0x000000ff91917207 */ /* 0x000fce0000000000 */
[----:B------:R1:W-:Y:S01]  /*a370*/  LDGSTS.E [R252+0x9600], [R246.64], P1 ;  /* 0x09600000f6fc7fae */ /* 0x0003e20008921848 */
[----:B------:R-:W-:-:S03]  /*a380*/  ISETP.GE.AND P1, PT, R144, UR4, PT ;  /* 0x0000000490007c0c */ /* 0x000fc6000bf26270 */
[----:B------:R1:W-:Y:S01]  /*a390*/  STL [R1+0xc8], R145 ;  /* 0x0000c89101007387 */ /* 0x0003e20000100800 */
[----:B------:R-:W-:Y:S01]  /*a3a0*/  IMAD.WIDE R6, R245, 0x4, R6 ;  /* 0x00000004f5067825 */ /* 0x000fe200078e0206 */
        /* <DEDUP_REMOVED lines=12> */
[----:B------:R-:W-:Y:S02]  /*a470*/  ISETP.NE.U32.AND P1, PT, R237, RZ, PT ;  /* 0x000000ffed00720c */ /* 0x000fe40003f25070 */
[----:B------:R-:W2:Y:S01]  /*a480*/  LDL.LU R237, [R1+0x1f0] ;  /* 0x0001f00001ed7983 */ /* 0x000ea20000300800 */
[----:B------:R-:W-:Y:S02]  /*a490*/  LOP3.LUT R144, R248, 0x26, RZ, 0xfc, !PT ;  /* 0x00000026f8907812 */ /* 0x000fe400078efcff */
[----:B------:R-:W-:-:S08]  /*a4a0*/  SEL R145, R145, RZ, P0 ;  /* 0x000000ff91917207 */ /* 0x000fd00000000000 */
[----:B------:R1:W-:Y:S01]  /*a4b0*/  LDGSTS.E [R252+0x9e00], [R12.64], P1 ;  /* 0x09e000000cfc7fae */ /* 0x0003e20008921848 */
[----:B------:R-:W-:-:S03]  /*a4c0*/  ISETP.GE.AND P1, PT, R144, UR4, PT ;  /* 0x0000000490007c0c */ /* 0x000fc6000bf26270 */
[----:B------:R1:W-:Y:S02]  /*a4d0*/  STL [R1+0xa8], R145 ;  /* 0x0000a89101007387 */ /* 0x0003e40000100800 */
        /* <DEDUP_REMOVED lines=23> */
[----:B------:R-:W-:-:S04]  /*a650*/  ISETP.GE.AND P1, PT, R144, UR4, PT ;  /* 0x0000000490007c0c */ /* 0x000fc8000bf26270 */
[----:B------:R-:W-:Y:S01]  /*a660*/  SEL R144, RZ, 0x4, P1 ;  /* 0x00000004ff907807 */ /* 0x000fe20000800000 */
[----:B------:R1:W-:Y:S03]  /*a670*/  STL [R1+0x9c], R145 ;  /* 0x00009c9101007387 */ /* 0x0003e60000100800 */
[----:B-1----:R-:W-:Y:S02]  /*a680*/  SEL R145, R144, RZ, P0 ;  /* 0x000000ff90917207 */ /* 0x002fe40000000000 */
[----:B------:R-:W3:Y:S01]  /*a690*/  LDL.LU R144, [R1+0x200] ;  /* 0x0002000001907983 */ /* 0x000ee20000300800 */
[----:B------:R-:W-:-:S03]  /*a6a0*/  IMAD.WIDE R154, R245, 0x4, R154 ;  /* 0x00000004f59a7825 */ /* 0x000fc600078e029a */
[----:B------:R1:W-:Y:S01]  /*a6b0*/  STL [R1+0x98], R145 ;  /* 0x0000989101007387 */ /* 0x0003e20000100800 */
[----:B------:R-:W-:-:S04]  /*a6c0*/  IMAD.WIDE R158, R245, 0x4, R158 ;  /* 0x00000004f59e7825 */ /* 0x000fc800078e029e */
[----:B------:R-:W-:-:S04]  /*a6d0*/  IMAD.WIDE R162, R245, 0x4, R162 ;  /* 0x00000004f5a27825 */ /* 0x000fc800078e02a2 */
[----:B------:R-:W-:-:S04]  /*a6e0*/  IMAD.WIDE R166, R245, 0x4, R166 ;  /* 0x00000004f5a67825 */ /* 0x000fc800078e02a6 */
[----:B------:R-:W-:Y:S01]  /*a6f0*/  IMAD.WIDE R170, R245, 0x4, R170 ;  /* 0x00000004f5aa7825 */ /* 0x000fe200078e02aa */
[----:B--2---:R-:W-:Y:S02]  /*a700*/  ISETP.NE.U32.AND P1, PT, R236, RZ, PT ;  /* 0x000000ffec00720c */ /* 0x004fe40003f25070 */
[----:B------:R-:W-:-:S11]  /*a710*/  LOP3.LUT R236, R248, 0x36, RZ, 0xfc, !PT ;  /* 0x00000036f8ec7812 */ /* 0x000fd600078efcff */
[----:B------:R2:W-:Y:S01]  /*a720*/  LDGSTS.E [R252+0xae00], [R154.64], P1 ;  /* 0x0ae000009afc7fae */ /* 0x0005e20008921848 */
[----:B------:R-:W-:-:S03]  /*a730*/  ISETP.GE.AND P1, PT, R236, UR4, PT ;  /* 0x00000004ec007c0c */ /* 0x000fc6000bf26270 */
[----:B------:R-:W2:Y:S01]  /*a740*/  LDL.LU R236, [R1+0x208] ;  /* 0x0002080001ec7983 */ /* 0x000ea20000300800 */
[----:B-1----:R-:W-:Y:S02]  /*a750*/  SEL R145, RZ, 0x4, P1 ;  /* 0x00000004ff917807 */ /* 0x002fe40000800000 */
[----:B------:R-:W-:Y:S02]  /*a760*/  ISETP.NE.U32.AND P1, PT, R237, RZ, PT ;  /* 0x000000ffed00720c */ /* 0x000fe40003f25070 */
[----:B------:R-:W-:Y:S02]  /*a770*/  LOP3.LUT R237, R248, 0x3a, RZ, 0xfc, !PT ;  /* 0x0000003af8ed7812 */ /* 0x000fe400078efcff */
[----:B------:R-:W-:-:S05]  /*a780*/  SEL R145, R145, RZ, P0 ;  /* 0x000000ff91917207 */ /* 0x000fca0000000000 */
[----:B------:R1:W-:Y:S04]  /*a790*/  STL [R1+0x94], R145 ;  /* 0x0000949101007387 */ /* 0x0003e80000100800 */
[----:B------:R2:W-:Y:S01]  /*a7a0*/  LDGSTS.E [R252+0xb200], [R158.64], P1 ;  /* 0x0b2000009efc7fae */ /* 0x0005e20008921848 */
[----:B------:R-:W-:-:S03]  /*a7b0*/  ISETP.GE.AND P1, PT, R237, UR4, PT ;  /* 0x00000004ed007c0c */ /* 0x000fc6000bf26270 */
[----:B------:R-:W2:Y:S01]  /*a7c0*/  LDL.LU R237, [R1+0x20c] ;  /* 0x00020c0001ed7983 */ /* 0x000ea20000300800 */
[----:B-1----:R-:W-:Y:S02]  /*a7d0*/  SEL R145, RZ, 0x4, P1 ;  /* 0x00000004ff917807 */ /* 0x002fe40000800000 */
[----:B----4-:R-:W-:Y:S02]  /*a7e0*/  ISETP.NE.U32.AND P1, PT, R240, RZ, PT ;  /* 0x000000fff000720c */ /* 0x010fe40003f25070 */
[----:B------:R-:W-:Y:S02]  /*a7f0*/  LOP3.LUT R240, R248, 0x3e, RZ, 0xfc, !PT ;  /* 0x0000003ef8f07812 */ /* 0x000fe400078efcff */
[----:B------:R-:W-:-:S05]  /*a800*/  SEL R148, R145, RZ, P0 ;  /* 0x000000ff91947207 */ /* 0x000fca0000000000 */
[----:B------:R1:W-:Y:S04]  /*a810*/  STL [R1+0x90], R148 ;  /* 0x0000909401007387 */ /* 0x0003e80000100800 */
[----:B------:R4:W-:Y:S01]  /*a820*/  LDGSTS.E [R252+0xb600], [R162.64], P1 ;  /* 0x0b600000a2fc7fae */ /* 0x0009e20008921848 */
[----:B------:R-:W-:-:S03]  /*a830*/  ISETP.GE.AND P1, PT, R240, UR4, PT ;  /* 0x00000004f0007c0c */ /* 0x000fc6000bf26270 */
[----:B------:R-:W4:Y:S01]  /*a840*/  LDL.LU R240, [R1+0x210] ;  /* 0x0002100001f07983 */ /* 0x000f220000300800 */
[----:B------:R-:W-:Y:S02]  /*a850*/  SEL R145, RZ, 0x4, P1 ;  /* 0x00000004ff917807 */ /* 0x000fe40000800000 */
[----:B------:R-:W-:Y:S02]  /*a860*/  ISETP.NE.U32.AND P1, PT, R241, RZ, PT ;  /* 0x000000fff100720c */ /* 0x000fe40003f25070 */
[----:B------:R-:W-:Y:S02]  /*a870*/  LOP3.LUT R241, R248, 0x42, RZ, 0xfc, !PT ;  /* 0x00000042f8f17812 */ /* 0x000fe400078efcff */
[----:B-1----:R-:W-:-:S05]  /*a880*/  SEL R148, R145, RZ, P0 ;  /* 0x000000ff91947207 */ /* 0x002fca0000000000 */
[----:B------:R-:W-:Y:S04]  /*a890*/  STL [R1+0x8c], R148 ;  /* 0x00008c9401007387 */ /* 0x000fe80000100800 */
[----:B------:R1:W-:Y:S01]  /*a8a0*/  LDGSTS.E [R252+0xba00], [R166.64], P1 ;  /* 0x0ba00000a6fc7fae */ /* 0x0003e20008921848 */
[----:B------:R-:W-:-:S03]  /*a8b0*/  ISETP.GE.AND P1, PT, R241, UR4, PT ;  /* 0x00000004f1007c0c */ /* 0x000fc6000bf26270 */
[----:B------:R-:W4:Y:S01]  /*a8c0*/  LDL.LU R241, [R1+0x214] ;  /* 0x0002140001f17983 */ /* 0x000f220000300800 */
[----:B------:R-:W-:Y:S02]  /*a8d0*/  SEL R145, RZ, 0x4, P1 ;  /* 0x00000004ff917807 */ /* 0x000fe40000800000 */
[----:B---3--:R-:W-:Y:S02]  /*a8e0*/  ISETP.NE.U32.AND P1, PT, R244, RZ, PT ;  /* 0x000000fff400720c */ /* 0x008fe40003f25070 */
[----:B------:R-:W-:-:S11]  /*a8f0*/  LOP3.LUT R244, R248, 0x46, RZ, 0xfc, !PT ;  /* 0x00000046f8f47812 */ /* 0x000fd600078efcff */
[----:B------:R3:W-:Y:S01]  /*a900*/  LDGSTS.E [R252+0xbe00], [R170.64], P1 ;  /* 0x0be00000aafc7fae */ /* 0x0007e20008921848 */
[----:B------:R-:W-:-:S03]  /*a910*/  ISETP.GE.AND P1, PT, R244, UR4, PT ;  /* 0x00000004f4007c0c */ /* 0x000fc6000bf26270 */
[----:B------:R-:W3:Y:S01]  /*a920*/  LDL.LU R244, [R1+0x218] ;  /* 0x0002180001f47983 */ /* 0x000ee20000300800 */
[----:B------:R-:W-:-:S05]  /*a930*/  SEL R145, R145, RZ, P0 ;  /* 0x000000ff91917207 */ /* 0x000fca0000000000 */
[----:B------:R1:W-:Y:S01]  /*a940*/  STL [R1+0x88], R145 ;  /* 0x0000889101007387 */ /* 0x0003e20000100800 */
[----:B------:R-:W-:Y:S01]  /*a950*/  IMAD.WIDE R174, R245, 0x4, R174 ;  /* 0x00000004f5ae7825 */ /* 0x000fe200078e02ae */
[----:B-1----:R-:W-:Y:S02]  /*a960*/  SEL R145, RZ, 0x4, P1 ;  /* 0x00000004ff917807 */ /* 0x002fe40000800000 */
[----:B------:R-:W-:Y:S02]  /*a970*/  ISETP.NE.U32.AND P1, PT, R144, RZ, PT ;  /* 0x000000ff9000720c */ /* 0x000fe40003f25070 */
[----:B------:R-:W-:-:S11]  /*a980*/  LOP3.LUT R144, R248, 0x4a, RZ, 0xfc, !PT ;  /* 0x0000004af8907812 */ /* 0x000fd600078efcff */
[----:B------:R1:W-:Y:S01]  /*a990*/  LDGSTS.E [R252+0xc200], [R174.64], P1 ;  /* 0x0c200000aefc7fae */ /* 0x0003e20008921848 */
[----:B------:R-:W-:-:S04]  /*a9a0*/  ISETP.GE.AND P1, PT, R144, UR4, PT ;  /* 0x0000000490007c0c */ /* 0x000fc8000bf26270 */
[----:B------:R-:W-:Y:S01]  /*a9b0*/  SEL R144, RZ, 0x4, P1 ;  /* 0x00000004ff907807 */ /* 0x000fe20000800000 */
[----:B------:R-:W-:Y:S01]  /*a9c0*/  IMAD.WIDE R178, R245, 0x4, R178 ;  /* 0x00000004f5b27825 */ /* 0x000fe200078e02b2 */
[----:B------:R-:W-:-:S05]  /*a9d0*/  SEL R145, R145, RZ, P0 ;  /* 0x000000ff91917207 */ /* 0x000fca0000000000 */
[----:B------:R1:W-:Y:S02]  /*a9e0*/  STL [R1+0x84], R145 ;  /* 0x0000849101007387 */ /* 0x0003e40000100800 */
[----:B-1----:R-:W-:Y:S01]  /*a9f0*/  SEL R145, R144, RZ, P0 ;  /* 0x000000ff90917207 */ /* 0x002fe20000000000 */
[----:B------:R-:W-:-:S04]  /*aa00*/  IMAD.WIDE R182, R245, 0x4, R182 ;  /* 0x00000004f5b67825 */ /* 0x000fc800078e02b6 */
        /* <DEDUP_REMOVED lines=8> */
[----:B------:R-:W-:-:S04]  /*aa90*/  ISETP.GE.AND P1, PT, R236, UR4, PT ;  /* 0x00000004ec007c0c */ /* 0x000fc8000bf26270 */
[----:B------:R-:W-:Y:S02]  /*aaa0*/  SEL R144, RZ, 0x4, P1 ;  /* 0x00000004ff907807 */ /* 0x000fe40000800000 */
[----:B------:R-:W-:Y:S02]  /*aab0*/  ISETP.NE.U32.AND P1, PT, R237, RZ, PT ;  /* 0x000000ffed00720c */ /* 0x000fe40003f25070 */
[----:B------:R-:W-:Y:S02]  /*aac0*/  LOP3.LUT R237, R248, 0x52, RZ, 0xfc, !PT ;  /* 0x00000052f8ed7812 */ /* 0x000fe400078efcff */
[----:B-1----:R-:W-:-:S09]  /*aad0*/  SEL R145, R144, RZ, P0 ;  /* 0x000000ff90917207 */ /* 0x002fd20000000000 */
[----:B------:R1:W-:Y:S01]  /*aae0*/  LDGSTS.E [R252+0xca00], [R182.64], P1 ;  /* 0x0ca00000b6fc7fae */ /* 0x0003e20008921848 */
[----:B------:R-:W-:-:S04]  /*aaf0*/  ISETP.GE.AND P1, PT, R237, UR4, PT ;  /* 0x00000004ed007c0c */ /* 0x000fc8000bf26270 */
[----:B------:R-:W-:Y:S02]  /*ab00*/  SEL R144, RZ, 0x4, P1 ;  /* 0x00000004ff907807 */ /* 0x000fe40000800000 */
[----:B----4-:R-:W-:Y:S02]  /*ab10*/  ISETP.NE.U32.AND P1, PT, R240, RZ, PT ;  /* 0x000000fff000720c */ /* 0x010fe40003f25070 */
[----:B------:R-:W-:Y:S01]  /*ab20*/  LOP3.LUT R240, R248, 0x56, RZ, 0xfc, !PT ;  /* 0x00000056f8f07812 */ /* 0x000fe200078efcff */
[----:B------:R4:W-:Y:S10]  /*ab30*/  STL [R1+0x7c], R145 ;  /* 0x00007c9101007387 */ /* 0x0009f40000100800 */
[----:B------:R1:W-:Y:S01]  /*ab40*/  LDGSTS.E [R252+0xce00], [R186.64], P1 ;  /* 0x0ce00000bafc7fae */ /* 0x0003e20008921848 */
[----:B------:R-:W-:-:S02]  /*ab50*/  ISETP.GE.AND P1, PT, R240, UR4, PT ;  /* 0x00000004f0007c0c */ /* 0x000fc4000bf26270 */
[----:B----4-:R-:W-:Y:S02]  /*ab60*/  SEL R145, R144, RZ, P0 ;  /* 0x000000ff90917207 */ /* 0x010fe40000000000 */
[----:B------:R-:W-:Y:S02]  /*ab70*/  SEL R144, RZ, 0x4, P1 ;  /* 0x00000004ff907807 */ /* 0x000fe40000800000 */
[----:B------:R-:W-:Y:S02]  /*ab80*/  ISETP.NE.U32.AND P1, PT, R241, RZ, PT ;  /* 0x000000fff100720c */ /* 0x000fe40003f25070 */
[----:B------:R-:W-:Y:S01]  /*ab90*/  LOP3.LUT R241, R248, 0x5a, RZ, 0xfc, !PT ;  /* 0x0000005af8f17812 */ /* 0x000fe200078efcff */
[----:B------:R4:W-:Y:S10]  /*aba0*/  STL [R1+0x78], R145 ;  /* 0x0000789101007387 */ /* 0x0009f40000100800 */
[----:B------:R1:W-:Y:S01]  /*abb0*/  LDGSTS.E [R252+0xd200], [R190.64], P1 ;  /* 0x0d200000befc7fae */ /* 0x0003e20008921848 */
[----:B------:R-:W-:-:S02]  /*abc0*/  ISETP.GE.AND P1, PT, R241, UR4, PT ;  /* 0x00000004f1007c0c */ /* 0x000fc4000bf26270 */
[----:B----4-:R-:W-:Y:S02]  /*abd0*/  SEL R145, R144, RZ, P0 ;  /* 0x000000ff90917207 */ /* 0x010fe40000000000 */
[----:B------:R-:W-:Y:S02]  /*abe0*/  SEL R144, RZ, 0x4, P1 ;  /* 0x00000004ff907807 */ /* 0x000fe40000800000 */
[----:B---3--:R-:W-:Y:S02]  /*abf0*/  ISETP.NE.U32.AND P1, PT, R244, RZ, PT ;  /* 0x000000fff400720c */ /* 0x008fe40003f25070 */
[----:B------:R-:W-:Y:S01]  /*ac00*/  LOP3.LUT R244, R248, 0x5e, RZ, 0xfc, !PT ;  /* 0x0000005ef8f47812 */ /* 0x000fe200078efcff */
[----:B------:R3:W-:Y:S10]  /*ac10*/  STL [R1+0x74], R145 ;  /* 0x0000749101007387 */ /* 0x0007f40000100800 */
[----:B------:R4:W-:Y:S01]  /*ac20*/  LDGSTS.E [R252+0xd600], [R194.64], P1 ;  /* 0x0d600000c2fc7fae */ /* 0x0009e20008921848 */
[----:B------:R-:W-:-:S02]  /*ac30*/  ISETP.GE.AND P1, PT, R244, UR4, PT ;  /* 0x00000004f4007c0c */ /* 0x000fc4000bf26270 */
[----:B---3--:R-:W-:Y:S02]  /*ac40*/  SEL R145, R144, RZ, P0 ;  /* 0x000000ff90917207 */ /* 0x008fe40000000000 */
[----:B------:R-:W-:Y:S02]  /*ac50*/  SEL R144, RZ, 0x4, P1 ;  /* 0x00000004ff907807 */ /* 0x000fe40000800000 */
[----:B------:R-:W-:Y:S02]  /*ac60*/  ISETP.NE.U32.AND P1, PT, R2, RZ, PT ;  /* 0x000000ff0200720c */ /* 0x000fe40003f25070 */
[----:B------:R-:W-:Y:S01]  /*ac70*/  LOP3.LUT R244, R248, 0x62, RZ, 0xfc, !PT ;  /* 0x00000062f8f47812 */ /* 0x000fe200078efcff */
[----:B------:R3:W-:Y:S04]  /*ac80*/  STL [R1+0x70], R145 ;  /* 0x0000709101007387 */ /* 0x0007e80000100800 */
[----:B------:R-:W2:Y:S06]  /*ac90*/  LDL.LU R2, [R1+0x44c] ;  /* 0x00044c0001027983 */ /* 0x000eac0000300800 */
[----:B------:R1:W-:Y:S01]  /*aca0*/  LDGSTS.E [R252+0xda00], [R198.64], P1 ;  /* 0x0da00000c6fc7fae */ /* 0x0003e20008921848 */
[----:B---3--:R-:W-:-:S02]  /*acb0*/  SEL R145, R144, RZ, P0 ;  /* 0x000000ff90917207 */ /* 0x008fc40000000000 */
[----:B------:R-:W-:-:S03]  /*acc0*/  ISETP.GE.AND P1, PT, R244, UR4, PT ;  /* 0x00000004f4007c0c */ /* 0x000fc6000bf26270 */
[----:B------:R3:W-:Y:S01]  /*acd0*/  STL [R1+0x6c], R145 ;  /* 0x00006c9101007387 */ /* 0x0007e20000100800 */
[----:B------:R-:W-:Y:S02]  /*ace0*/  SEL R144, RZ, 0x4, P1 ;  /* 0x00000004ff907807 */ /* 0x000fe40000800000 */
[----:B------:R-:W-:Y:S02]  /*acf0*/  ISETP.NE.U32.AND P1, PT, R250, RZ, PT ;  /* 0x000000fffa00720c */ /* 0x000fe40003f25070 */
[----:B------:R-:W2:Y:S04]  /*ad00*/  LDL.LU R250, [R1+0x448] ;  /* 0x0004480001fa7983 */ /* 0x000ea80000300800 */
[----:B------:R-:W4:Y:S01]  /*ad10*/  LDL.LU R240, [R1+0x220] ;  /* 0x0002200001f07983 */ /* 0x000f220000300800 */
[----:B------:R-:W-:Y:S01]  /*ad20*/  IMAD.WIDE R202, R245, 0x4, R202 ;  /* 0x00000004f5ca7825 */ /* 0x000fe200078e02ca */
[----:B------:R-:W-:-:S02]  /*ad30*/  LOP3.LUT R244, R248, 0x66, RZ, 0xfc, !PT ;  /* 0x00000066f8f47812 */ /* 0x000fc400078efcff */
[----:B---3--:R-:W-:-:S03]  /*ad40*/  SEL R145, R144, RZ, P0 ;  /* 0x000000ff90917207 */ /* 0x008fc60000000000 */
[----:B------:R3:W-:Y:S01]  /*ad50*/  LDGSTS.E [R252+0xde00], [R202.64], P1 ;  /* 0x0de00000cafc7fae */ /* 0x0007e20008921848 */
[----:B------:R-:W-:Y:S02]  /*ad60*/  ISETP.GE.AND P1, PT, R244, UR4, PT ;  /* 0x00000004f4007c0c */ /* 0x000fe4000bf26270 */
[----:B------:R-:W-:Y:S02]  /*ad70*/  LOP3.LUT R244, R248, 0x6a, RZ, 0xfc, !PT ;  /* 0x0000006af8f47812 */ /* 0x000fe400078efcff */
[----:B------:R-:W-:Y:S01]  /*ad80*/  SEL R144, RZ, 0x4, P1 ;  /* 0x00000004ff907807 */ /* 0x000fe20000800000 */
[----:B------:R1:W-:Y:S01]  /*ad90*/  STL [R1+0x68], R145 ;  /* 0x0000689101007387 */ /* 0x0003e20000100800 */
[----:B------:R-:W-:Y:S02]  /*ada0*/  ISETP.GE.AND P1, PT, R244, UR4, PT ;  /* 0x00000004f4007c0c */ /* 0x000fe4000bf26270 */
[----:B------:R-:W-:Y:S01]  /*adb0*/  LOP3.LUT R244, R248, 0x6e, RZ, 0xfc, !PT ;  /* 0x0000006ef8f47812 */ /* 0x000fe200078efcff */
[----:B------:R-:W-:-:S04]  /*adc0*/  IMAD.WIDE R206, R245, 0x4, R206 ;  /* 0x00000004f5ce7825 */ /* 0x000fc800078e02ce */
[----:B------:R-:W-:Y:S01]  /*add0*/  IMAD.WIDE R210, R245, 0x4, R210 ;  /* 0x00000004f5d27825 */ /* 0x000fe200078e02d2 */
[----:B------:R2:W-:Y:S01]  /*ade0*/  LDGSTS.E [R252+0xe200], [R206.64], P2 ;  /* 0x0e200000cefc7fae */ /* 0x0005e20009121848 */
[----:B-1----:R-:W-:Y:S02]  /*adf0*/  SEL R145, R144, RZ, P0 ;  /* 0x000000ff90917207 */ /* 0x002fe40000000000 */
[----:B------:R-:W-:Y:S01]  /*ae00*/  SEL R144, RZ, 0x4, P1 ;  /* 0x00000004ff907807 */ /* 0x000fe20000800000 */
[----:B------:R1:W-:Y:S01]  /*ae10*/  LDGSTS.E [R252+0xe600], [R210.64], P3 ;  /* 0x0e600000d2fc7fae */ /* 0x0003e20009921848 */
[----:B------:R-:W-:-:S03]  /*ae20*/  ISETP.GE.AND P1, PT, R244, UR4, PT ;  /* 0x00000004f4007c0c */ /* 0x000fc6000bf26270 */
[----:B------:R1:W-:Y:S01]  /*ae30*/  STL [R1+0x64], R145 ;  /* 0x0000649101007387 */ /* 0x0003e20000100800 */
[----:B------:R-:W-:-:S03]  /*ae40*/  ISETP.NE.U32.AND P3, PT, R249, RZ, PT ;  /* 0x000000fff900720c */ /* 0x000fc60003f65070 */
[----:B------:R-:W3:Y:S01]  /*ae50*/  S2R R249, SR_TID.X ;  /* 0x0000000000f97919 */ /* 0x000ee20000002100 */
[----:B-1----:R-:W-:Y:S02]  /*ae60*/  SEL R145, R144, RZ, P0 ;  /* 0x000000ff90917207 */ /* 0x002fe40000000000 */
[----:B------:R-:W-:-:S03]  /*ae70*/  SEL R144, RZ, 0x4, P1 ;  /* 0x00000004ff907807 */ /* 0x000fc60000800000 */
[----:B------:R1:W-:Y:S01]  /*ae80*/  STL [R1+0x60], R145 ;  /* 0x0000609101007387 */ /* 0x0003e20000100800 */
[----:B------:R-:W-:Y:S01]  /*ae90*/  LOP3.LUT R241, R248, 0x7a, RZ, 0xfc, !PT ;  /* 0x0000007af8f17812 */ /* 0x000fe200078efcff */
[----:B------:R-:W-:-:S04]  /*aea0*/  IMAD.WIDE R214, R245, 0x4, R214 ;  /* 0x00000004f5d67825 */ /* 0x000fc800078e02d6 */
[C---:B------:R-:W-:Y:S01]  /*aeb0*/  IMAD.WIDE R218, R245.reuse, 0x4, R218 ;  /* 0x00000004f5da7825 */ /* 0x040fe200078e02da */
[----:B------:R2:W-:Y:S01]  /*aec0*/  LDGSTS.E [R252+0xea00], [R214.64], P4 ;  /* 0x0ea00000d6fc7fae */ /* 0x0005e2000a121848 */
[----:B-1----:R-:W-:Y:S02]  /*aed0*/  SEL R145, R144, RZ, P0 ;  /* 0x000000ff90917207 */ /* 0x002fe40000000000 */
[C---:B------:R-:W-:Y:S01]  /*aee0*/  IMAD.WIDE R222, R245.reuse, 0x4, R222 ;  /* 0x00000004f5de7825 */ /* 0x040fe200078e02de */
[----:B------:R1:W-:Y:S03]  /*aef0*/  LDGSTS.E [R252+0xee00], [R218.64], P5 ;  /* 0x0ee00000dafc7fae */ /* 0x0003e6000a921848 */
[C---:B------:R-:W-:Y:S01]  /*af00*/  IMAD.WIDE R226, R245.reuse, 0x4, R226 ;  /* 0x00000004f5e27825 */ /* 0x040fe200078e02e2 */
[----:B------:R1:W-:Y:S03]  /*af10*/  LDGSTS.E [R252+0xf200], [R222.64], P6 ;  /* 0x0f200000defc7fae */ /* 0x0003e6000b121848 */
[----:B------:R-:W-:-:S02]  /*af20*/  IMAD.WIDE R148, R245, 0x4, R230 ;  /* 0x00000004f5947825 */ /* 0x000fc400078e02e6 */
[----:B------:R-:W1:Y:S01]  /*af30*/  S2R R245, SR_TID.X ;  /* 0x0000000000f57919 */ /* 0x000e620000002100 */
[----:B------:R-:W-:Y:S01]  /*af40*/  UIADD3 UR6, UR5, -0x180, URZ ;  /* 0xfffffe8005067890 */ /* 0x000fe2000fffe03f */
[----:B---3--:R-:W-:Y:S02]  /*af50*/  LOP3.LUT R249, R249, 0x7f, RZ, 0xc0, !PT ;  /* 0x0000007ff9f97812 */ /* 0x008fe400078ec0ff */
[----:B------:R-:W-:Y:S03]  /*af60*/  STL [R1+0x58], R145 ;  /* 0x0000589101007387 */ /* 0x000fe60000100800 */
[----:B------:R-:W-:Y:S01]  /*af70*/  IMAD R249, R249, c[0x0][0x18c], RZ ;  /* 0x00006300f9f97a24 */ /* 0x000fe200078e02ff */
[----:B------:R-:W3:Y:S04]  /*af80*/  LDL.LU R244, [R1+0x224] ;  /* 0x0002240001f47983 */ /* 0x000ee80000300800 */
[----:B------:R-:W-:Y:S04]  /*af90*/  STL.64 [R1+0x50], R148 ;  /* 0x0000509401007387 */ /* 0x000fe80000100a00 */
[----:B------:R2:W-:Y:S01]  /*afa0*/  STL.64 [R1+0x3d0], R248 ;  /* 0x0003d0f801007387 */ /* 0x0005e20000100a00 */
[----:B-1----:R-:W-:-:S04]  /*afb0*/  SHF.R.U32.HI R245, RZ, 0x6, R245 ;  /* 0x00000006fff57819 */ /* 0x002fc800000116f5 */
[----:B------:R-:W-:-:S04]  /*afc0*/  SGXT.U32 R245, R245, 0x1 ;  /* 0x00000001f5f5781a */ /* 0x000fc80000000000 */
[----:B------:R-:W-:-:S04]  /*afd0*/  LOP3.LUT R245, R245, 0x4, RZ, 0xfc, !PT ;  /* 0x00000004f5f57812 */ /* 0x000fc800078efcff */
[----:B------:R-:W-:Y:S02]  /*afe0*/  ISETP.GE.AND P5, PT, R245, UR6, PT ;  /* 0x00000006f5007c0c */ /* 0x000fe4000bfa6270 */
[----:B--2---:R-:W-:-:S04]  /*aff0*/  ISETP.GE.AND P1, PT, R250, UR4, PT ;  /* 0x00000004fa007c0c */ /* 0x004fc8000bf26270 */
[----:B------:R-:W-:Y:S02]  /*b000*/  SEL R144, RZ, 0x4, P1 ;  /* 0x00000004ff907807 */ /* 0x000fe40000800000 */
[----:B------:R-:W-:Y:S02]  /*b010*/  ISETP.GE.AND P1, PT, R2, UR4, PT ;  /* 0x0000000402007c0c */ /* 0x000fe4000bf26270 */
[----:B----4-:R-:W-:Y:S02]  /*b020*/  ISETP.NE.U32.AND P2, PT, R240, RZ, PT ;  /* 0x000000fff000720c */ /* 0x010fe40003f45070 */
[----:B------:R-:W-:Y:S02]  /*b030*/  SEL R2, RZ, 0x4, P1 ;  /* 0x00000004ff027807 */ /* 0x000fe40000800000 */
[----:B------:R-:W-:Y:S02]  /*b040*/  ISETP.GE.AND P1, PT, R241, UR4, PT ;  /* 0x00000004f1007c0c */ /* 0x000fe4000bf26270 */
[----:B------:R-:W-:-:S02]  /*b050*/  SEL R250, R144, RZ, P0 ;  /* 0x000000ff90fa7207 */ /* 0x000fc40000000000 */
[----:B------:R-:W-:Y:S02]  /*b060*/  SEL R144, RZ, 0x4, P1 ;  /* 0x00000004ff907807 */ /* 0x000fe40000800000 */
[----:B------:R-:W-:Y:S02]  /*b070*/  LOP3.LUT R241, R248, 0x7e, RZ, 0xfc, !PT ;  /* 0x0000007ef8f17812 */ /* 0x000fe400078efcff */
[----:B------:R-:W-:Y:S01]  /*b080*/  SEL R144, R144, RZ, P0 ;  /* 0x000000ff90907207 */ /* 0x000fe20000000000 */
[----:B------:R1:W-:Y:S01]  /*b090*/  LDGSTS.E [R252+0xf600], [R226.64], P2 ;  /* 0x0f600000e2fc7fae */ /* 0x0003e20009121848 */
[----:B------:R-:W-:Y:S02]  /*b0a0*/  ISETP.GE.AND P2, PT, R241, UR4, PT ;  /* 0x00000004f1007c0c */ /* 0x000fe4000bf46270 */
[----:B------:R-:W-:Y:S01]  /*b0b0*/  ISETP.NE.U32.AND P1, PT, R144, RZ, PT ;  /* 0x000000ff9000720c */ /* 0x000fe20003f25070 */
[----:B------:R-:W-:Y:S01]  /*b0c0*/  IMAD.MOV.U32 R241, RZ, RZ, 0x7f ;  /* 0x0000007ffff17424 */ /* 0x000fe200078e00ff */
[----:B------:R-:W-:Y:S01]  /*b0d0*/  SEL R144, RZ, 0x4, P2 ;  /* 0x00000004ff907807 */ /* 0x000fe20001000000 */
[----:B------:R2:W-:Y:S01]  /*b0e0*/  LDGSTS.E [R252+0xfa00], [R148.64], P3 ;  /* 0x0fa0000094fc7fae */ /* 0x0005e20009921848 */
[----:B------:R-:W-:-:S02]  /*b0f0*/  ISETP.GE.AND P3, PT, R248, UR6, PT ;  /* 0x00000006f8007c0c */ /* 0x000fc4000bf66270 */
[----:B------:R-:W-:Y:S02]  /*b100*/  SEL R230, R144, RZ, P0 ;  /* 0x000000ff90e67207 */ /* 0x000fe40000000000 */
[----:B------:R-:W-:Y:S02]  /*b110*/  IADD3 R241, R241, c[0x0][0x180], RZ ;  /* 0x00006000f1f17a10 */ /* 0x000fe40007ffe0ff */
[----:B------:R-:W-:Y:S02]  /*b120*/  ISETP.NE.U32.AND P2, PT, R230, RZ, PT ;  /* 0x000000ffe600720c */ /* 0x000fe40003f45070 */
[----:B------:R-:W-:Y:S02]  /*b130*/  SEL R230, RZ, 0x4, P3 ;  /* 0x00000004ffe67807 */ /* 0x000fe40001800000 */
[----:B------:R-:W-:Y:S01]  /*b140*/  ISETP.GT.AND P3, PT, R241, 0x1ff, PT ;  /* 0x000001fff100780c */ /* 0x000fe20003f64270 */
[----:B------:R-:W-:-:S04]  /*b150*/  IMAD.MOV.U32 R241, RZ, RZ, c[0x0][0x188] ;  /* 0x00006200fff17624 */ /* 0x000fc800078e00ff */
[----:B------:R-:W-:-:S04]  /*b160*/  IMAD.SHL.U32 R249, R241, 0x80, RZ ;  /* 0x00000080f1f97824 */ /* 0x000fc800078e00ff */
[----:B------:R-:W-:-:S05]  /*b170*/  IMAD.WIDE R144, R249, 0x4, R234 ;  /* 0x00000004f9907825 */ /* 0x000fca00078e02ea */
[----:B------:R4:W-:Y:S04]  /*b180*/  STL.64 [R1+0x48], R144 ;  /* 0x0000489001007387 */ /* 0x0009e80000100a00 */
[----:B------:R-:W2:Y:S04]  /*b190*/  LDL.LU R245, [R1+0x240] ;  /* 0x0002400001f57983 */ /* 0x000ea80000300800 */
[----:B------:R-:W1:Y:S01]  /*b1a0*/  S2R R251, SR_TID.X ;  /* 0x0000000000fb7919 */ /* 0x000e620000002100 */
[----:B------:R-:W-:-:S04]  /*b1b0*/  SEL R230, R230, RZ, P3 ;  /* 0x000000ffe6e67207 */ /* 0x000fc80001800000 */
[----:B------:R-:W-:Y:S02]  /*b1c0*/  ISETP.NE.U32.AND P4, PT, R230, RZ, PT ;  /* 0x000000ffe600720c */ /* 0x000fe40003f85070 */
[----:B------:R-:W-:Y:S02]  /*b1d0*/  SEL R230, RZ, 0x4, P5 ;  /* 0x00000004ffe67807 */ /* 0x000fe40002800000 */
[----:B---3--:R-:W-:Y:S02]  /*b1e0*/  ISETP.NE.U32.AND P6, PT, R244, RZ, PT ;  /* 0x000000fff400720c */ /* 0x008fe40003fc5070 */
[----:B------:R-:W-:-:S04]  /*b1f0*/  SEL R230, R230, RZ, P3 ;  /* 0x000000ffe6e67207 */ /* 0x000fc80001800000 */
[----:B------:R-:W-:Y:S01]  /*b200*/  ISETP.NE.U32.AND P5, PT, R230, RZ, PT ;  /* 0x000000ffe600720c */ /* 0x000fe20003fa5070 */
[----:B------:R-:W-:Y:S01]  /*b210*/  IMAD.MOV.U32 R230, RZ, RZ, c[0x0][0x18c] ;  /* 0x00006300ffe67624 */ /* 0x000fe200078e00ff */
[----:B-1----:R-:W-:-:S05]  /*b220*/  LOP3.LUT R251, R251, 0x7f, RZ, 0xc0, !PT ;  /* 0x0000007ffbfb7812 */ /* 0x002fca00078ec0ff */
[----:B------:R4:W-:Y:S01]  /*b230*/  LDGSTS.E [R252+0xfe00], [R144.64], P6 ;  /* 0x0fe0000090fc7fae */ /* 0x0009e2000b121848 */
[----:B------:R-:W-:-:S03]  /*b240*/  IMAD.SHL.U32 R251, R251, 0x4, RZ ;  /* 0x00000004fbfb7824 */ /* 0x000fc600078e00ff */
[----:B------:R-:W0:Y:S01]  /*b250*/  LDGDEPBAR ;  /* 0x00000000000079af */ /* 0x000e220000000000 */
[----:B----4-:R-:W-:Y:S01]  /*b260*/  IMAD.SHL.U32 R144, R230, 0x80, RZ ;  /* 0x00000080e6907824 */ /* 0x010fe200078e00ff */
[----:B------:R-:W-:Y:S02]  /*b270*/  LOP3.LUT R241, R251, 0x10, RZ, 0x3c, !PT ;  /* 0x00000010fbf17812 */ /* 0x000fe400078e3cff */
[----:B------:R-:W3:Y:S01]  /*b280*/  LDL.LU.64 R230, [R1+0x40] ;  /* 0x0000400001e67983 */ /* 0x000ee20000300a00 */
[----:B------:R-:W-:-:S03]  /*b290*/  IMAD.WIDE R10, R144, 0x4, R10 ;  /* 0x00000004900a7825 */ /* 0x000fc600078e020a */
[----:B------:R-:W2:Y:S01]  /*b2a0*/  LDL.LU R234, [R1+0x23c] ;  /* 0x00023c0001ea7983 */ /* 0x000ea20000300800 */
[----:B------:R-:W-:-:S03]  /*b2b0*/  IMAD.WIDE R30, R144, 0x4, R30 ;  /* 0x00000004901e7825 */ /* 0x000fc600078e021e */
[----:B------:R-:W3:Y:S01]  /*b2c0*/  LDL.LU R157, [R1+0x238] ;  /* 0x00023800019d7983 */ /* 0x000ee20000300800 */
[----:B------:R-:W-:-:S03]  /*b2d0*/  IMAD.WIDE R46, R144, 0x4, R46 ;  /* 0x00000004902e7825 */ /* 0x000fc600078e022e */
[----:B------:R-:W3:Y:S01]  /*b2e0*/  LDL.LU.64 R152, [R1+0x38] ;  /* 0x0000380001987983 */ /* 0x000ee20000300a00 */
[----:B------:R-:W-:-:S04]  /*b2f0*/  IMAD.WIDE R62, R144, 0x4, R62 ;  /* 0x00000004903e7825 */ /* 0x000fc800078e023e */
        /* <DEDUP_REMOVED lines=39> */
[----:B------:R-:W-:Y:S01]  /*b570*/  IMAD.WIDE R72, R144, 0x4, R72 ;  /* 0x0000000490487825 */ /* 0x000fe200078e0248 */
[----:B--2---:R-:W-:Y:S02]  /*b580*/  ISETP.NE.U32.AND P6, PT, R245, RZ, PT ;  /* 0x000000fff500720c */ /* 0x004fe40003fc5070 */
[----:B------:R-:W1:Y:S11]  /*b590*/  S2R R245, SR_TID.X ;  /* 0x0000000000f57919 */ /* 0x000e760000002100 */
        /* <DEDUP_REMOVED lines=8> */
[----:B-1----:R-:W-:-:S03]  /*b620*/  LOP3.LUT R245, R245, 0x7f, RZ, 0xc0, !PT ;  /* 0x0000007ff5f57812 */ /* 0x002fc600078ec0ff */
[----:B------:R1:W-:Y:S04]  /*b630*/  LDGSTS.E [R241+0x28200], [R16.64], P6 ;  /* 0x2820000010f17fae */ /* 0x0003e8000b121848 */
[----:B------:R1:W-:Y:S04]  /*b640*/  LDGSTS.E [R241+0x29200], [R32.64], P6 ;  /* 0x2920000020f17fae */ /* 0x0003e8000b121848 */
[----:B------:R1:W-:Y:S04]  /*b650*/  LDGSTS.E [R241+0x2a200], [R48.64], P6 ;  /* 0x2a20000030f17fae */ /* 0x0003e8000b121848 */
[----:B------:R1:W-:Y:S04]  /*b660*/  LDGSTS.E [R241+0x2b200], [R64.64], P6 ;  /* 0x2b20000040f17fae */ /* 0x0003e8000b121848 */
[----:B------:R1:W-:Y:S01]  /*b670*/  LDGSTS.E [R241+0x2c200], [R80.64], P6 ;  /* 0x2c20000050f17fae */ /* 0x0003e2000b121848 */
[----:B------:R-:W-:-:S03]  /*b680*/  IMAD.SHL.U32 R244, R245, 0x4, RZ ;  /* 0x00000004f5f47824 */ /* 0x000fc600078e00ff */
[----:B------:R1:W-:Y:S04]  /*b690*/  LDGSTS.E [R241+0x2d200], [R96.64], P6 ;  /* 0x2d20000060f17fae */ /* 0x0003e8000b121848 */
[----:B------:R1:W-:Y:S04]  /*b6a0*/  LDGSTS.E [R241+0x2e200], [R112.64], P6 ;  /* 0x2e20000070f17fae */ /* 0x0003e8000b121848 */
[----:B------:R1:W-:Y:S02]  /*b6b0*/  LDGSTS.E [R241+0x2f200], [R128.64], P6 ;  /* 0x2f20000080f17fae */ /* 0x0003e4000b121848 */
[----:B-1----:R-:W-:-:S02]  /*b6c0*/  IMAD.SHL.U32 R241, R245, 0x4, RZ ;  /* 0x00000004f5f17824 */ /* 0x002fc400078e00ff */
[----:B------:R-:W1:Y:S01]  /*b6d0*/  S2R R245, SR_TID.X ;  /* 0x0000000000f57919 */ /* 0x000e620000002100 */
[----:B------:R-:W-:-:S05]  /*b6e0*/  LOP3.LUT R244, R244, 0x20, RZ, 0x3c, !PT ;  /* 0x00000020f4f47812 */ /* 0x000fca00078e3cff */
[----:B------:R1:W-:Y:S04]  /*b6f0*/  LDGSTS.E [R244+0x28400], [R18.64], P6 ;  /* 0x2840000012f47fae */ /* 0x0003e8000b121848 */
[----:B------:R1:W-:Y:S01]  /*b700*/  LDGSTS.E [R244+0x29400], [R34.64], P6 ;  /* 0x2940000022f47fae */ /* 0x0003e2000b121848 */
[----:B------:R-:W-:-:S03]  /*b710*/  LOP3.LUT R241, R241, 0x30, RZ, 0x3c, !PT ;  /* 0x00000030f1f17812 */ /* 0x000fc600078e3cff */
        /* <DEDUP_REMOVED lines=9> */
[----:B--2---:R-:W-:-:S03]  /*b7b0*/  IMAD.SHL.U32 R244, R245, 0x4, RZ ;  /* 0x00000004f5f47824 */ /* 0x004fc600078e00ff */
[----:B------:R1:W-:Y:S01]  /*b7c0*/  LDGSTS.E [R241+0x2a600], [R52.64], P6 ;  /* 0x2a60000034f17fae */ /* 0x0003e2000b121848 */
[----:B------:R-:W-:-:S03]  /*b7d0*/  IMAD.SHL.U32 R245, R245, 0x4, RZ ;  /* 0x00000004f5f57824 */ /* 0x000fc600078e00ff */
[----:B------:R1:W-:Y:S01]  /*b7e0*/  LDGSTS.E [R241+0x2b600], [R68.64], P6 ;  /* 0x2b60000044f17fae */ /* 0x0003e2000b121848 */
[----:B------:R-:W-:-:S03]  /*b7f0*/  LOP3.LUT R244, R244, 0x40, RZ, 0x3c, !PT ;  /* 0x00000040f4f47812 */ /* 0x000fc600078e3cff */
[----:B------:R1:W-:Y:S04]  /*b800*/  LDGSTS.E [R241+0x2c600], [R84.64], P6 ;  /* 0x2c60000054f17fae */ /* 0x0003e8000b121848 */
[----:B------:R1:W-:Y:S04]  /*b810*/  LDGSTS.E [R241+0x2d600], [R100.64], P6 ;  /* 0x2d60000064f17fae */ /* 0x0003e8000b121848 */
[----:B------:R1:W-:Y:S04]  /*b820*/  LDGSTS.E [R241+0x2e600], [R116.64], P6 ;  /* 0x2e60000074f17fae */ /* 0x0003e8000b121848 */
[----:B------:R1:W-:Y:S01]  /*b830*/  LDGSTS.E [R241+0x2f600], [R132.64], P6 ;  /* 0x2f60000084f17fae */ /* 0x0003e2000b121848 */
[----:B------:R-:W-:-:S03]  /*b840*/  LOP3.LUT R245, R245, 0x50, RZ, 0x3c, !PT ;  /* 0x00000050f5f57812 */ /* 0x000fc600078e3cff */
[----:B------:R2:W-:Y:S04]  /*b850*/  LDGSTS.E [R244+0x28800], [R22.64], P6 ;  /* 0x2880000016f47fae */ /* 0x0005e8000b121848 */
[----:B------:R2:W-:Y:S04]  /*b860*/  LDGSTS.E [R244+0x29800], [R38.64], P6 ;  /* 0x2980000026f47fae */ /* 0x0005e8000b121848 */
[----:B------:R2:W-:Y:S04]  /*b870*/  LDGSTS.E [R244+0x2a800], [R54.64], P6 ;  /* 0x2a80000036f47fae */ /* 0x0005e8000b121848 */
[----:B------:R2:W-:Y:S01]  /*b880*/  LDGSTS.E [R244+0x2b800], [R70.64], P6 ;  /* 0x2b80000046f47fae */ /* 0x0005e2000b121848 */
[----:B------:R-:W-:-:S03]  /*b890*/  IMAD.WIDE R88, R144, 0x4, R88 ;  /* 0x0000000490587825 */ /* 0x000fc600078e0258 */
[----:B------:R2:W-:Y:S01]  /*b8a0*/  LDGSTS.E [R244+0x2c800], [R86.64], P6 ;  /* 0x2c80000056f47fae */ /* 0x0005e2000b121848 */
[----:B------:R-:W-:-:S03]  /*b8b0*/  IMAD.WIDE R104, R144, 0x4, R104 ;  /* 0x0000000490687825 */ /* 0x000fc600078e0268 */
[----:B------:R2:W-:Y:S01]  /*b8c0*/  LDGSTS.E [R244+0x2d800], [R102.64], P6 ;  /* 0x2d80000066f47fae */ /* 0x0005e2000b121848 */
[----:B------:R-:W-:-:S03]  /*b8d0*/  IMAD.WIDE R120, R144, 0x4, R120 ;  /* 0x0000000490787825 */ /* 0x000fc600078e0278 */
[----:B------:R2:W-:Y:S01]  /*b8e0*/  LDGSTS.E [R244+0x2e800], [R118.64], P6 ;  /* 0x2e80000076f47fae */ /* 0x0005e2000b121848 */
[----:B------:R-:W-:-:S03]  /*b8f0*/  IMAD.WIDE R136, R144, 0x4, R136 ;  /* 0x0000000490887825 */ /* 0x000fc600078e0288 */
[----:B------:R2:W-:Y:S04]  /*b900*/  LDGSTS.E [R244+0x2f800], [R134.64], P6 ;  /* 0x2f80000086f47fae */ /* 0x0005e8000b121848 */
[----:B------:R1:W-:Y:S04]  /*b910*/  LDGSTS.E [R245+0x28a00], [R24.64], P6 ;  /* 0x28a0000018f57fae */ /* 0x0003e8000b121848 */
        /* <DEDUP_REMOVED lines=10> */
[----:B------:R-:W-:-:S04]  /*b9c0*/  IMAD.WIDE R44, R144, 0x4, R44 ;  /* 0x00000004902c7825 */ /* 0x000fc800078e022c */
[----:B------:R-:W-:-:S04]  /*b9d0*/  IMAD.WIDE R58, R144, 0x4, R58 ;  /* 0x00000004903a7825 */ /* 0x000fc800078e023a */
[C---:B------:R-:W-:Y:S01]  /*b9e0*/  IMAD.WIDE R60, R144.reuse, 0x4, R60 ;  /* 0x00000004903c7825 */ /* 0x040fe200078e023c */
[----:B-1----:R-:W1:Y:S03]  /*b9f0*/  S2R R245, SR_TID.X ;  /* 0x0000000000f57919 */ /* 0x002e660000002100 */
        /* <DEDUP_REMOVED lines=9> */
[----:B------:R-:W-:Y:S02]  /*ba90*/  IMAD.WIDE R140, R144, 0x4, R140 ;  /* 0x00000004908c7825 */ /* 0x000fe400078e028c */
[----:B------:R-:W4:Y:S04]  /*baa0*/  LDL.LU R144, [R1+0x234] ;  /* 0x0002340001907983 */ /* 0x000f280000300800 */
[----:B------:R-:W4:Y:S04]  /*bab0*/  LDL.LU.64 R148, [R1+0x30] ;  /* 0x0000300001947983 */ /* 0x000f280000300a00 */
[----:B------:R-:W4:Y:S04]  /*bac0*/  LDL.LU R235, [R1+0x230] ;  /* 0x0002300001eb7983 */ /* 0x000f280000300800 */
[----:B------:R-:W4:Y:S04]  /*bad0*/  LDL.LU.64 R236, [R1+0x28] ;  /* 0x0000280001ec7983 */ /* 0x000f280000300a00 */
[----:B------:R-:W4:Y:S04]  /*bae0*/  LDL.LU R145, [R1+0x22c] ;  /* 0x00022c0001917983 */ /* 0x000f280000300800 */
[----:B------:R-:W4:Y:S04]  /*baf0*/  LDL.LU.64 R240, [R1+0x18] ;  /* 0x0000180001f07983 */ /* 0x000f280000300a00 */
[----:B------:R-:W4:Y:S01]  /*bb00*/  LDL.LU R251, [R1+0x14c] ;  /* 0x00014c0001fb7983 */ /* 0x000f220000300800 */
[----:B-1----:R-:W-:-:S03]  /*bb10*/  LOP3.LUT R156, R245, 0x7f, RZ, 0xc0, !PT ;  /* 0x0000007ff59c7812 */ /* 0x002fc600078ec0ff */
[----:B--2---:R-:W2:Y:S02]  /*bb20*/  LDL.LU.64 R244, [R1+0x8] ;  /* 0x0000080001f47983 */ /* 0x004ea40000300a00 */
[C---:B------:R-:W-:Y:S02]  /*bb30*/  IMAD.SHL.U32 R161, R156.reuse, 0x4, RZ ;  /* 0x000000049ca17824 */ /* 0x040fe400078e00ff */
[----:B------:R-:W-:Y:S01]  /*bb40*/  IMAD.SHL.U32 R156, R156, 0x4, RZ ;  /* 0x000000049c9c7824 */ /* 0x000fe200078e00ff */
[----:B------:R-:W-:Y:S01]  /*bb50*/  LOP3.LUT R0, R0, 0xfffbffff, RZ, 0xc0, !PT ;  /* 0xfffbffff00007812 */ /* 0x000fe200078ec0ff */
[----:B---3--:R-:W-:Y:S01]  /*bb60*/  IMAD.WIDE R230, R249, 0x4, R230 ;  /* 0x00000004f9e67825 */ /* 0x008fe200078e02e6 */
[----:B------:R-:W-:Y:S01]  /*bb70*/  LOP3.LUT R161, R161, 0x60, RZ, 0x3c, !PT ;  /* 0x00000060a1a17812 */ /* 0x000fe200078e3cff */
[----:B------:R-:W3:Y:S01]  /*bb80*/  LDL.LU R248, [R1+0x148] ;  /* 0x0001480001f87983 */ /* 0x000ee20000300800 */
[----:B------:R-:W-:-:S03]  /*bb90*/  LOP3.LUT R156, R156, 0x70, RZ, 0x3c, !PT ;  /* 0x000000709c9c7812 */ /* 0x000fc600078e3cff */
        /* <DEDUP_REMOVED lines=16> */
[----:B------:R-:W0:Y:S01]  /*bca0*/  LDGDEPBAR ;  /* 0x00000000000079af */ /* 0x000e220000000000 */
[----:B------:R-:W-:-:S02]  /*bcb0*/  @P1 LOP3.LUT R0, R0, 0x40000, RZ, 0xfc, !PT ;  /* 0x0004000000001812 */ /* 0x000fc400078efcff */
[----:B------:R-:W-:Y:S01]  /*bcc0*/  ISETP.NE.U32.AND P1, PT, R234, RZ, PT ;  /* 0x000000ffea00720c */ /* 0x000fe20003f25070 */
[----:B------:R-:W-:Y:S01]  /*bcd0*/  BAR.SYNC.DEFER_BLOCKING 0x0 ;  /* 0x0000000000007b1d */ /* 0x000fe20000010000 */
[----:B------:R-:W-:Y:S01]  /*bce0*/  ISETP.NE.U32.AND P6, PT, R157, RZ, PT ;  /* 0x000000ff9d00720c */ /* 0x000fe20003fc5070 */
[----:B------:R-:W-:-:S04]  /*bcf0*/  IMAD.WIDE R152, R249, 0x4, R152 ;  /* 0x00000004f9987825 */ /* 0x000fc800078e0298 */
[----:B-1----:R-:W3:Y:S04]  /*bd00*/  LDL.LU R161, [R1+0x444] ;  /* 0x0004440001a17983 */ /* 0x002ee80000300800 */
[----:B------:R-:W3:Y:S04]  /*bd10*/  LDL.LU R156, [R1+0x440] ;  /* 0x00044000019c7983 */ /* 0x000ee80000300800 */
[----:B------:R-:W3:Y:S04]  /*bd20*/  LDL.LU R234, [R1+0x13c] ;  /* 0x00013c0001ea7983 */ /* 0x000ee80000300800 */
[----:B------:R-:W3:Y:S04]  /*bd30*/  LDL.LU R157, [R1+0x43c] ;  /* 0x00043c00019d7983 */ /* 0x000ee80000300800 */
[----:B------:R-:W-:Y:S01]  /*bd40*/  @!PT LDS RZ, [RZ] ;  /* 0x00000000fffff984 */ /* 0x000fe20000000800 */
[----:B------:R-:W-:Y:S01]  /*bd50*/  @!PT LDS RZ, [RZ] ;  /* 0x00000000fffff984 */ /* 0x000fe20000000800 */
[----:B------:R-:W-:Y:S01]  /*bd60*/  @!PT LDS RZ, [RZ] ;  /* 0x00000000fffff984 */ /* 0x000fe20000000800 */
[----:B------:R1:W-:Y:S04]  /*bd70*/  LDGSTS.E [R3+0x10000], [R230.64], P1 ;  /* 0x10000000e6037fae */ /* 0x0003e80008921848 */
[----:B------:R1:W-:Y:S01]  /*bd80*/  LDGSTS.E [R3+0x10400], [R152.64], P6 ;  /* 0x1040000098037fae */ /* 0x0003e2000b121848 */
[----:B----4-:R-:W-:-:S03]  /*bd90*/  ISETP.NE.U32.AND P1, PT, R144, RZ, PT ;  /* 0x000000ff9000720c */ /* 0x010fc60003f25070 */
[----:B------:R-:W4:Y:S01]  /*bda0*/  LDL.LU R144, [R1+0x438] ;  /* 0x0004380001907983 */ /* 0x000f220000300800 */
[----:B------:R-:W-:Y:S01]  /*bdb0*/  ISETP.NE.U32.AND P6, PT, R235, RZ, PT ;  /* 0x000000ffeb00720c */ /* 0x000fe20003fc5070 */
[----:B------:R-:W-:-:S04]  /*bdc0*/  IMAD.WIDE R148, R249, 0x4, R148 ;  /* 0x00000004f9947825 */ /* 0x000fc800078e0294 */
[----:B------:R-:W-:-:S04]  /*bdd0*/  IMAD.WIDE R236, R249, 0x4, R236 ;  /* 0x00000004f9ec7825 */ /* 0x000fc800078e02ec */
[----:B------:R1:W-:Y:S01]  /*bde0*/  LDGSTS.E [R3+0x10800], [R148.64], P1 ;  /* 0x1080000094037fae */ /* 0x0003e20008921848 */
[----:B------:R-:W-:-:S03]  /*bdf0*/  ISETP.NE.U32.AND P1, PT, R145, RZ, PT ;  /* 0x000000ff9100720c */ /* 0x000fc60003f25070 */
[----:B------:R1:W-:Y:S01]  /*be00*/  LDGSTS.E [R3+0x10c00], [R236.64], P6 ;  /* 0x10c00000ec037fae */ /* 0x0003e2000b121848 */
[----:B------:R-:W-:-:S03]  /*be10*/  ISETP.NE.U32.AND P6, PT, R251, RZ, PT ;  /* 0x000000fffb00720c */ /* 0x000fc60003fc5070 */
[----:B------:R1:W-:Y:S01]  /*be20*/  STL.64 [R1+0x38], R152 ;  /* 0x0000389801007387 */ /* 0x0003e20000100a00 */
[----:B------:R-:W-:-:S04]  /*be30*/  IMAD.WIDE R240, R249, 0x4, R240 ;  /* 0x00000004f9f07825 */ /* 0x000fc800078e02f0 */
[C---:B--2---:R-:W-:Y:S01]  /*be40*/  IMAD.WIDE R244, R249.reuse, 0x4, R244 ;  /* 0x00000004f9f47825 */ /* 0x044fe200078e02f4 */
[----:B------:R2:W-:Y:S04]  /*be50*/  LDGSTS.E [R3+0x11000], [R240.64], P1 ;  /* 0x11000000f0037fae */ /* 0x0005e80008921848 */
[----:B-1----:R-:W4:Y:S04]  /*be60*/  LDL.LU.64 R152, [R1+0x430] ;  /* 0x0004300001987983 */ /* 0x002f280000300a00 */
[----:B------:R1:W-:Y:S04]  /*be70*/  STL.64 [R1+0x30], R148 ;  /* 0x0000309401007387 */ /* 0x0003e80000100a00 */
[----:B------:R2:W-:Y:S04]  /*be80*/  LDGSTS.E [R3+0x11400], [R244.64], P6 ;  /* 0x11400000f4037fae */ /* 0x0005e8000b121848 */
[----:B-1----:R-:W4:Y:S04]  /*be90*/  LDL.LU.64 R148, [R1+0x428] ;  /* 0x0004280001947983 */ /* 0x002f280000300a00 */
[----:B------:R-:W4:Y:S04]  /*bea0*/  LDL.LU R235, [R1+0x138] ;  /* 0x0001380001eb7983 */ /* 0x000f280000300800 */
[----:B------:R-:W4:Y:S04]  /*beb0*/  LDL.LU R145, [R1+0x420] ;  /* 0x0004200001917983 */ /* 0x000f280000300800 */
[----:B------:R1:W-:Y:S04]  /*bec0*/  STL.64 [R1+0x20], R236 ;  /* 0x000020ec01007387 */ /* 0x0003e80000100a00 */
[----:B-1----:R-:W4:Y:S04]  /*bed0*/  LDL.LU.64 R236, [R1+0x418] ;  /* 0x0004180001ec7983 */ /* 0x002f280000300a00 */
[----:B------:R2:W-:Y:S04]  /*bee0*/  STL.64 [R1+0x10], R240 ;  /* 0x000010f001007387 */ /* 0x0005e80000100a00 */
[----:B--2---:R-:W2:Y:S04]  /*bef0*/  LDL.LU.64 R240, [R1+0x410] ;  /* 0x0004100001f07983 */ /* 0x004ea80000300a00 */
[----:B------:R1:W-:Y:S04]  /*bf00*/  STL.64 [R1+0x8], R244 ;  /* 0x000008f401007387 */ /* 0x0003e80000100a00 */
[----:B-1----:R-:W2:Y:S01]  /*bf10*/  LDL.LU.64 R244, [R1+0x408] ;  /* 0x0004080001f47983 */ /* 0x002ea20000300a00 */
[----:B---3--:R-:W-:Y:S01]  /*bf20*/  ISETP.NE.U32.AND P1, PT, R248, RZ, PT ;  /* 0x000000fff800720c */ /* 0x008fe20003f25070 */
[----:B--2---:R-:W-:-:S02]  /*bf30*/  IMAD.WIDE R248, R249, 0x4, R244 ;  /* 0x00000004f9f87825 */ /* 0x004fc400078e02f4 */
[----:B------:R-:W2:Y:S10]  /*bf40*/  LDL.LU R245, [R1+0x144] ;  /* 0x0001440001f57983 */ /* 0x000eb40000300800 */
[----:B------:R1:W-:Y:S04]  /*bf50*/  LDGSTS.E [R3+0x11800], [R248.64], P1 ;  /* 0x11800000f8037fae */ /* 0x0003e80008921848 */
[----:B------:R1:W-:Y:S04]  /*bf60*/  STL.64 [R1+0x3d8], R248 ;  /* 0x0003d8f801007387 */ /* 0x0003e80000100a00 */
[----:B-1----:R-:W3:Y:S01]  /*bf70*/  LDL.LU R248, [R1+0x140] ;  /* 0x0001400001f87983 */ /* 0x002ee20000300800 */
[----:B--2---:R-:W-:Y:S01]  /*bf80*/  ISETP.NE.U32.AND P6, PT, R245, RZ, PT ;  /* 0x000000fff500720c */ /* 0x004fe20003fc5070 */
[----:B------:R-:W-:-:S04]  /*bf90*/  IMAD.MOV.U32 R245, RZ, RZ, c[0x0][0x188] ;  /* 0x00006200fff57624 */ /* 0x000fc800078e00ff */
[----:B------:R-:W-:-:S04]  /*bfa0*/  IMAD.SHL.U32 R249, R245, 0x80, RZ ;  /* 0x00000080f5f97824 */ /* 0x000fc800078e00ff */
[----:B------:R-:W-:Y:S01]  /*bfb0*/  IMAD.WIDE R244, R249, 0x4, R240 ;  /* 0x00000004f9f47825 */ /* 0x000fe200078e02f0 */
[----:B---3--:R-:W-:-:S03]  /*bfc0*/  ISETP.NE.U32.AND P1, PT, R248, RZ, PT ;  /* 0x000000fff800720c */ /* 0x008fc60003f25070 */
[C---:B----4-:R-:W-:Y:S01]  /*bfd0*/  IMAD.WIDE R240, R249.reuse, 0x4, R236 ;  /* 0x00000004f9f07825 */ /* 0x050fe200078e02ec */
[----:B------:R1:W-:Y:S04]  /*bfe0*/  LDGSTS.E [R3+0x11c00], [R244.64], P6 ;  /* 0x11c00000f4037fae */ /* 0x0003e8000b121848 */
[----:B------:R1:W-:Y:S01]  /*bff0*/  STL.64 [R1+0x3e0], R244 ;  /* 0x0003e0f401007387 */ /* 0x0003e20000100a00 */
[----:B------:R-:W-:-:S04]  /*c000*/  IMAD.WIDE R236, R249, 0x4, R144 ;  /* 0x00000004f9ec7825 */ /* 0x000fc800078e0290 */
[----:B------:R2:W-:Y:S04]  /*c010*/  LDGSTS.E [R3+0x12000], [R240.64], P1 ;  /* 0x12000000f0037fae */ /* 0x0005e80008921848 */
[----:B-1----:R-:W3:Y:S04]  /*c020*/  LDL.LU R244, [R1+0x128] ;  /* 0x0001280001f47983 */ /* 0x002ee80000300800 */
[----:B------:R-:W4:Y:S04]  /*c030*/  LDL.LU R245, [R1+0x124] ;  /* 0x0001240001f57983 */ /* 0x000f280000300800 */
[----:B------:R-:W3:Y:S04]  /*c040*/  LDL.LU R248, [R1+0x120] ;  /* 0x0001200001f87983 */ /* 0x000ee80000300800 */
[----:B------:R2:W-:Y:S04]  /*c050*/  STL.64 [R1+0x3e8], R240 ;  /* 0x0003e8f001007387 */ /* 0x0005e80000100a00 */
[----:B--2---:R-:W2:Y:S04]  /*c060*/  LDL.LU R240, [R1+0x130] ;  /* 0x0001300001f07983 */ /* 0x004ea80000300800 */
[----:B------:R-:W3:Y:S04]  /*c070*/  LDL.LU R241, [R1+0x12c] ;  /* 0x00012c0001f17983 */ /* 0x000ee80000300800 */
[----:B------:R-:W3:Y:S01]  /*c080*/  LDL.LU R145, [R1+0x134] ;  /* 0x0001340001917983 */ /* 0x000ee20000300800 */
[----:B------:R-:W-:-:S02]  /*c090*/  ISETP.NE.U32.AND P6, PT, R234, RZ, PT ;  /* 0x000000ffea00720c */ /* 0x000fc40003fc5070 */
[----:B------:R-:W-:Y:S01]  /*c0a0*/  ISETP.NE.U32.AND P1, PT, R235, RZ, PT ;  /* 0x000000ffeb00720c */ /* 0x000fe20003f25070 */
[----:B------:R-:W4:Y:S04]  /*c0b0*/  LDL.LU R144, [R1+0x11c] ;  /* 0x00011c0001907983 */ /* 0x000f280000300800 */
[----:B------:R1:W-:Y:S06]  /*c0c0*/  STL.64 [R1+0x3f0], R236 ;  /* 0x0003f0ec01007387 */ /* 0x0003ec0000100a00 */
[----:B------:R1:W-:Y:S01]  /*c0d0*/  LDGSTS.E [R3+0x12400], [R236.64], P6 ;  /* 0x12400000ec037fae */ /* 0x0003e2000b121848 */
[----:B------:R-:W-:-:S05]  /*c0e0*/  IMAD.WIDE R234, R249, 0x4, R148 ;  /* 0x00000004f9ea7825 */ /* 0x000fca00078e0294 */
[----:B------:R2:W-:Y:S04]  /*c0f0*/  LDGSTS.E [R3+0x12800], [R234.64], P1 ;  /* 0x12800000ea037fae */ /* 0x0005e80008921848 */
[----:B-1----:R-:W4:Y:S01]  /*c100*/  LDL.LU R237, [R1+0x118] ;  /* 0x0001180001ed7983 */ /* 0x002f220000300800 */
[----:B------:R-:W-:-:S04]  /*c110*/  IMAD.WIDE R152, R249, 0x4, R152 ;  /* 0x00000004f9987825 */ /* 0x000fc800078e0298 */
[----:B------:R-:W-:-:S04]  /*c120*/  IMAD.WIDE R156, R249, 0x4, R156 ;  /* 0x00000004f99c7825 */ /* 0x000fc800078e029c */
[----:B------:R-:W-:-:S04]  /*c130*/  IMAD.WIDE R160, R249, 0x4, R160 ;  /* 0x00000004f9a07825 */ /* 0x000fc800078e02a0 */
[----:B------:R-:W-:Y:S01]  /*c140*/  IMAD.WIDE R164, R249, 0x4, R164 ;  /* 0x00000004f9a47825 */ /* 0x000fe200078e02a4 */
[----:B--2---:R-:W-:Y:S02]  /*c150*/  ISETP.NE.U32.AND P1, PT, R240, RZ, PT ;  /* 0x000000fff000720c */ /* 0x004fe40003f25070 */
[----:B---3--:R-:W-:Y:S02]  /*c160*/  ISETP.NE.U32.AND P6, PT, R145, RZ, PT ;  /* 0x000000ff9100720c */ /* 0x008fe40003fc5070 */
[----:B------:R-:W2:Y:S04]  /*c170*/  LDL.LU R145, [R1+0x114] ;  /* 0x0001140001917983 */ /* 0x000ea80000300800 */
[----:B------:R1:W-:Y:S04]  /*c180*/  STL.64 [R1+0x3f8], R234 ;  /* 0x0003f8ea01007387 */ /* 0x0003e80000100a00 */
[----:B------:R-:W3:Y:S04]  /*c190*/  LDL.LU R240, [R1+0x110] ;  /* 0x0001100001f07983 */ /* 0x000ee80000300800 */
[----:B------:R1:W-:Y:S01]  /*c1a0*/  LDGSTS.E [R3+0x12c00], [R152.64], P6 ;  /* 0x12c0000098037fae */ /* 0x0003e2000b121848 */
[----:B------:R-:W-:-:S03]  /*c1b0*/  ISETP.NE.U32.AND P6, PT, R241, RZ, PT ;  /* 0x000000fff100720c */ /* 0x000fc60003fc5070 */
[----:B------:R1:W-:Y:S01]  /*c1c0*/  LDGSTS.E [R3+0x13000], [R156.64], P1 ;  /* 0x130000009c037fae */ /* 0x0003e20008921848 */
[----:B------:R-:W-:-:S03]  /*c1d0*/  ISETP.NE.U32.AND P1, PT, R244, RZ, PT ;  /* 0x000000fff400720c */ /* 0x000fc60003f25070 */
[----:B------:R-:W3:Y:S04]  /*c1e0*/  LDL.LU R241, [R1+0x10c] ;  /* 0x00010c0001f17983 */ /* 0x000ee80000300800 */
[----:B------:R-:W3:Y:S04]  /*c1f0*/  LDL.LU R244, [R1+0x108] ;  /* 0x0001080001f47983 */ /* 0x000ee80000300800 */
[----:B------:R1:W-:Y:S01]  /*c200*/  LDGSTS.E [R3+0x13400], [R160.64], P6 ;  /* 0x13400000a0037fae */ /* 0x0003e2000b121848 */
[----:B----4-:R-:W-:-:S03]  /*c210*/  ISETP.NE.U32.AND P6, PT, R245, RZ, PT ;  /* 0x000000fff500720c */ /* 0x010fc60003fc5070 */
[----:B------:R4:W-:Y:S01]  /*c220*/  LDGSTS.E [R3+0x13800], [R164.64], P1 ;  /* 0x13800000a4037fae */ /* 0x0009e20008921848 */
[----:B------:R-:W-:-:S03]  /*c230*/  ISETP.NE.U32.AND P1, PT, R248, RZ, PT ;  /* 0x000000fff800720c */ /* 0x000fc60003f25070 */
[----:B------:R-:W4:Y:S04]  /*c240*/  LDL.LU R245, [R1+0x104] ;  /* 0x0001040001f57983 */ /* 0x000f280000300800 */
[----:B------:R-:W4:Y:S01]  /*c250*/  LDL.LU R248, [R1+0x100] ;  /* 0x0001000001f87983 */ /* 0x000f220000300800 */
[----:B------:R-:W-:-:S04]  /*c260*/  IMAD.WIDE R168, R249, 0x4, R168 ;  /* 0x00000004f9a87825 */ /* 0x000fc800078e02a8 */
[----:B------:R-:W-:Y:S01]  /*c270*/  IMAD.WIDE R172, R249, 0x4, R172 ;  /* 0x00000004f9ac7825 */ /* 0x000fe200078e02ac */
[----:B------:R1:W-:Y:S01]  /*c280*/  LDGSTS.E [R3+0x13c00], [R168.64], P6 ;  /* 0x13c00000a8037fae */ /* 0x0003e2000b121848 */
[----:B------:R-:W-:-:S03]  /*c290*/  ISETP.NE.U32.AND P6, PT, R144, RZ, PT ;  /* 0x000000ff9000720c */ /* 0x000fc60003fc5070 */
[----:B------:R1:W-:Y:S01]  /*c2a0*/  LDGSTS.E [R3+0x14000], [R172.64], P1 ;  /* 0x14000000ac037fae */ /* 0x0003e20008921848 */
[----:B------:R-:W-:-:S03]  /*c2b0*/  ISETP.NE.U32.AND P1, PT, R237, RZ, PT ;  /* 0x000000ffed00720c */ /* 0x000fc60003f25070 */
[----:B------:R-:W4:Y:S04]  /*c2c0*/  LDL.LU R144, [R1+0xfc] ;  /* 0x0000fc0001907983 */ /* 0x000f280000300800 */
[----:B------:R-:W4:Y:S01]  /*c2d0*/  LDL.LU R237, [R1+0xf8] ;  /* 0x0000f80001ed7983 */ /* 0x000f220000300800 */
[----:B------:R-:W-:-:S04]  /*c2e0*/  IMAD.WIDE R176, R249, 0x4, R176 ;  /* 0x00000004f9b07825 */ /* 0x000fc800078e02b0 */
[C---:B------:R-:W-:Y:S01]  /*c2f0*/  IMAD.WIDE R180, R249.reuse, 0x4, R180 ;  /* 0x00000004f9b47825 */ /* 0x040fe200078e02b4 */
[----:B------:R1:W-:Y:S04]  /*c300*/  LDGSTS.E [R3+0x14400], [R176.64], P6 ;  /* 0x14400000b0037fae */ /* 0x0003e8000b121848 */
[----:B------:R1:W-:Y:S01]  /*c310*/  LDGSTS.E [R3+0x14800], [R180.64], P1 ;  /* 0x14800000b4037fae */ /* 0x0003e20008921848 */
[----:B------:R-:W-:-:S04]  /*c320*/  IMAD.WIDE R184, R249, 0x4, R184 ;  /* 0x00000004f9b87825 */ /* 0x000fc800078e02b8 */
[----:B------:R-:W-:-:S04]  /*c330*/  IMAD.WIDE R188, R249, 0x4, R188 ;  /* 0x00000004f9bc7825 */ /* 0x000fc800078e02bc */
[----:B------:R-:W-:-:S04]  /*c340*/  IMAD.WIDE R192, R249, 0x4, R192 ;  /* 0x00000004f9c07825 */ /* 0x000fc800078e02c0 */
[----:B------:R-:W-:Y:S01]  /*c350*/  IMAD.WIDE R196, R249, 0x4, R196 ;  /* 0x00000004f9c47825 */ /* 0x000fe200078e02c4 */
[----:B--2---:R-:W-:Y:S02]  /*c360*/  ISETP.NE.U32.AND P6, PT, R145, RZ, PT ;  /* 0x000000ff9100720c */ /* 0x004fe40003fc5070 */
[----:B------:R-:W2:Y:S01]  /*c370*/  LDL.LU R145, [R1+0xf4] ;  /* 0x0000f40001917983 */ /* 0x000ea20000300800 */
[----:B---3--:R-:W-:-:S03]  /*c380*/  ISETP.NE.U32.AND P1, PT, R240, RZ, PT ;  /* 0x000000fff000720c */ /* 0x008fc60003f25070 */
[----:B------:R-:W3:Y:S07]  /*c390*/  LDL.LU R240, [R1+0xf0] ;  /* 0x0000f00001f07983 */ /* 0x000eee0000300800 */
        /* <DEDUP_REMOVED lines=32> */
[----:B------:R1:W-:Y:S04]  /*c5a0*/  LDGSTS.E [R3+0x16c00], [R216.64], P6 ;  /* 0x16c00000d8037fae */ /* 0x0003e8000b121848 */
[----:B------:R1:W-:Y:S01]  /*c5b0*/  LDGSTS.E [R3+0x17000], [R220.64], P1 ;  /* 0x17000000dc037fae */ /* 0x0003e20008921848 */
[----:B------:R-:W-:-:S03]  /*c5c0*/  ISETP.NE.U32.AND P6, PT, R241, RZ, PT ;  /* 0x000000fff100720c */ /* 0x000fc60003fc5070 */
[----:B------:R-:W3:Y:S01]  /*c5d0*/  LDL.LU R241, [R1+0xcc] ;  /* 0x0000cc0001f17983 */ /* 0x000ee20000300800 */
[----:B------:R-:W-:-:S03]  /*c5e0*/  ISETP.NE.U32.AND P1, PT, R244, RZ, PT ;  /* 0x000000fff400720c */ /* 0x000fc60003f25070 */
[----:B------:R-:W3:Y:S06]  /*c5f0*/  LDL.LU R244, [R1+0xc8] ;  /* 0x0000c80001f47983 */ /* 0x000eec0000300800 */
[----:B------:R1:W-:Y:S01]  /*c600*/  LDGSTS.E [R3+0x17400], [R224.64], P6 ;  /* 0x17400000e0037fae */ /* 0x0003e2000b121848 */
[----:B----4-:R-:W-:-:S03]  /*c610*/  ISETP.NE.U32.AND P6, PT, R245, RZ, PT ;  /* 0x000000fff500720c */ /* 0x010fc60003fc5070 */
[----:B------:R4:W-:Y:S01]  /*c620*/  LDGSTS.E [R3+0x17800], [R228.64], P1 ;  /* 0x17800000e4037fae */ /* 0x0009e20008921848 */
[----:B------:R-:W-:-:S03]  /*c630*/  ISETP.NE.U32.AND P1, PT, R248, RZ, PT ;  /* 0x000000fff800720c */ /* 0x000fc60003f25070 */
[----:B------:R-:W4:Y:S04]  /*c640*/  LDL.LU R245, [R1+0xc4] ;  /* 0x0000c40001f57983 */ /* 0x000f280000300800 */
[----:B------:R-:W4:Y:S01]  /*c650*/  LDL.LU R248, [R1+0xa8] ;  /* 0x0000a80001f87983 */ /* 0x000f220000300800 */
[----:B------:R-:W-:-:S03]  /*c660*/  IMAD.WIDE R232, R249, 0x4, R232 ;  /* 0x00000004f9e87825 */ /* 0x000fc600078e02e8 */
[----:B------:R-:W4:Y:S01]  /*c670*/  LDL.LU R237, [R1+0xa4] ;  /* 0x0000a40001ed7983 */ /* 0x000f220000300800 */
[----:B------:R-:W-:-:S03]  /*c680*/  IMAD.WIDE R4, R249, 0x4, R4 ;  /* 0x00000004f9047825 */ /* 0x000fc600078e0204 */
[----:B------:R1:W-:Y:S01]  /*c690*/  LDGSTS.E [R3+0x17c00], [R232.64], P6 ;  /* 0x17c00000e8037fae */ /* 0x0003e2000b121848 */
[----:B------:R-:W-:-:S03]  /*c6a0*/  ISETP.NE.U32.AND P6, PT, R144, RZ, PT ;  /* 0x000000ff9000720c */ /* 0x000fc60003fc5070 */
[----:B------:R1:W-:Y:S01]  /*c6b0*/  LDGSTS.E [R252+0x10200], [R4.64], P1 ;  /* 0x1020000004fc7fae */ /* 0x0003e20008921848 */
[----:B------:R-:W-:-:S03]  /*c6c0*/  ISETP.NE.U32.AND P1, PT, R236, RZ, PT ;  /* 0x000000ffec00720c */ /* 0x000fc60003f25070 */
        /* <DEDUP_REMOVED lines=19> */
[----:B------:R1:W-:Y:S04]  /*c800*/  LDGSTS.E [R252+0x11600], [R246.64], P6 ;  /* 0x11600000f6fc7fae */ /* 0x0003e8000b121848 */
[----:B------:R1:W-:Y:S01]  /*c810*/  LDGSTS.E [R252+0x11a00], [R6.64], P1 ;  /* 0x11a0000006fc7fae */ /* 0x0003e20008921848 */
[----:B----4-:R-:W-:-:S03]  /*c820*/  ISETP.NE.U32.AND P6, PT, R245, RZ, PT ;  /* 0x000000fff500720c */ /* 0x010fc60003fc5070 */
[----:B------:R-:W4:Y:S01]  /*c830*/  LDL.LU R245, [R1+0x8c] ;  /* 0x00008c0001f57983 */ /* 0x000f220000300800 */
[----:B------:R-:W-:-:S03]  /*c840*/  ISETP.NE.U32.AND P1, PT, R248, RZ, PT ;  /* 0x000000fff800720c */ /* 0x000fc60003f25070 */
[----:B------:R-:W4:Y:S04]  /*c850*/  LDL.LU R248, [R1+0x88] ;  /* 0x0000880001f87983 */ /* 0x000f280000300800 */
        /* <DEDUP_REMOVED lines=10> */
[----:B------:R-:W-:-:S03]  /*c900*/  IMAD.WIDE R146, R249, 0x4, R146 ;  /* 0x00000004f9927825 */ /* 0x000fc600078e0292 */
[----:B------:R-:W4:Y:S01]  /*c910*/  LDL.LU R144, [R1+0x74] ;  /* 0x0000740001907983 */ /* 0x000f220000300800 */
[----:B------:R-:W-:-:S03]  /*c920*/  IMAD.WIDE R150, R249, 0x4, R150 ;  /* 0x00000004f9967825 */ /* 0x000fc600078e0296 */
        /* <DEDUP_REMOVED lines=21> */
[----:B------:R-:W4:Y:S01]  /*ca80*/  LDL.LU R245, [R1+0x58] ;  /* 0x0000580001f57983 */ /* 0x000f220000300800 */
[----:B------:R-:W-:-:S04]  /*ca90*/  IMAD.WIDE R170, R249, 0x4, R170 ;  /* 0x00000004f9aa7825 */ /* 0x000fc800078e02aa */
[----:B------:R-:W-:-:S05]  /*caa0*/  IMAD.WIDE R174, R249, 0x4, R174 ;  /* 0x00000004f9ae7825 */ /* 0x000fca00078e02ae */
[----:B------:R1:W-:Y:S01]  /*cab0*/  LDGSTS.E [R252+0x13e00], [R170.64], P6 ;  /* 0x13e00000aafc7fae */ /* 0x0003e2000b121848 */
[----:B------:R-:W-:-:S03]  /*cac0*/  ISETP.NE.U32.AND P6, PT, R148, RZ, PT ;  /* 0x000000ff9400720c */ /* 0x000fc60003fc5070 */
[----:B------:R1:W-:Y:S01]  /*cad0*/  LDGSTS.E [R252+0x14200], [R174.64], P1 ;  /* 0x14200000aefc7fae */ /* 0x0003e20008921848 */
[----:B------:R-:W-:Y:S01]  /*cae0*/  ISETP.NE.U32.AND P1, PT, R149, RZ, PT ;  /* 0x000000ff9500720c */ /* 0x000fe20003f25070 */
[----:B------:R-:W-:-:S04]  /*caf0*/  IMAD.WIDE R178, R249, 0x4, R178 ;  /* 0x00000004f9b27825 */ /* 0x000fc800078e02b2 */
[----:B------:R-:W-:-:S04]  /*cb00*/  IMAD.WIDE R182, R249, 0x4, R182 ;  /* 0x00000004f9b67825 */ /* 0x000fc800078e02b6 */
        /* <DEDUP_REMOVED lines=9> */
[----:B------:R-:W-:-:S04]  /*cba0*/  IMAD.WIDE R194, R249, 0x4, R194 ;  /* 0x00000004f9c27825 */ /* 0x000fc800078e02c2 */
[----:B------:R-:W-:-:S05]  /*cbb0*/  IMAD.WIDE R198, R249, 0x4, R198 ;  /* 0x00000004f9c67825 */ /* 0x000fca00078e02c6 */
[----:B------:R1:W-:Y:S01]  /*cbc0*/  LDGSTS.E [R252+0x15600], [R194.64], P6 ;  /* 0x15600000c2fc7fae */ /* 0x0003e2000b121848 */
[----:B------:R-:W-:-:S04]  /*cbd0*/  IMAD.WIDE R202, R249, 0x4, R202 ;  /* 0x00000004f9ca7825 */ /* 0x000fc800078e02ca */
[----:B------:R-:W-:-:S04]  /*cbe0*/  IMAD.WIDE R206, R249, 0x4, R206 ;  /* 0x00000004f9ce7825 */ /* 0x000fc800078e02ce */
[----:B------:R-:W-:-:S04]  /*cbf0*/  IMAD.WIDE R210, R249, 0x4, R210 ;  /* 0x00000004f9d27825 */ /* 0x000fc800078e02d2 */
[----:B------:R-:W-:-:S04]  /*cc00*/  IMAD.WIDE R214, R249, 0x4, R214 ;  /* 0x00000004f9d67825 */ /* 0x000fc800078e02d6 */
[----:B------:R-:W-:Y:S01]  /*cc10*/  IMAD.WIDE R218, R249, 0x4, R218 ;  /* 0x00000004f9da7825 */ /* 0x000fe200078e02da */
[----:B--2---:R-:W-:Y:S02]  /*cc20*/  ISETP.NE.U32.AND P1, PT, R145, RZ, PT ;  /* 0x000000ff9100720c */ /* 0x004fe40003f25070 */
[----:B---3--:R-:W-:-:S11]  /*cc30*/  ISETP.NE.U32.AND P6, PT, R240, RZ, PT ;  /* 0x000000fff000720c */ /* 0x008fd60003fc5070 */
[----:B------:R2:W-:Y:S04]  /*cc40*/  LDGSTS.E [R252+0x15a00], [R198.64], P1 ;  /* 0x15a00000c6fc7fae */ /* 0x0005e80008921848 */
[----:B------:R3:W-:Y:S01]  /*cc50*/  LDGSTS.E [R252+0x15e00], [R202.64], P6 ;  /* 0x15e00000cafc7fae */ /* 0x0007e2000b121848 */
[----:B------:R-:W-:Y:S02]  /*cc60*/  ISETP.NE.U32.AND P1, PT, R241, RZ, PT ;  /* 0x000000fff100720c */ /* 0x000fe40003f25070 */
[----:B------:R-:W-:-:S11]  /*cc70*/  ISETP.NE.U32.AND P6, PT, R244, RZ, PT ;  /* 0x000000fff400720c */ /* 0x000fd60003fc5070 */
[----:B------:R1:W-:Y:S04]  /*cc80*/  LDGSTS.E [R252+0x16200], [R206.64], P1 ;  /* 0x16200000cefc7fae */ /* 0x0003e80008921848 */
[----:B------:R1:W-:Y:S01]  /*cc90*/  LDGSTS.E [R252+0x16600], [R210.64], P6 ;  /* 0x16600000d2fc7fae */ /* 0x0003e2000b121848 */
[----:B----4-:R-:W-:-:S03]  /*cca0*/  ISETP.NE.U32.AND P1, PT, R248, RZ, PT ;  /* 0x000000fff800720c */ /* 0x010fc60003f25070 */
[----:B------:R-:W4:Y:S01]  /*ccb0*/  S2R R248, SR_TID.X ;  /* 0x0000000000f87919 */ /* 0x000f220000002100 */
[----:B------:R-:W-:-:S09]  /*ccc0*/  ISETP.NE.U32.AND P6, PT, R245, RZ, PT ;  /* 0x000000fff500720c */ /* 0x000fd20003fc5070 */
[----:B------:R1:W-:Y:S04]  /*ccd0*/  LDGSTS.E [R252+0x16a00], [R214.64], P1 ;  /* 0x16a00000d6fc7fae */ /* 0x0003e80008921848 */
[----:B------:R1:W-:Y:S01]  /*cce0*/  LDGSTS.E [R252+0x16e00], [R218.64], P6 ;  /* 0x16e00000dafc7fae */ /* 0x0003e2000b121848 */
[----:B------:R-:W-:Y:S02]  /*ccf0*/  LOP3.LUT P1, RZ, R0, 0x40000, RZ, 0xc0, !PT ;  /* 0x0004000000ff7812 */ /* 0x000fe4000782c0ff */
[----:B----4-:R-:W-:-:S04]  /*cd00*/  LOP3.LUT R248, R248, 0x7f, RZ, 0xc0, !PT ;  /* 0x0000007ff8f87812 */ /* 0x010fc800078ec0ff */
[----:B------:R-:W-:-:S04]  /*cd10*/  ISETP.GE.AND P6, PT, R248, UR4, PT ;  /* 0x00000004f8007c0c */ /* 0x000fc8000bfc6270 */
[----:B------:R-:W-:Y:S02]  /*cd20*/  SEL R0, RZ, 0x4, P6 ;  /* 0x00000004ff007807 */ /* 0x000fe40003000000 */
[----:B------:R-:W-:Y:S02]  /*cd30*/  ISETP.NE.U32.AND P6, PT, R250, RZ, PT ;  /* 0x000000fffa00720c */ /* 0x000fe40003fc5070 */
[----:B------:R4:W5:Y:S04]  /*cd40*/  LDL.LU R250, [R1+0x404] ;  /* 0x0004040001fa7983 */ /* 0x0009680000300800 */
[----:B------:R-:W2:Y:S04]  /*cd50*/  LDL.LU.64 R240, [R1+0x50] ;  /* 0x0000500001f07983 */ /* 0x000ea80000300a00 */
[----:B------:R-:W3:Y:S01]  /*cd60*/  LDL.LU.64 R244, [R1+0x48] ;  /* 0x0000480001f47983 */ /* 0x000ee20000300a00 */
[----:B------:R-:W-:Y:S01]  /*cd70*/  IMAD.WIDE R222, R249, 0x4, R222 ;  /* 0x00000004f9de7825 */ /* 0x000fe200078e02de */
[----:B------:R-:W-:-:S04]  /*cd80*/  SEL R2, R2, RZ, P0 ;  /* 0x000000ff02027207 */ /* 0x000fc80000000000 */
[----:B------:R2:W-:Y:S01]  /*cd90*/  LDGSTS.E [R252+0x17200], [R222.64], P6 ;  /* 0x17200000defc7fae */ /* 0x0005e2000b121848 */
[----:B------:R-:W-:-:S03]  /*cda0*/  ISETP.NE.U32.AND P6, PT, R2, RZ, PT ;  /* 0x000000ff0200720c */ /* 0x000fc60003fc5070 */
[----:B------:R4:W5:Y:S04]  /*cdb0*/  LDL.LU R2, [R1+0x400] ;  /* 0x0004000001027983 */ /* 0x0009680000300800 */
[----:B-1----:R-:W4:Y:S04]  /*cdc0*/  LDL.LU.64 R234, [R1+0x38] ;  /* 0x0000380001ea7983 */ /* 0x002f280000300a00 */
[----:B------:R-:W1:Y:S04]  /*cdd0*/  S2R R251, SR_TID.X ;  /* 0x0000000000fb7919 */ /* 0x000e680000002100 */
[----:B------:R-:W4:Y:S01]  /*cde0*/  LDL.LU.64 R236, [R1+0x30] ;  /* 0x0000300001ec7983 */ /* 0x000f220000300a00 */
[----:B------:R-:W-:Y:S01]  /*cdf0*/  SEL R0, R0, RZ, P0 ;  /* 0x000000ff00007207 */ /* 0x000fe20000000000 */
[----:B------:R-:W-:-:S03]  /*ce00*/  IMAD.MOV.U32 R248, RZ, RZ, c[0x0][0x18c] ;  /* 0x00006300fff87624 */ /* 0x000fc600078e00ff */
[----:B------:R-:W-:Y:S01]  /*ce10*/  ISETP.NE.U32.AND P0, PT, R0, RZ, PT ;  /* 0x000000ff0000720c */ /* 0x000fe20003f05070 */
[----:B------:R-:W-:Y:S02]  /*ce20*/  IMAD.SHL.U32 R248, R248, 0x80, RZ ;  /* 0x00000080f8f87824 */ /* 0x000fe400078e00ff */
[----:B------:R-:W-:-:S04]  /*ce30*/  IMAD.WIDE R226, R249, 0x4, R226 ;  /* 0x00000004f9e27825 */ /* 0x000fc800078e02e2 */
[C---:B------:R-:W-:Y:S01]  /*ce40*/  IMAD.WIDE R10, R248.reuse, 0x4, R10 ;  /* 0x00000004f80a7825 */ /* 0x040fe200078e020a */
[----:B------:R2:W-:Y:S01]  /*ce50*/  LDGSTS.E [R252+0x17600], [R226.64], P6 ;  /* 0x17600000e2fc7fae */ /* 0x0005e2000b121848 */
[----:B-1----:R-:W-:Y:S02]  /*ce60*/  LOP3.LUT R251, R251, 0x7f, RZ, 0xc0, !PT ;  /* 0x0000007ffbfb7812 */ /* 0x002fe400078ec0ff */
[----:B------:R-:W-:-:S04]  /*ce70*/  IMAD.WIDE R30, R248, 0x4, R30 ;  /* 0x00000004f81e7825 */ /* 0x000fc800078e021e */
[----:B------:R-:W-:Y:S02]  /*ce80*/  IMAD.SHL.U32 R251, R251, 0x4, RZ ;  /* 0x00000004fbfb7824 */ /* 0x000fe400078e00ff */
        /* <DEDUP_REMOVED lines=58> */
[C---:B--2---:R-:W-:Y:S02]  /*d230*/  IMAD.WIDE R148, R249.reuse, 0x4, R240 ;  /* 0x00000004f9947825 */ /* 0x044fe400078e02f0 */
[----:B------:R-:W2:Y:S02]  /*d240*/  LDL.LU.64 R240, [R1+0x20] ;  /* 0x0000200001f07983 */ /* 0x000ea40000300a00 */
[----:B---3--:R-:W-:Y:S02]  /*d250*/  IMAD.WIDE R144, R249, 0x4, R244 ;  /* 0x00000004f9907825 */ /* 0x008fe400078e02f4 */
[----:B------:R1:W-:Y:S04]  /*d260*/  LDGSTS.E [R252+0x17a00], [R148.64], P1 ;  /* 0x17a0000094fc7fae */ /* 0x0003e80008921848 */
[----:B------:R3:W-:Y:S01]  /*d270*/  LDGSTS.E [R252+0x17e00], [R144.64], P2 ;  /* 0x17e0000090fc7fae */ /* 0x0007e20009121848 */
[----:B------:R-:W-:-:S03]  /*d280*/  IMAD.WIDE R134, R248, 0x4, R134 ;  /* 0x00000004f8867825 */ /* 0x000fc600078e0286 */
[----:B------:R-:W0:Y:S01]  /*d290*/  LDGDEPBAR ;  /* 0x00000000000079af */ /* 0x000e220000000000 */
[----:B------:R-:W-:-:S03]  /*d2a0*/  IMAD.WIDE R136, R248, 0x4, R136 ;  /* 0x00000004f8887825 */ /* 0x000fc600078e0288 */
[----:B------:R1:W-:Y:S01]  /*d2b0*/  LDGSTS.E [R251+0x30000], [R10.64], P0 ;  /* 0x300000000afb7fae */ /* 0x0003e20008121848 */
[----:B------:R-:W-:-:S03]  /*d2c0*/  IMAD.WIDE R138, R248, 0x4, R138 ;  /* 0x00000004f88a7825 */ /* 0x000fc600078e028a */
[----:B------:R1:W-:Y:S01]  /*d2d0*/  LDGSTS.E [R251+0x31000], [R30.64], P0 ;  /* 0x310000001efb7fae */ /* 0x0003e20008121848 */
[----:B------:R-:W-:Y:S01]  /*d2e0*/  IMAD.WIDE R140, R248, 0x4, R140 ;  /* 0x00000004f88c7825 */ /* 0x000fe200078e028c */
[----:B------:R-:W-:Y:S02]  /*d2f0*/  LOP3.LUT R248, R251, 0x10, RZ, 0x3c, !PT ;  /* 0x00000010fbf87812 */ /* 0x000fe400078e3cff */
[----:B------:R1:W-:Y:S04]  /*d300*/  LDGSTS.E [R251+0x32000], [R46.64], P0 ;  /* 0x320000002efb7fae */ /* 0x0003e80008121848 */
[----:B------:R1:W-:Y:S04]  /*d310*/  LDGSTS.E [R251+0x33000], [R62.64], P0 ;  /* 0x330000003efb7fae */ /* 0x0003e80008121848 */
[----:B------:R1:W-:Y:S04]  /*d320*/  LDGSTS.E [R251+0x34000], [R78.64], P0 ;  /* 0x340000004efb7fae */ /* 0x0003e80008121848 */
[----:B------:R1:W-:Y:S04]  /*d330*/  LDGSTS.E [R251+0x35000], [R94.64], P0 ;  /* 0x350000005efb7fae */ /* 0x0003e80008121848 */
[----:B------:R1:W-:Y:S01]  /*d340*/  LDGSTS.E [R251+0x36000], [R110.64], P0 ;  /* 0x360000006efb7fae */ /* 0x0003e20008121848 */
[----:B------:R-:W-:-:S03]  /*d350*/  IMAD.WIDE R230, R249, 0x4, R230 ;  /* 0x00000004f9e67825 */ /* 0x000fc600078e02e6 */
[----:B------:R1:W-:Y:S01]  /*d360*/  LDGSTS.E [R251+0x37000], [R126.64], P0 ;  /* 0x370000007efb7fae */ /* 0x0003e20008121848 */
        /* <DEDUP_REMOVED lines=21> */
[----:B---3--:R-:W-:-:S03]  /*d4c0*/  LOP3.LUT R249, R251, 0x40, RZ, 0x3c, !PT ;  /* 0x00000040fbf97812 */ /* 0x008fc600078e3cff */
        /* <DEDUP_REMOVED lines=22> */
[----:B------:R-:W3:Y:S04]  /*d630*/  LDL.LU.64 R244, [R1+0x10] ;  /* 0x0000100001f47983 */ /* 0x000ee80000300a00 */
        /* <DEDUP_REMOVED lines=9> */
[----:B-1----:R-:W3:Y:S01]  /*d6d0*/  LDL.LU.64 R248, [R1+0x8] ;  /* 0x0000080001f87983 */ /* 0x002ee20000300a00 */
[----:B------:R-:W-:-:S05]  /*d6e0*/  LOP3.LUT R0, R251, 0x70, RZ, 0x3c, !PT ;  /* 0x00000070fb007812 */ /* 0x000fca00078e3cff */
        /* <DEDUP_REMOVED lines=8> */
[----:B------:R-:W0:Y:S04]  /*d770*/  LDGDEPBAR ;  /* 0x00000000000079af */ /* 0x000e280000000000 */
[----:B------:R-:W-:Y:S01]  /*d780*/  BAR.SYNC.DEFER_BLOCKING 0x0 ;  /* 0x0000000000007b1d */ /* 0x000fe20000010000 */
[----:B-1----:R-:W-:-:S05]  /*d790*/  IMAD.MOV.U32 R0, RZ, RZ, c[0x0][0x188] ;  /* 0x00006200ff007624 */ /* 0x002fca00078e00ff */
[----:B------:R-:W-:Y:S01]  /*d7a0*/  @!PT LDS RZ, [RZ] ;  /* 0x00000000fffff984 */ /* 0x000fe20000000800 */
[----:B------:R-:W-:Y:S01]  /*d7b0*/  @!PT LDS RZ, [RZ] ;  /* 0x00000000fffff984 */ /* 0x000fe20000000800 */
[----:B------:R-:W-:Y:S01]  /*d7c0*/  @!PT LDS RZ, [RZ] ;  /* 0x00000000fffff984 */ /* 0x000fe20000000800 */
[----:B------:R1:W-:Y:S02]  /*d7d0*/  LDGSTS.E [R3+0x18000], [R230.64], P4 ;  /* 0x18000000e6037fae */ /* 0x0003e4000a121848 */
[----:B-1----:R-:W-:-:S04]  /*d7e0*/  IMAD.SHL.U32 R231, R0, 0x80, RZ ;  /* 0x0000008000e77824 */ /* 0x002fc800078e00ff */
[----:B----4-:R-:W-:Y:S01]  /*d7f0*/  IMAD.WIDE R230, R231, 0x4, R234 ;  /* 0x00000004e7e67825 */ /* 0x010fe200078e02ea */
[----:B------:R-:W1:Y:S04]  /*d800*/  S2R R0, SR_TID.X ;  /* 0x0000000000007919 */ /* 0x000e680000002100 */
[----:B------:R4:W-:Y:S04]  /*d810*/  LDGSTS.E [R3+0x18400], [R230.64], P5 ;  /* 0x18400000e6037fae */ /* 0x0009e8000a921848 */
[----:B------:R-:W3:Y:S04]  /*d820*/  LDL.LU.64 R234, [R1+0x3f8] ;  /* 0x0003f80001ea7983 */ /* 0x000ee80000300a00 */
[----:B----4-:R-:W4:Y:S01]  /*d830*/  S2R R231, SR_TID.X ;  /* 0x0000000000e77919 */ /* 0x010f220000002100 */
[----:B-1----:R-:W-:-:S02]  /*d840*/  SHF.R.U32.HI R230, RZ, 0x6, R0 ;  /* 0x00000006ffe67819 */ /* 0x002fc40000011600 */
[----:B----4-:R-:W-:-:S04]  /*d850*/  SHF.R.U32.HI R231, RZ, 0x6, R231 ;  /* 0x00000006ffe77819 */ /* 0x010fc800000116e7 */
[----:B------:R-:W-:-:S04]  /*d860*/  SGXT.U32 R231, R231, 0x1 ;  /* 0x00000001e7e7781a */ /* 0x000fc80000000000 */
[----:B------:R-:W-:Y:S02]  /*d870*/  LOP3.LUT R231, R231, 0x8, RZ, 0xfc, !PT ;  /* 0x00000008e7e77812 */ /* 0x000fe400078efcff */
[----:B------:R-:W-:Y:S02]  /*d880*/  SGXT.U32 R230, R230, 0x1 ;  /* 0x00000001e6e6781a */ /* 0x000fe40000000000 */
[----:B------:R-:W-:Y:S02]  /*d890*/  ISETP.GE.AND P0, PT, R231, UR6, PT ;  /* 0x00000006e7007c0c */ /* 0x000fe4000bf06270 */
[----:B------:R-:W-:Y:S02]  /*d8a0*/  LOP3.LUT R230, R230, 0xc, RZ, 0xfc, !PT ;  /* 0x0000000ce6e67812 */ /* 0x000fe400078efcff */
[----:B------:R-:W-:Y:S02]  /*d8b0*/  SEL R0, RZ, 0x4, P0 ;  /* 0x00000004ff007807 */ /* 0x000fe40000000000 */
[----:B------:R-:W-:-:S02]  /*d8c0*/  ISETP.GE.AND P0, PT, R230, UR6, PT ;  /* 0x00000006e6007c0c */ /* 0x000fc4000bf06270 */
[----:B------:R-:W-:Y:S01]  /*d8d0*/  SEL R0, R0, RZ, P3 ;  /* 0x000000ff00007207 */ /* 0x000fe20001800000 */
[----:B------:R-:W-:-:S03]  /*d8e0*/  IMAD.MOV.U32 R231, RZ, RZ, c[0x0][0x188] ;  /* 0x00006200ffe77624 */ /* 0x000fc600078e00ff */
[----:B------:R-:W-:Y:S02]  /*d8f0*/  ISETP.NE.U32.AND P1, PT, R0, RZ, PT ;  /* 0x000000ff0000720c */ /* 0x000fe40003f25070 */
[----:B------:R-:W-:Y:S01]  /*d900*/  SEL R0, RZ, 0x4, P0 ;  /* 0x00000004ff007807 */ /* 0x000fe20000000000 */
[----:B------:R-:W-:-:S03]  /*d910*/  IMAD.SHL.U32 R231, R231, 0x80, RZ ;  /* 0x00000080e7e77824 */ /* 0x000fc600078e00ff */
[----:B------:R-:W-:Y:S01]  /*d920*/  SEL R0, R0, RZ, P3 ;  /* 0x000000ff00007207 */ /* 0x000fe20001800000 */
[----:B------:R-:W-:Y:S02]  /*d930*/  IMAD.WIDE R230, R231, 0x4, R236 ;  /* 0x00000004e7e67825 */ /* 0x000fe400078e02ec */
[----:B------:R-:W4:Y:S01]  /*d940*/  LDL.LU.64 R236, [R1+0x3f0] ;  /* 0x0003f00001ec7983 */ /* 0x000f220000300a00 */
[----:B------:R-:W-:Y:S01]  /*d950*/  ISETP.NE.U32.AND P0, PT, R0, RZ, PT ;  /* 0x000000ff0000720c */ /* 0x000fe20003f05070 */
[----:B------:R-:W-:Y:S02]  /*d960*/  IMAD.MOV.U32 R0, RZ, RZ, c[0x0][0x188] ;  /* 0x00006200ff007624 */ /* 0x000fe400078e00ff */
[----:B------:R1:W-:Y:S02]  /*d970*/  LDGSTS.E [R3+0x18800], [R230.64], P1 ;  /* 0x18800000e6037fae */ /* 0x0003e40008921848 */
[----:B-1----:R-:W-:-:S04]  /*d980*/  IMAD.SHL.U32 R231, R0, 0x80, RZ ;  /* 0x0000008000e77824 */ /* 0x002fc800078e00ff */
[----:B--2---:R-:W-:Y:S01]  /*d990*/  IMAD.WIDE R230, R231, 0x4, R240 ;  /* 0x00000004e7e67825 */ /* 0x004fe200078e02f0 */
[----:B------:R-:W1:Y:S04]  /*d9a0*/  S2R R0, SR_TID.X ;  /* 0x0000000000007919 */ /* 0x000e680000002100 */
[----:B------:R2:W-:Y:S04]  /*d9b0*/  LDGSTS.E [R3+0x18c00], [R230.64], P0 ;  /* 0x18c00000e6037fae */ /* 0x0005e80008121848 */
[----:B------:R-:W4:Y:S04]  /*d9c0*/  LDL.LU.64 R240, [R1+0x3e8] ;  /* 0x0003e80001f07983 */ /* 0x000f280000300a00 */
[----:B--2---:R-:W2:Y:S01]  /*d9d0*/  S2R R231, SR_TID.X ;  /* 0x0000000000e77919 */ /* 0x004ea20000002100 */
[----:B-1----:R-:W-:-:S02]  /*d9e0*/  SHF.R.U32.HI R230, RZ, 0x6, R0 ;  /* 0x00000006ffe67819 */ /* 0x002fc40000011600 */
[----:B--2---:R-:W-:-:S04]  /*d9f0*/  SHF.R.U32.HI R231, RZ, 0x6, R231 ;  /* 0x00000006ffe77819 */ /* 0x004fc800000116e7 */
        /* <DEDUP_REMOVED lines=12> */
[----:B------:R-:W-:-:S04]  /*dac0*/  SEL R0, R0, RZ, P3 ;  /* 0x000000ff00007207 */ /* 0x000fc80001800000 */
[----:B------:R-:W-:Y:S01]  /*dad0*/  ISETP.NE.U32.AND P0, PT, R0, RZ, PT ;  /* 0x000000ff0000720c */ /* 0x000fe20003f05070 */
[----:B---3--:R-:W-:Y:S02]  /*dae0*/  IMAD.WIDE R230, R231, 0x4, R244 ;  /* 0x00000004e7e67825 */ /* 0x008fe400078e02f4 */
[----:B------:R-:W2:Y:S02]  /*daf0*/  LDL.LU.64 R244, [R1+0x3e0] ;  /* 0x0003e00001f47983 */ /* 0x000ea40000300a00 */
[----:B------:R-:W-:Y:S02]  /*db00*/  IMAD.MOV.U32 R0, RZ, RZ, c[0x0][0x188] ;  /* 0x00006200ff007624 */ /* 0x000fe400078e00ff */
[----:B------:R1:W-:Y:S02]  /*db10*/  LDGSTS.E [R3+0x19000], [R230.64], P1 ;  /* 0x19000000e6037fae */ /* 0x0003e40008921848 */
[----:B-1----:R-:W-:-:S04]  /*db20*/  IMAD.SHL.U32 R231, R0, 0x80, RZ ;  /* 0x0000008000e77824 */ /* 0x002fc800078e00ff */
[----:B------:R-:W-:Y:S02]  /*db30*/  IMAD.WIDE R230, R231, 0x4, R248 ;  /* 0x00000004e7e67825 */ /* 0x000fe400078e02f8 */
[----:B------:R-:W3:Y:S04]  /*db40*/  LDL.LU.64 R248, [R1+0x3d8] ;  /* 0x0003d80001f87983 */ /* 0x000ee80000300a00 */
[----:B------:R1:W-:Y:S04]  /*db50*/  LDGSTS.E [R3+0x19400], [R230.64], P0 ;  /* 0x19400000e6037fae */ /* 0x0003e80008121848 */
[----:B------:R-:W1:Y:S04]  /*db60*/  S2R R0, SR_TID.X ;  /* 0x0000000000007919 */ /* 0x000e680000002100 */
[----:B-1----:R-:W1:Y:S01]  /*db70*/  S2R R231, SR_TID.X ;  /* 0x0000000000e77919 */ /* 0x002e620000002100 */
[----:B------:R-:W-:-:S02]  /*db80*/  SHF.R.U32.HI R230, RZ, 0x6, R0 ;  /* 0x00000006ffe67819 */ /* 0x000fc40000011600 */
[----:B-1----:R-:W-:-:S04]  /*db90*/  SHF.R.U32.HI R231, RZ, 0x6, R231 ;  /* 0x00000006ffe77819 */ /* 0x002fc800000116e7 */
[----:B------:R-:W-:-:S04]  /*dba0*/  SGXT.U32 R231, R231, 0x1 ;  /* 0x00000001e7e7781a */ /* 0x000fc80000000000 */
[----:B------:R-:W-:Y:S02]  /*dbb0*/  LOP3.LUT R231, R231, 0x18, RZ, 0xfc, !PT ;  /* 0x00000018e7e77812 */ /* 0x000fe400078efcff */
[----:B------:R-:W-:Y:S02]  /*dbc0*/  SGXT.U32 R230, R230, 0x1 ;  /* 0x00000001e6e6781a */ /* 0x000fe40000000000 */
[----:B------:R-:W-:Y:S01]  /*dbd0*/  ISETP.GE.AND P0, PT, R231, UR6, PT ;  /* 0x00000006e7007c0c */ /* 0x000fe2000bf06270 */
[----:B------:R-:W-:Y:S01]  /*dbe0*/  IMAD.MOV.U32 R231, RZ, RZ, c[0x0][0x188] ;  /* 0x00006200ffe77624 */ /* 0x000fe200078e00ff */
[----:B------:R-:W-:-:S03]  /*dbf0*/  LOP3.LUT R230, R230, 0x1c, RZ, 0xfc, !PT ;  /* 0x0000001ce6e67812 */ /* 0x000fc600078efcff */
[----:B------:R-:W-:Y:S01]  /*dc00*/  IMAD.SHL.U32 R231, R231, 0x80, RZ ;  /* 0x00000080e7e77824 */ /* 0x000fe200078e00ff */
[----:B------:R-:W-:Y:S02]  /*dc10*/  SEL R0, RZ, 0x4, P0 ;  /* 0x00000004ff007807 */ /* 0x000fe40000000000 */
[----:B------:R-:W-:Y:S01]  /*dc20*/  ISETP.GE.AND P0, PT, R230, UR6, PT ;  /* 0x00000006e6007c0c */ /* 0x000fe2000bf06270 */
[----:B---3--:R-:W-:Y:S02]  /*dc30*/  IMAD.WIDE R230, R231, 0x4, R248 ;  /* 0x00000004e7e67825 */ /* 0x008fe400078e02f8 */
[----:B------:R-:W3:Y:S01]  /*dc40*/  LDL.LU.64 R248, [R1+0x3d0] ;  /* 0x0003d00001f87983 */ /* 0x000ee20000300a00 */
[----:B------:R-:W-:-:S04]  /*dc50*/  SEL R0, R0, RZ, P3 ;  /* 0x000000ff00007207 */ /* 0x000fc80001800000 */
[----:B------:R-:W-:Y:S02]  /*dc60*/  ISETP.NE.U32.AND P1, PT, R0, RZ, PT ;  /* 0x000000ff0000720c */ /* 0x000fe40003f25070 */
[----:B------:R-:W-:-:S04]  /*dc70*/  SEL R0, RZ, 0x4, P0 ;  /* 0x00000004ff007807 */ /* 0x000fc80000000000 */
[----:B------:R-:W-:-:S04]  /*dc80*/  SEL R0, R0, RZ, P3 ;  /* 0x000000ff00007207 */ /* 0x000fc80001800000 */
[----:B------:R-:W-:-:S03]  /*dc90*/  ISETP.NE.U32.AND P0, PT, R0, RZ, PT ;  /* 0x000000ff0000720c */ /* 0x000fc60003f05070 */
[----:B------:R1:W-:Y:S02]  /*dca0*/  LDGSTS.E [R3+0x19800], [R230.64], P1 ;  /* 0x19800000e6037fae */ /* 0x0003e40008921848 */
[----:B-1----:R-:W-:-:S04]  /*dcb0*/  IMAD.MOV.U32 R231, RZ, RZ, c[0x0][0x188] ;  /* 0x00006200ffe77624 */ /* 0x002fc800078e00ff */
[----:B------:R-:W-:-:S04]  /*dcc0*/  IMAD.SHL.U32 R231, R231, 0x80, RZ ;  /* 0x00000080e7e77824 */ /* 0x000fc800078e00ff */
[----:B--2---:R-:W-:-:S05]  /*dcd0*/  IMAD.WIDE R230, R231, 0x4, R244 ;  /* 0x00000004e7e67825 */ /* 0x004fca00078e02f4 */
[----:B------:R4:W-:Y:S01]  /*dce0*/  LDGSTS.E [R3+0x19c00], [R230.64], P0 ;  /* 0x19c00000e6037fae */ /* 0x0009e20008121848 */
[----:B------:R-:W-:Y:S01]  /*dcf0*/  IMAD.MOV.U32 R245, RZ, RZ, c[0x0][0x188] ;  /* 0x00006200fff57624 */ /* 0x000fe200078e00ff */
[----:B---3--:R-:W-:-:S04]  /*dd00*/  LOP3.LUT R0, R248, 0x20, RZ, 0xfc, !PT ;  /* 0x00000020f8007812 */ /* 0x008fc800078efcff */
[----:B------:R-:W-:Y:S02]  /*dd10*/  ISETP.GE.AND P0, PT, R0, UR6, PT ;  /* 0x0000000600007c0c */ /* 0x000fe4000bf06270 */
[----:B------:R-:W-:Y:S02]  /*dd20*/  LOP3.LUT R244, R248, 0x24, RZ, 0xfc, !PT ;  /* 0x00000024f8f47812 */ /* 0x000fe400078efcff */
[----:B------:R-:W-:Y:S02]  /*dd30*/  SEL R0, RZ, 0x4, P0 ;  /* 0x00000004ff007807 */ /* 0x000fe40000000000 */
[----:B------:R-:W-:Y:S02]  /*dd40*/  ISETP.GE.AND P0, PT, R244, UR6, PT ;  /* 0x00000006f4007c0c */ /* 0x000fe4000bf06270 */
[----:B------:R-:W-:-:S04]  /*dd50*/  SEL R0, R0, RZ, P3 ;  /* 0x000000ff00007207 */ /* 0x000fc80001800000 */
[----:B------:R-:W-:Y:S02]  /*dd60*/  ISETP.NE.U32.AND P1, PT, R0, RZ, PT ;  /* 0x000000ff0000720c */ /* 0x000fe40003f25070 */
[----:B------:R-:W-:Y:S01]  /*dd70*/  SEL R0, RZ, 0x4, P0 ;  /* 0x00000004ff007807 */ /* 0x000fe20000000000 */
[----:B------:R-:W-:-:S03]  /*dd80*/  IMAD.SHL.U32 R244, R245, 0x80, RZ ;  /* 0x00000080f5f47824 */ /* 0x000fc600078e00ff */
[----:B------:R-:W-:Y:S01]  /*dd90*/  SEL R0, R0, RZ, P3 ;  /* 0x000000ff00007207 */ /* 0x000fe20001800000 */
[----:B----4-:R-:W-:-:S03]  /*dda0*/  IMAD.WIDE R230, R244, 0x4, R240 ;  /* 0x00000004f4e67825 */ /* 0x010fc600078e02f0 */
[----:B------:R-:W-:-:S03]  /*ddb0*/  ISETP.NE.U32.AND P0, PT, R0, RZ, PT ;  /* 0x000000ff0000720c */ /* 0x000fc60003f05070 */
[----:B------:R1:W-:Y:S01]  /*ddc0*/  LDGSTS.E [R3+0x1a000], [R230.64], P1 ;  /* 0x1a000000e6037fae */ /* 0x0003e20008921848 */
[----:B------:R-:W-:Y:S01]  /*ddd0*/  LOP3.LUT R0, R248, 0x28, RZ, 0xfc, !PT ;  /* 0x00000028f8007812 */ /* 0x000fe200078efcff */
[----:B-1----:R-:W-:-:S08]  /*dde0*/  IMAD.WIDE R230, R244, 0x4, R236 ;  /* 0x00000004f4e67825 */ /* 0x002fd000078e02ec */
[----:B------:R1:W-:Y:S01]  /*ddf0*/  LDGSTS.E [R3+0x1a400], [R230.64], P0 ;  /* 0x1a400000e6037fae */ /* 0x0003e20008121848 */
[----:B------:R-:W-:Y:S02]  /*de00*/  ISETP.GE.AND P0, PT, R0, UR6, PT ;  /* 0x0000000600007c0c */ /* 0x000fe4000bf06270 */
[----:B------:R-:W-:Y:S02]  /*de10*/  LOP3.LUT R245, R248, 0x2c, RZ, 0xfc, !PT ;  /* 0x0000002cf8f57812 */ /* 0x000fe400078efcff */
[----:B------:R-:W-:Y:S02]  /*de20*/  SEL R0, RZ, 0x4, P0 ;  /* 0x00000004ff007807 */ /* 0x000fe40000000000 */
[----:B------:R-:W-:Y:S02]  /*de30*/  ISETP.GE.AND P0, PT, R245, UR6, PT ;  /* 0x00000006f5007c0c */ /* 0x000fe4000bf06270 */
[----:B------:R-:W-:-:S04]  /*de40*/  SEL R0, R0, RZ, P3 ;  /* 0x000000ff00007207 */ /* 0x000fc80001800000 */
[----:B------:R-:W-:Y:S02]  /*de50*/  ISETP.NE.U32.AND P1, PT, R0, RZ, PT ;  /* 0x000000ff0000720c */ /* 0x000fe40003f25070 */
[----:B------:R-:W-:-:S04]  /*de60*/  SEL R0, RZ, 0x4, P0 ;  /* 0x00000004ff007807 */ /* 0x000fc80000000000 */
[----:B------:R-:W-:-:S04]  /*de70*/  SEL R0, R0, RZ, P3 ;  /* 0x000000ff00007207 */ /* 0x000fc80001800000 */
[----:B------:R-:W-:Y:S01]  /*de80*/  ISETP.NE.U32.AND P0, PT, R0, RZ, PT ;  /* 0x000000ff0000720c */ /* 0x000fe20003f05070 */
[----:B------:R-:W-:Y:S01]  /*de90*/  IMAD.WIDE R234, R244, 0x4, R234 ;  /* 0x00000004f4ea7825 */ /* 0x000fe200078e02ea */
[----:B------:R-:W-:-:S03]  /*dea0*/  LOP3.LUT R241, R248, 0x30, RZ, 0xfc, !PT ;  /* 0x00000030f8f17812 */ /* 0x000fc600078efcff */
[----:B------:R-:W-:Y:S01]  /*deb0*/  IMAD.WIDE R152, R244, 0x4, R152 ;  /* 0x00000004f4987825 */ /* 0x000fe200078e0298 */
[----:B------:R1:W-:Y:S01]  /*dec0*/  LDGSTS.E [R3+0x1a800], [R234.64], P1 ;  /* 0x1a800000ea037fae */ /* 0x0003e20008921848 */
[----:B------:R-:W-:-:S06]  /*ded0*/  LOP3.LUT R245, R248, 0x34, RZ, 0xfc, !PT ;  /* 0x00000034f8f57812 */ /* 0x000fcc00078efcff */
[----:B------:R2:W-:Y:S01]  /*dee0*/  LDGSTS.E [R3+0x1ac00], [R152.64], P0 ;  /* 0x1ac0000098037fae */ /* 0x0005e20008121848 */
[----:B------:R-:W-:-:S04]  /*def0*/  ISETP.GE.AND P0, PT, R241, UR6, PT ;  /* 0x00000006f1007c0c */ /* 0x000fc8000bf06270 */
[----:B------:R-:W-:Y:S02]  /*df00*/  SEL R0, RZ, 0x4, P0 ;  /* 0x00000004ff007807 */ /* 0x000fe40000000000 */
[----:B------:R-:W-:Y:S02]  /*df10*/  ISETP.GE.AND P0, PT, R245, UR6, PT ;  /* 0x00000006f5007c0c */ /* 0x000fe4000bf06270 */
[----:B------:R-:W-:Y:S02]  /*df20*/  SEL R0, R0, RZ, P3 ;  /* 0x000000ff00007207 */ /* 0x000fe40001800000 */
[----:B------:R-:W-:Y:S02]  /*df30*/  LOP3.LUT R245, R248, 0x38, RZ, 0xfc, !PT ;  /* 0x00000038f8f57812 */ /* 0x000fe400078efcff */
[----:B------:R-:W-:Y:S02]  /*df40*/  ISETP.NE.U32.AND P1, PT, R0, RZ, PT ;  /* 0x000000ff0000720c */ /* 0x000fe40003f25070 */
[----:B------:R-:W-:-:S02]  /*df50*/  SEL R0, RZ, 0x4, P0 ;  /* 0x00000004ff007807 */ /* 0x000fc40000000000 */
[----:B------:R-:W-:Y:S02]  /*df60*/  ISETP.GE.AND P0, PT, R245, UR6, PT ;  /* 0x00000006f5007c0c */ /* 0x000fe4000bf06270 */
[----:B------:R-:W-:Y:S02]  /*df70*/  SEL R0, R0, RZ, P3 ;  /* 0x000000ff00007207 */ /* 0x000fe40001800000 */
[----:B------:R-:W-:Y:S02]  /*df80*/  LOP3.LUT R241, R248, 0x3c, RZ, 0xfc, !PT ;  /* 0x0000003cf8f17812 */ /* 0x000fe400078efcff */
[----:B------:R-:W-:Y:S02]  /*df90*/  ISETP.NE.U32.AND P2, PT, R0, RZ, PT ;  /* 0x000000ff0000720c */ /* 0x000fe40003f45070 */
[----:B------:R-:W-:Y:S01]  /*dfa0*/  SEL R0, RZ, 0x4, P0 ;  /* 0x00000004ff007807 */ /* 0x000fe20000000000 */
[----:B------:R-:W-:Y:S01]  /*dfb0*/  IMAD.WIDE R156, R244, 0x4, R156 ;  /* 0x00000004f49c7825 */ /* 0x000fe200078e029c */
[----:B------:R-:W-:-:S02]  /*dfc0*/  ISETP.GE.AND P0, PT, R241, UR6, PT ;  /* 0x00000006f1007c0c */ /* 0x000fc4000bf06270 */
[----:B------:R-:W-:Y:S02]  /*dfd0*/  LOP3.LUT R245, R248, 0x40, RZ, 0xfc, !PT ;  /* 0x00000040f8f57812 */ /* 0x000fe400078efcff */
[----:B------:R-:W-:Y:S01]  /*dfe0*/  SEL R0, R0, RZ, P3 ;  /* 0x000000ff00007207 */ /* 0x000fe20001800000 */
[----:B------:R3:W-:Y:S01]  /*dff0*/  LDGSTS.E [R3+0x1b000], [R156.64], P1 ;  /* 0x1b0000009c037fae */ /* 0x0007e20008921848 */
[----:B--2---:R-:W-:Y:S02]  /*e000*/  SEL R152, RZ, 0x4, P0 ;  /* 0x00000004ff987807 */ /* 0x004fe40000000000 */
[----:B------:R-:W-:Y:S02]  /*e010*/  ISETP.GE.AND P0, PT, R245, UR6, PT ;  /* 0x00000006f5007c0c */ /* 0x000fe4000bf06270 */
[----:B------:R-:W-:Y:S02]  /*e020*/  LOP3.LUT R245, R248, 0x44, RZ, 0xfc, !PT ;  /* 0x00000044f8f57812 */ /* 0x000fe400078efcff */
[----:B------:R-:W-:-:S02]  /*e030*/  ISETP.NE.U32.AND P1, PT, R0, RZ, PT ;  /* 0x000000ff0000720c */ /* 0x000fc40003f25070 */
[----:B------:R-:W-:Y:S02]  /*e040*/  SEL R152, R152, RZ, P3 ;  /* 0x000000ff98987207 */ /* 0x000fe40001800000 */
[----:B------:R-:W-:Y:S01]  /*e050*/  SEL R0, RZ, 0x4, P0 ;  /* 0x00000004ff007807 */ /* 0x000fe20000000000 */
[----:B------:R-:W-:Y:S01]  /*e060*/  IMAD.WIDE R160, R244, 0x4, R160 ;  /* 0x00000004f4a07825 */ /* 0x000fe200078e02a0 */
[----:B------:R-:W-:Y:S02]  /*e070*/  ISETP.GE.AND P0, PT, R245, UR6, PT ;  /* 0x00000006f5007c0c */ /* 0x000fe4000bf06270 */
[----:B------:R-:W-:Y:S02]  /*e080*/  LOP3.LUT R245, R248, 0x48, RZ, 0xfc, !PT ;  /* 0x00000048f8f57812 */ /* 0x000fe400078efcff */
[----:B------:R-:W-:Y:S01]  /*e090*/  ISETP.NE.U32.AND P5, PT, R152, RZ, PT ;  /* 0x000000ff9800720c */ /* 0x000fe20003fa5070 */
[----:B------:R-:W-:Y:S01]  /*e0a0*/  IMAD.WIDE R164, R244, 0x4, R164 ;  /* 0x00000004f4a47825 */ /* 0x000fe200078e02a4 */
[----:B------:R-:W-:Y:S01]  /*e0b0*/  SEL R152, RZ, 0x4, P0 ;  /* 0x00000004ff987807 */ /* 0x000fe20000000000 */
[----:B------:R2:W-:Y:S01]  /*e0c0*/  LDGSTS.E [R3+0x1b400], [R160.64], P2 ;  /* 0x1b400000a0037fae */ /* 0x0005e20009121848 */
[----:B------:R-:W-:-:S02]  /*e0d0*/  ISETP.GE.AND P0, PT, R245, UR6, PT ;  /* 0x00000006f5007c0c */ /* 0x000fc4000bf06270 */
[----:B------:R-:W-:Y:S01]  /*e0e0*/  LOP3.LUT R245, R248, 0x50, RZ, 0xfc, !PT ;  /* 0x00000050f8f57812 */ /* 0x000fe200078efcff */
[----:B------:R4:W-:Y:S03]  /*e0f0*/  LDGSTS.E [R3+0x1b800], [R164.64], P1 ;  /* 0x1b800000a4037fae */ /* 0x0009e60008921848 */
[----:B------:R-:W-:Y:S01]  /*e100*/  ISETP.GE.AND P1, PT, R245, UR6, PT ;  /* 0x00000006f5007c0c */ /* 0x000fe2000bf26270 */
[----:B--2---:R-:W2:Y:S04]  /*e110*/  S2R R161, SR_TID.X ;  /* 0x0000000000a17919 */ /* 0x004ea80000002100 */
[----:B------:R-:W4:Y:S01]  /*e120*/  S2R R245, SR_TID.X ;  /* 0x0000000000f57919 */ /* 0x000f220000002100 */
[----:B------:R-:W-:-:S02]  /*e130*/  SEL R0, R0, RZ, P3 ;  /* 0x000000ff00007207 */ /* 0x000fc40001800000 */
[----:B------:R-:W-:Y:S02]  /*e140*/  SEL R152, R152, RZ, P3 ;  /* 0x000000ff98987207 */ /* 0x000fe40001800000 */
[----:B------:R-:W-:Y:S02]  /*e150*/  ISETP.NE.U32.AND P2, PT, R0, RZ, PT ;  /* 0x000000ff0000720c */ /* 0x000fe40003f45070 */
[----:B------:R-:W-:Y:S02]  /*e160*/  SEL R0, RZ, 0x4, P0 ;  /* 0x00000004ff007807 */ /* 0x000fe40000000000 */
[----:B------:R-:W-:Y:S02]  /*e170*/  ISETP.NE.U32.AND P4, PT, R152, RZ, PT ;  /* 0x000000ff9800720c */ /* 0x000fe40003f85070 */
[----:B------:R-:W-:Y:S02]  /*e180*/  SEL R0, R0, RZ, P3 ;  /* 0x000000ff00007207 */ /* 0x000fe40001800000 */
[----:B------:R-:W-:-:S02]  /*e190*/  LOP3.LUT R241, R248, 0x4c, RZ, 0xfc, !PT ;  /* 0x0000004cf8f17812 */ /* 0x000fc400078efcff */
[----:B------:R-:W-:Y:S01]  /*e1a0*/  ISETP.NE.U32.AND P0, PT, R0, RZ, PT ;  /* 0x000000ff0000720c */ /* 0x000fe20003f05070 */
[----:B--2---:R-:W-:Y:S01]  /*e1b0*/  IMAD.SHL.U32 R152, R161, 0x200, RZ ;  /* 0x00000200a1987824 */ /* 0x004fe200078e00ff */
[----:B------:R-:W-:Y:S02]  /*e1c0*/  ISETP.GE.AND P6, PT, R241, UR6, PT ;  /* 0x00000006f1007c0c */ /* 0x000fe4000bfc6270 */
[----:B----4-:R-:W-:Y:S02]  /*e1d0*/  SHF.R.U32.HI R164, RZ, 0x6, R245 ;  /* 0x00000006ffa47819 */ /* 0x010fe400000116f5 */
[----:B------:R-:W-:Y:S01]  /*e1e0*/  LOP3.LUT R0, R152, 0x3000, RZ, 0xc0, !PT ;  /* 0x0000300098007812 */ /* 0x000fe200078ec0ff */
[----:B------:R-:W-:Y:S01]  /*e1f0*/  IMAD.SHL.U32 R152, R161, 0x20, RZ ;  /* 0x00000020a1987824 */ /* 0x000fe200078e00ff */
[----:B------:R-:W-:Y:S01]  /*e200*/  SGXT.U32 R164, R164, 0x1 ;  /* 0x00000001a4a4781a */ /* 0x000fe20000000000 */
[----:B------:R-:W-:-:S04]  /*e210*/  IMAD.WIDE R168, R244, 0x4, R168 ;  /* 0x00000004f4a87825 */ /* 0x000fc800078e02a8 */
[----:B------:R-:W-:Y:S01]  /*e220*/  IMAD.WIDE R172, R244, 0x4, R172 ;  /* 0x00000004f4ac7825 */ /* 0x000fe200078e02ac */
[----:B------:R-:W-:Y:S01]  /*e230*/  LOP3.LUT R0, R0, 0x60, R152, 0xf8, !PT ;  /* 0x0000006000007812 */ /* 0x000fe200078ef898 */
[----:B------:R2:W-:Y:S01]  /*e240*/  LDGSTS.E [R3+0x1bc00], [R168.64], P5 ;  /* 0x1bc00000a8037fae */ /* 0x0005e2000a921848 */
[----:B------:R-:W-:Y:S01]  /*e250*/  SEL R152, RZ, 0x4, P6 ;  /* 0x00000004ff987807 */ /* 0x000fe20003000000 */
[----:B------:R-:W-:Y:S01]  /*e260*/  IMAD.WIDE R176, R244, 0x4, R176 ;  /* 0x00000004f4b07825 */ /* 0x000fe200078e02b0 */
[----:B------:R-:W-:Y:S01]  /*e270*/  LOP3.LUT R164, R164, 0x54, RZ, 0xfc, !PT ;  /* 0x00000054a4a47812 */ /* 0x000fe200078efcff */
[----:B------:R4:W-:Y:S01]  /*e280*/  LDGSTS.E [R3+0x1c000], [R172.64], P2 ;  /* 0x1c000000ac037fae */ /* 0x0009e20009121848 */
[----:B------:R-:W-:Y:S02]  /*e290*/  SEL R152, R152, RZ, P3 ;  /* 0x000000ff98987207 */ /* 0x000fe40001800000 */
[----:B------:R-:W-:Y:S01]  /*e2a0*/  SEL R153, RZ, 0x4, P1 ;  /* 0x00000004ff997807 */ /* 0x000fe20000800000 */
[----:B------:R1:W-:Y:S01]  /*e2b0*/  LDGSTS.E [R3+0x1c400], [R176.64], P4 ;  /* 0x1c400000b0037fae */ /* 0x0003e2000a121848 */
[----:B------:R-:W-:-:S02]  /*e2c0*/  ISETP.GE.AND P6, PT, R164, UR6, PT ;  /* 0x00000006a4007c0c */ /* 0x000fc4000bfc6270 */
[----:B------:R-:W-:Y:S02]  /*e2d0*/  LOP3.LUT R241, R248, 0x58, RZ, 0xfc, !PT ;  /* 0x00000058f8f17812 */ /* 0x000fe400078efcff */
[--C-:B----4-:R-:W-:Y:S02]  /*e2e0*/  SHF.R.U32.HI R173, RZ, 0x6, R245.reuse ;  /* 0x00000006ffad7819 */ /* 0x110fe400000116f5 */
[----:B------:R-:W-:Y:S02]  /*e2f0*/  ISETP.NE.U32.AND P1, PT, R152, RZ, PT ;  /* 0x000000ff9800720c */ /* 0x000fe40003f25070 */
[----:B------:R-:W-:Y:S02]  /*e300*/  SGXT.U32 R173, R173, 0x1 ;  /* 0x00000001adad781a */ /* 0x000fe40000000000 */
[----:B-1----:R-:W-:Y:S02]  /*e310*/  SHF.R.U32.HI R177, RZ, 0x6, R245 ;  /* 0x00000006ffb17819 */ /* 0x002fe400000116f5 */
[----:B------:R-:W-:-:S02]  /*e320*/  SEL R153, R153, RZ, P3 ;  /* 0x000000ff99997207 */ /* 0x000fc40001800000 */
[----:B------:R-:W-:Y:S02]  /*e330*/  SEL R152, RZ, 0x4, P6 ;  /* 0x00000004ff987807 */ /* 0x000fe40003000000 */
[----:B------:R-:W-:Y:S02]  /*e340*/  ISETP.GE.AND P6, PT, R241, UR6, PT ;  /* 0x00000006f1007c0c */ /* 0x000fe4000bfc6270 */
[----:B------:R-:W-:Y:S02]  /*e350*/  LOP3.LUT R173, R173, 0x5c, RZ, 0xfc, !PT ;  /* 0x0000005cadad7812 */ /* 0x000fe400078efcff */
[----:B------:R-:W-:Y:S02]  /*e360*/  SGXT.U32 R177, R177, 0x1 ;  /* 0x00000001b1b1781a */ /* 0x000fe40000000000 */
[----:B------:R-:W-:Y:S02]  /*e370*/  ISETP.NE.U32.AND P5, PT, R153, RZ, PT ;  /* 0x000000ff9900720c */ /* 0x000fe40003fa5070 */
[----:B------:R-:W-:-:S02]  /*e380*/  SEL R152, R152, RZ, P3 ;  /* 0x000000ff98987207 */ /* 0x000fc40001800000 */
[----:B------:R-:W-:Y:S01]  /*e390*/  SEL R153, RZ, 0x4, P6 ;  /* 0x00000004ff997807 */ /* 0x000fe20003000000 */
[----:B------:R-:W-:Y:S01]  /*e3a0*/  IMAD.WIDE R180, R244, 0x4, R180 ;  /* 0x00000004f4b47825 */ /* 0x000fe200078e02b4 */
[----:B------:R-:W-:Y:S02]  /*e3b0*/  ISETP.GE.AND P2, PT, R173, UR6, PT ;  /* 0x00000006ad007c0c */ /* 0x000fe4000bf46270 */
[----:B------:R-:W-:Y:S02]  /*e3c0*/  LOP3.LUT R177, R177, 0x60, RZ, 0xfc, !PT ;  /* 0x00000060b1b17812 */ /* 0x000fe400078efcff */
[----:B------:R-:W-:Y:S01]  /*e3d0*/  ISETP.NE.U32.AND P4, PT, R152, RZ, PT ;  /* 0x000000ff9800720c */ /* 0x000fe20003f85070 */
[----:B------:R1:W-:Y:S01]  /*e3e0*/  LDGSTS.E [R3+0x1c800], [R180.64], P0 ;  /* 0x1c800000b4037fae */ /* 0x0003e20008121848 */
[----:B------:R-:W-:Y:S02]  /*e3f0*/  SEL R153, R153, RZ, P3 ;  /* 0x000000ff99997207 */ /* 0x000fe40001800000 */
[----:B------:R-:W-:-:S02]  /*e400*/  SEL R152, RZ, 0x4, P2 ;  /* 0x00000004ff987807 */ /* 0x000fc40001000000 */
[----:B------:R-:W-:Y:S01]  /*e410*/  ISETP.GE.AND P2, PT, R177, UR6, PT ;  /* 0x00000006b1007c0c */ /* 0x000fe2000bf46270 */
[----:B------:R-:W-:Y:S01]  /*e420*/  IMAD.WIDE R184, R244, 0x4, R184 ;  /* 0x00000004f4b87825 */ /* 0x000fe200078e02b8 */
[----:B------:R-:W-:Y:S02]  /*e430*/  ISETP.NE.U32.AND P0, PT, R153, RZ, PT ;  /* 0x000000ff9900720c */ /* 0x000fe40003f05070 */
[----:B------:R-:W-:Y:S02]  /*e440*/  SEL R153, R152, RZ, P3 ;  /* 0x000000ff98997207 */ /* 0x000fe40001800000 */
[----:B------:R-:W-:Y:S01]  /*e450*/  SEL R152, RZ, 0x4, P2 ;  /* 0x00000004ff987807 */ /* 0x000fe20001000000 */
[----:B------:R-:W-:Y:S01]  /*e460*/  IMAD.WIDE R188, R244, 0x4, R188 ;  /* 0x00000004f4bc7825 */ /* 0x000fe200078e02bc */
[----:B-1----:R-:W-:Y:S01]  /*e470*/  SHF.R.U32.HI R181, RZ, 0x6, R245 ;  /* 0x00000006ffb57819 */ /* 0x002fe200000116f5 */
[----:B------:R1:W-:Y:S01]  /*e480*/  LDGSTS.E [R3+0x1cc00], [R184.64], P1 ;  /* 0x1cc00000b8037fae */ /* 0x0003e20008921848 */
[----:B------:R-:W-:-:S02]  /*e490*/  SEL R152, R152, RZ, P3 ;  /* 0x000000ff98987207 */ /* 0x000fc40001800000 */
[----:B------:R-:W-:Y:S01]  /*e4a0*/  SGXT.U32 R181, R181, 0x1 ;  /* 0x00000001b5b5781a */ /* 0x000fe20000000000 */
[C---:B------:R-:W-:Y:S01]  /*e4b0*/  IMAD.WIDE R192, R244.reuse, 0x4, R192 ;  /* 0x00000004f4c07825 */ /* 0x040fe200078e02c0 */
[----:B------:R-:W-:Y:S01]  /*e4c0*/  ISETP.NE.U32.AND P2, PT, R153, RZ, PT ;  /* 0x000000ff9900720c */ /* 0x000fe20003f45070 */
[----:B------:R4:W-:Y:S01]  /*e4d0*/  LDGSTS.E [R3+0x1d000], [R188.64], P5 ;  /* 0x1d000000bc037fae */ /* 0x0009e2000a921848 */
[----:B------:R-:W-:Y:S01]  /*e4e0*/  LOP3.LUT R181, R181, 0x64, RZ, 0xfc, !PT ;  /* 0x00000064b5b57812 */ /* 0x000fe200078efcff */
[----:B------:R-:W-:Y:S01]  /*e4f0*/  IMAD.WIDE R196, R244, 0x4, R196 ;  /* 0x00000004f4c47825 */ /* 0x000fe200078e02c4 */
[--C-:B-1----:R-:W-:Y:S01]  /*e500*/  SHF.R.U32.HI R185, RZ, 0x6, R245.reuse ;  /* 0x00000006ffb97819 */ /* 0x102fe200000116f5 */
[----:B------:R1:W-:Y:S01]  /*e510*/  LDGSTS.E [R3+0x1d400], [R192.64], P4 ;  /* 0x1d400000c0037fae */ /* 0x0003e2000a121848 */
[----:B------:R-:W-:Y:S02]  /*e520*/  ISETP.NE.U32.AND P1, PT, R152, RZ, PT ;  /* 0x000000ff9800720c */ /* 0x000fe40003f25070 */
[----:B------:R-:W-:Y:S01]  /*e530*/  SGXT.U32 R185, R185, 0x1 ;  /* 0x00000001b9b9781a */ /* 0x000fe20000000000 */
[----:B------:R1:W-:Y:S01]  /*e540*/  LDGSTS.E [R3+0x1d800], [R196.64], P0 ;  /* 0x1d800000c4037fae */ /* 0x0003e20008121848 */
[----:B----4-:R-:W-:-:S02]  /*e550*/  SHF.R.U32.HI R189, RZ, 0x6, R245 ;  /* 0x00000006ffbd7819 */ /* 0x010fc400000116f5 */
[----:B------:R-:W-:Y:S02]  /*e560*/  ISETP.GE.AND P6, PT, R181, UR6, PT ;  /* 0x00000006b5007c0c */ /* 0x000fe4000bfc6270 */
[----:B------:R-:W-:Y:S02]  /*e570*/  LOP3.LUT R185, R185, 0x68, RZ, 0xfc, !PT ;  /* 0x00000068b9b97812 */ /* 0x000fe400078efcff */
[----:B------:R-:W-:Y:S01]  /*e580*/  SGXT.U32 R189, R189, 0x1 ;  /* 0x00000001bdbd781a */ /* 0x000fe20000000000 */
[C---:B------:R-:W-:Y:S01]  /*e590*/  IMAD.WIDE R200, R244.reuse, 0x4, R200 ;  /* 0x00000004f4c87825 */ /* 0x040fe200078e02c8 */
[----:B------:R-:W-:Y:S02]  /*e5a0*/  SEL R153, RZ, 0x4, P6 ;  /* 0x00000004ff997807 */ /* 0x000fe40003000000 */
[----:B-1----:R-:W-:Y:S01]  /*e5b0*/  SHF.R.U32.HI R197, RZ, 0x6, R245 ;  /* 0x00000006ffc57819 */ /* 0x002fe200000116f5 */
[----:B------:R-:W-:Y:S01]  /*e5c0*/  IMAD.WIDE R204, R244, 0x4, R204 ;  /* 0x00000004f4cc7825 */ /* 0x000fe200078e02cc */
[----:B------:R-:W-:Y:S01]  /*e5d0*/  ISETP.GE.AND P6, PT, R185, UR6, PT ;  /* 0x00000006b9007c0c */ /* 0x000fe2000bfc6270 */
[----:B------:R1:W-:Y:S01]  /*e5e0*/  LDGSTS.E [R3+0x1dc00], [R200.64], P2 ;  /* 0x1dc00000c8037fae */ /* 0x0003e20009121848 */
[----:B------:R-:W-:-:S02]  /*e5f0*/  LOP3.LUT R189, R189, 0x6c, RZ, 0xfc, !PT ;  /* 0x0000006cbdbd7812 */ /* 0x000fc400078efcff */
[----:B------:R-:W-:Y:S01]  /*e600*/  SGXT.U32 R197, R197, 0x1 ;  /* 0x00000001c5c5781a */ /* 0x000fe20000000000 */
[----:B------:R4:W-:Y:S01]  /*e610*/  LDGSTS.E [R3+0x1e000], [R204.64], P1 ;  /* 0x1e000000cc037fae */ /* 0x0009e20008921848 */
[----:B------:R-:W-:Y:S02]  /*e620*/  SEL R153, R153, RZ, P3 ;  /* 0x000000ff99997207 */ /* 0x000fe40001800000 */
[----:B------:R-:W-:Y:S02]  /*e630*/  SEL R152, RZ, 0x4, P6 ;  /* 0x00000004ff987807 */ /* 0x000fe40003000000 */
[----:B------:R-:W-:Y:S02]  /*e640*/  SHF.R.U32.HI R193, RZ, 0x6, R245 ;  /* 0x00000006ffc17819 */ /* 0x000fe400000116f5 */
[----:B------:R-:W-:Y:S02]  /*e650*/  ISETP.GE.AND P5, PT, R189, UR6, PT ;  /* 0x00000006bd007c0c */ /* 0x000fe4000bfa6270 */
[----:B------:R-:W-:-:S02]  /*e660*/  LOP3.LUT R197, R197, 0x74, RZ, 0xfc, !PT ;  /* 0x00000074c5c57812 */ /* 0x000fc400078efcff */
[----:B----4-:R-:W-:Y:S02]  /*e670*/  SHF.R.U32.HI R205, RZ, 0x6, R245 ;  /* 0x00000006ffcd7819 */ /* 0x010fe400000116f5 */
[----:B------:R-:W-:Y:S02]  /*e680*/  ISETP.NE.U32.AND P6, PT, R153, RZ, PT ;  /* 0x000000ff9900720c */ /* 0x000fe40003fc5070 */
[----:B------:R-:W-:Y:S02]  /*e690*/  SEL R152, R152, RZ, P3 ;  /* 0x000000ff98987207 */ /* 0x000fe40001800000 */
[----:B------:R-:W-:Y:S02]  /*e6a0*/  SGXT.U32 R193, R193, 0x1 ;  /* 0x00000001c1c1781a */ /* 0x000fe40000000000 */
[----:B------:R-:W-:Y:S02]  /*e6b0*/  SEL R153, RZ, 0x4, P5 ;  /* 0x00000004ff997807 */ /* 0x000fe40002800000 */
[----:B------:R-:W-:-:S02]  /*e6c0*/  ISETP.GE.AND P2, PT, R197, UR6, PT ;  /* 0x00000006c5007c0c */ /* 0x000fc4000bf46270 */
[----:B-1----:R-:W-:Y:S02]  /*e6d0*/  SHF.R.U32.HI R201, RZ, 0x6, R245 ;  /* 0x00000006ffc97819 */ /* 0x002fe400000116f5 */
[----:B------:R-:W-:Y:S02]  /*e6e0*/  SGXT.U32 R205, R205, 0x1 ;  /* 0x00000001cdcd781a */ /* 0x000fe40000000000 */
[----:B------:R-:W-:Y:S02]  /*e6f0*/  ISETP.NE.U32.AND P5, PT, R152, RZ, PT ;  /* 0x000000ff9800720c */ /* 0x000fe40003fa5070 */
[----:B------:R-:W-:Y:S02]  /*e700*/  LOP3.LUT R193, R193, 0x70, RZ, 0xfc, !PT ;  /* 0x00000070c1c17812 */ /* 0x000fe400078efcff */
[----:B------:R-:W-:Y:S02]  /*e710*/  SEL R153, R153, RZ, P3 ;  /* 0x000000ff99997207 */ /* 0x000fe40001800000 */
[----:B------:R-:W-:-:S02]  /*e720*/  SEL R152, RZ, 0x4, P2 ;  /* 0x00000004ff987807 */ /* 0x000fc40001000000 */
[----:B------:R-:W-:Y:S02]  /*e730*/  SGXT.U32 R201, R201, 0x1 ;  /* 0x00000001c9c9781a */ /* 0x000fe40000000000 */
[----:B------:R-:W-:Y:S02]  /*e740*/  LOP3.LUT R205, R205, 0x7c, RZ, 0xfc, !PT ;  /* 0x0000007ccdcd7812 */ /* 0x000fe400078efcff */
[----:B------:R-:W-:Y:S02]  /*e750*/  ISETP.GE.AND P4, PT, R193, UR6, PT ;  /* 0x00000006c1007c0c */ /* 0x000fe4000bf86270 */
[----:B------:R-:W-:Y:S02]  /*e760*/  ISETP.NE.U32.AND P0, PT, R153, RZ, PT ;  /* 0x000000ff9900720c */ /* 0x000fe40003f05070 */
[----:B------:R-:W-:Y:S02]  /*e770*/  SEL R152, R152, RZ, P3 ;  /* 0x000000ff98987207 */ /* 0x000fe40001800000 */
[----:B------:R-:W-:-:S02]  /*e780*/  LOP3.LUT R201, R201, 0x78, RZ, 0xfc, !PT ;  /* 0x00000078c9c97812 */ /* 0x000fc400078efcff */
[----:B------:R-:W-:Y:S01]  /*e790*/  ISETP.GE.AND P2, PT, R205, UR6, PT ;  /* 0x00000006cd007c0c */ /* 0x000fe2000bf46270 */
[----:B---3--:R-:W-:Y:S01]  /*e7a0*/  IMAD.SHL.U32 R156, R161, 0x4, RZ ;  /* 0x00000004a19c7824 */ /* 0x008fe200078e00ff */
[----:B------:R-:W-:Y:S01]  /*e7b0*/  SEL R153, RZ, 0x4, P4 ;  /* 0x00000004ff997807 */ /* 0x000fe20002000000 */
[----:B------:R-:W-:Y:S01]  /*e7c0*/  IMAD.WIDE R208, R244, 0x4, R208 ;  /* 0x00000004f4d07825 */ /* 0x000fe200078e02d0 */
[----:B------:R-:W-:Y:S02]  /*e7d0*/  ISETP.NE.U32.AND P1, PT, R152, RZ, PT ;  /* 0x000000ff9800720c */ /* 0x000fe40003f25070 */
[----:B------:R-:W-:Y:S02]  /*e7e0*/  ISETP.GE.AND P4, PT, R201, UR6, PT ;  /* 0x00000006c9007c0c */ /* 0x000fe4000bf86270 */
[----:B------:R-:W-:Y:S01]  /*e7f0*/  SEL R152, RZ, 0x4, P2 ;  /* 0x00000004ff987807 */ /* 0x000fe20001000000 */
[----:B------:R-:W-:Y:S01]  /*e800*/  IMAD.WIDE R212, R244, 0x4, R212 ;  /* 0x00000004f4d47825 */ /* 0x000fe200078e02d4 */
[----:B------:R-:W-:Y:S01]  /*e810*/  LOP3.LUT R241, R248, 0x2, RZ, 0xfc, !PT ;  /* 0x00000002f8f17812 */ /* 0x000fe200078efcff */
[----:B------:R1:W-:Y:S01]  /*e820*/  LDGSTS.E [R3+0x1e400], [R208.64], P6 ;  /* 0x1e400000d0037fae */ /* 0x0003e2000b121848 */
[----:B------:R-:W-:Y:S01]  /*e830*/  SEL R153, R153, RZ, P3 ;  /* 0x000000ff99997207 */ /* 0x000fe20001800000 */
[----:B------:R-:W-:Y:S01]  /*e840*/  IMAD.WIDE R216, R244, 0x4, R216 ;  /* 0x00000004f4d87825 */ /* 0x000fe200078e02d8 */
[----:B------:R-:W-:Y:S01]  /*e850*/  LOP3.LUT R0, R0, 0x170, R156, 0x78, !PT ;  /* 0x0000017000007812 */ /* 0x000fe200078e789c */
[----:B------:R1:W-:Y:S01]  /*e860*/  LDGSTS.E [R3+0x1e800], [R212.64], P5 ;  /* 0x1e800000d4037fae */ /* 0x0003e2000a921848 */
[----:B------:R-:W-:-:S02]  /*e870*/  SEL R156, RZ, 0x4, P4 ;  /* 0x00000004ff9c7807 */ /* 0x000fc40002000000 */
[----:B------:R-:W-:Y:S01]  /*e880*/  SEL R152, R152, RZ, P3 ;  /* 0x000000ff98987207 */ /* 0x000fe20001800000 */
[----:B------:R1:W-:Y:S01]  /*e890*/  LDGSTS.E [R3+0x1ec00], [R216.64], P0 ;  /* 0x1ec00000d8037fae */ /* 0x0003e20008121848 */
[----:B------:R-:W-:Y:S02]  /*e8a0*/  ISETP.GE.AND P6, PT, R241, UR6, PT ;  /* 0x00000006f1007c0c */ /* 0x000fe4000bfc6270 */
[----:B------:R-:W-:Y:S02]  /*e8b0*/  LOP3.LUT R240, R248, 0x6, RZ, 0xfc, !PT ;  /* 0x00000006f8f07812 */ /* 0x000fe400078efcff */
[----:B------:R-:W-:Y:S02]  /*e8c0*/  ISETP.NE.U32.AND P4, PT, R153, RZ, PT ;  /* 0x000000ff9900720c */ /* 0x000fe40003f85070 */
[----:B------:R-:W-:Y:S02]  /*e8d0*/  SEL R153, R156, RZ, P3 ;  /* 0x000000ff9c997207 */ /* 0x000fe40001800000 */
[----:B------:R-:W-:-:S02]  /*e8e0*/  ISETP.NE.U32.AND P5, PT, R152, RZ, PT ;  /* 0x000000ff9800720c */ /* 0x000fc40003fa5070 */
[----:B------:R-:W-:Y:S02]  /*e8f0*/  SEL R152, RZ, 0x4, P6 ;  /* 0x00000004ff987807 */ /* 0x000fe40003000000 */
[----:B------:R-:W-:Y:S02]  /*e900*/  ISETP.GE.AND P0, PT, R240, UR6, PT ;  /* 0x00000006f0007c0c */ /* 0x000fe4000bf06270 */
[----:B------:R-:W-:Y:S02]  /*e910*/  LOP3.LUT R241, R248, 0xa, RZ, 0xfc, !PT ;  /* 0x0000000af8f17812 */ /* 0x000fe400078efcff */
[----:B------:R-:W-:Y:S01]  /*e920*/  ISETP.NE.U32.AND P2, PT, R153, RZ, PT ;  /* 0x000000ff9900720c */ /* 0x000fe20003f45070 */
[----:B------:R-:W-:Y:S01]  /*e930*/  IMAD.WIDE R220, R244, 0x4, R220 ;  /* 0x00000004f4dc7825 */ /* 0x000fe200078e02dc */
[----:B------:R-:W-:Y:S02]  /*e940*/  SEL R152, R152, RZ, P3 ;  /* 0x000000ff98987207 */ /* 0x000fe40001800000 */
[----:B------:R-:W-:Y:S01]  /*e950*/  SEL R153, RZ, 0x4, P0 ;  /* 0x00000004ff997807 */ /* 0x000fe20000000000 */
[----:B------:R-:W-:Y:S01]  /*e960*/  IMAD.WIDE R224, R244, 0x4, R224 ;  /* 0x00000004f4e07825 */ /* 0x000fe200078e02e0 */
[----:B------:R-:W-:Y:S01]  /*e970*/  ISETP.GE.AND P6, PT, R241, UR6, PT ;  /* 0x00000006f1007c0c */ /* 0x000fe2000bfc6270 */
[----:B------:R1:W-:Y:S01]  /*e980*/  LDGSTS.E [R3+0x1f000], [R220.64], P4 ;  /* 0x1f000000dc037fae */ /* 0x0003e2000a121848 */
[----:B------:R-:W-:-:S02]  /*e990*/  ISETP.NE.U32.AND P0, PT, R152, RZ, PT ;  /* 0x000000ff9800720c */ /* 0x000fc40003f05070 */
[----:B------:R-:W-:Y:S01]  /*e9a0*/  SEL R153, R153, RZ, P3 ;  /* 0x000000ff99997207 */ /* 0x000fe20001800000 */
[----:B------:R1:W-:Y:S01]  /*e9b0*/  LDGSTS.E [R3+0x1f400], [R224.64], P1 ;  /* 0x1f400000e0037fae */ /* 0x0003e20008921848 */
[----:B------:R-:W-:Y:S02]  /*e9c0*/  LOP3.LUT R240, R248, 0xe, RZ, 0xfc, !PT ;  /* 0x0000000ef8f07812 */ /* 0x000fe400078efcff */
[----:B------:R-:W-:Y:S01]  /*e9d0*/  SEL R152, RZ, 0x4, P6 ;  /* 0x00000004ff987807 */ /* 0x000fe20003000000 */
[----:B------:R-:W3:Y:S01]  /*e9e0*/  S2R R196, SR_TID.X ;  /* 0x0000000000c47919 */ /* 0x000ee20000002100 */
[----:B------:R-:W-:Y:S02]  /*e9f0*/  ISETP.GE.AND P4, PT, R240, UR6, PT ;  /* 0x00000006f0007c0c */ /* 0x000fe4000bf86270 */
[----:B------:R-:W-:Y:S02]  /*ea00*/  ISETP.NE.U32.AND P1, PT, R153, RZ, PT ;  /* 0x000000ff9900720c */ /* 0x000fe40003f25070 */
[----:B------:R-:W-:-:S02]  /*ea10*/  SEL R153, R152, RZ, P3 ;  /* 0x000000ff98997207 */ /* 0x000fc40001800000 */
[----:B------:R-:W-:Y:S02]  /*ea20*/  SEL R152, RZ, 0x4, P4 ;  /* 0x00000004ff987807 */ /* 0x000fe40002000000 */
[----:B------:R-:W-:Y:S01]  /*ea30*/  ISETP.NE.U32.AND P4, PT, R153, RZ, PT ;  /* 0x000000ff9900720c */ /* 0x000fe20003f85070 */
[C---:B------:R-:W-:Y:S01]  /*ea40*/  IMAD.WIDE R228, R244.reuse, 0x4, R228 ;  /* 0x00000004f4e47825 */ /* 0x040fe200078e02e4 */
[----:B------:R-:W4:Y:S03]  /*ea50*/  S2R R156, SR_TID.X ;  /* 0x00000000009c7919 */ /* 0x000f260000002100 */
[C---:B------:R-:W-:Y:S01]  /*ea60*/  IMAD.WIDE R232, R244.reuse, 0x4, R232 ;  /* 0x00000004f4e87825 */ /* 0x040fe200078e02e8 */
[----:B------:R1:W-:Y:S03]  /*ea70*/  LDGSTS.E [R3+0x1f800], [R228.64], P2 ;  /* 0x1f800000e4037fae */ /* 0x0003e60009121848 */
[C---:B------:R-:W-:Y:S01]  /*ea80*/  IMAD.WIDE R4, R244.reuse, 0x4, R4 ;  /* 0x00000004f4047825 */ /* 0x040fe200078e0204 */
[----:B------:R1:W-:Y:S03]  /*ea90*/  LDGSTS.E [R3+0x1fc00], [R232.64], P5 ;  /* 0x1fc00000e8037fae */ /* 0x0003e6000a921848 */
[----:B------:R-:W-:Y:S01]  /*eaa0*/  IMAD.WIDE R8, R244, 0x4, R8 ;  /* 0x00000004f4087825 */ /* 0x000fe200078e0208 */
[----:B------:R-:W-:Y:S01]  /*eab0*/  LOP3.LUT R241, R248, 0x12, RZ, 0xfc, !PT ;  /* 0x00000012f8f17812 */ /* 0x000fe200078efcff */
[----:B------:R1:W-:Y:S02]  /*eac0*/  LDGSTS.E [R252+0x18200], [R4.64], P0 ;  /* 0x1820000004fc7fae */ /* 0x0003e40008121848 */
[----:B------:R-:W-:-:S02]  /*ead0*/  IMAD.WIDE R14, R244, 0x4, R14 ;  /* 0x00000004f40e7825 */ /* 0x000fc400078e020e */
[----:B------:R1:W-:Y:S01]  /*eae0*/  LDGSTS.E [R252+0x18600], [R8.64], P1 ;  /* 0x1860000008fc7fae */ /* 0x0003e20008921848 */
[----:B------:R-:W-:-:S03]  /*eaf0*/  ISETP.GE.AND P6, PT, R241, UR6, PT ;  /* 0x00000006f1007c0c */ /* 0x000fc6000bfc6270 */
[----:B------:R1:W-:Y:S01]  /*eb00*/  LDGSTS.E [R252+0x18a00], [R14.64], P4 ;  /* 0x18a000000efc7fae */ /* 0x0003e2000a121848 */
[----:B------:R-:W-:Y:S02]  /*eb10*/  LOP3.LUT R241, R248, 0x16, RZ, 0xfc, !PT ;  /* 0x00000016f8f17812 */ /* 0x000fe400078efcff */
[----:B---3--:R-:W-:Y:S02]  /*eb20*/  SHF.R.U32.HI R192, RZ, 0x6, R196 ;  /* 0x00000006ffc07819 */ /* 0x008fe400000116c4 */
[----:B------:R-:W-:Y:S02]  /*eb30*/  SEL R153, RZ, 0x4, P6 ;  /* 0x00000004ff997807 */ /* 0x000fe40003000000 */
[----:B------:R-:W-:Y:S01]  /*eb40*/  SEL R152, R152, RZ, P3 ;  /* 0x000000ff98987207 */ /* 0x000fe20001800000 */
[----:B-1----:R-:W1:Y:S01]  /*eb50*/  S2R R15, SR_TID.X ;  /* 0x00000000000f7919 */ /* 0x002e620000002100 */
[----:B------:R-:W-:Y:S02]  /*eb60*/  ISETP.GE.AND P6, PT, R241, UR6, PT ;  /* 0x00000006f1007c0c */ /* 0x000fe4000bfc6270 */
[----:B------:R-:W-:-:S02]  /*eb70*/  SGXT.U32 R192, R192, 0x1 ;  /* 0x00000001c0c0781a */ /* 0x000fc40000000000 */
[----:B------:R-:W-:Y:S02]  /*eb80*/  ISETP.NE.U32.AND P2, PT, R152, RZ, PT ;  /* 0x000000ff9800720c */ /* 0x000fe40003f45070 */
[----:B------:R-:W-:Y:S02]  /*eb90*/  SHF.R.U32.HI R200, RZ, 0x6, R196 ;  /* 0x00000006ffc87819 */ /* 0x000fe400000116c4 */
[----:B------:R-:W-:Y:S02]  /*eba0*/  SEL R152, RZ, 0x4, P6 ;  /* 0x00000004ff987807 */ /* 0x000fe40003000000 */
[----:B------:R-:W-:Y:S02]  /*ebb0*/  LOP3.LUT R192, R192, 0x1a, RZ, 0xfc, !PT ;  /* 0x0000001ac0c07812 */ /* 0x000fe400078efcff */
[----:B------:R-:W-:Y:S02]  /*ebc0*/  SGXT.U32 R200, R200, 0x1 ;  /* 0x00000001c8c8781a */ /* 0x000fe40000000000 */
[----:B------:R-:W-:-:S02]  /*ebd0*/  SEL R152, R152, RZ, P3 ;  /* 0x000000ff98987207 */ /* 0x000fc40001800000 */
[--C-:B----4-:R-:W-:Y:S02]  /*ebe0*/  SHF.R.U32.HI R204, RZ, 0x6, R156.reuse ;  /* 0x00000006ffcc7819 */ /* 0x110fe4000001169c */
[----:B------:R-:W-:Y:S02]  /*ebf0*/  ISETP.GE.AND P5, PT, R192, UR6, PT ;  /* 0x00000006c0007c0c */ /* 0x000fe4000bfa6270 */
[----:B------:R-:W-:Y:S02]  /*ec00*/  LOP3.LUT R200, R200, 0x1e, RZ, 0xfc, !PT ;  /* 0x0000001ec8c87812 */ /* 0x000fe400078efcff */
[----:B------:R-:W-:Y:S02]  /*ec10*/  ISETP.NE.U32.AND P0, PT, R152, RZ, PT ;  /* 0x000000ff9800720c */ /* 0x000fe40003f05070 */
[----:B------:R-:W-:Y:S02]  /*ec20*/  SGXT.U32 R204, R204, 0x1 ;  /* 0x00000001cccc781a */ /* 0x000fe40000000000 */
[----:B------:R-:W-:-:S02]  /*ec30*/  SHF.R.U32.HI R152, RZ, 0x6, R156 ;  /* 0x00000006ff987819 */ /* 0x000fc4000001169c */
[----:B------:R-:W-:Y:S02]  /*ec40*/  SEL R4, RZ, 0x4, P5 ;  /* 0x00000004ff047807 */ /* 0x000fe40002800000 */
[----:B------:R-:W-:Y:S02]  /*ec50*/  ISETP.GE.AND P5, PT, R200, UR6, PT ;  /* 0x00000006c8007c0c */ /* 0x000fe4000bfa6270 */
[----:B------:R-:W-:Y:S02]  /*ec60*/  LOP3.LUT R204, R204, 0x22, RZ, 0xfc, !PT ;  /* 0x00000022cccc7812 */ /* 0x000fe400078efcff */
[----:B------:R-:W-:Y:S02]  /*ec70*/  SGXT.U32 R152, R152, 0x1 ;  /* 0x000000019898781a */ /* 0x000fe40000000000 */
[----:B-1----:R-:W-:Y:S02]  /*ec80*/  SHF.R.U32.HI R9, RZ, 0x6, R15 ;  /* 0x00000006ff097819 */ /* 0x002fe4000001160f */
[----:B------:R-:W-:Y:S01]  /*ec90*/  SEL R5, RZ, 0x4, P5 ;  /* 0x00000004ff057807 */ /* 0x000fe20002800000 */
[----:B------:R-:W-:Y:S01]  /*eca0*/  IMAD.WIDE R238, R244, 0x4, R238 ;  /* 0x00000004f4ee7825 */ /* 0x000fe200078e02ee */
[----:B------:R-:W-:Y:S01]  /*ecb0*/  SEL R153, R153, RZ, P3 ;  /* 0x000000ff99997207 */ /* 0x000fe20001800000 */
[----:B------:R-:W1:Y:S01]  /*ecc0*/  S2R R165, SR_TID.X ;  /* 0x0000000000a57919 */ /* 0x000e620000002100 */
[----:B------:R-:W-:-:S02]  /*ecd0*/  SEL R4, R4, RZ, P3 ;  /* 0x000000ff04047207 */ /* 0x000fc40001800000 */
[----:B------:R-:W-:Y:S01]  /*ece0*/  ISETP.GE.AND P4, PT, R204, UR6, PT ;  /* 0x00000006cc007c0c */ /* 0x000fe2000bf86270 */
[----:B------:R3:W-:Y:S01]  /*ecf0*/  LDGSTS.E [R252+0x18e00], [R238.64], P2 ;  /* 0x18e00000eefc7fae */ /* 0x0007e20009121848 */
[----:B------:R-:W-:Y:S02]  /*ed00*/  LOP3.LUT R152, R152, 0x26, RZ, 0xfc, !PT ;  /* 0x0000002698987812 */ /* 0x000fe400078efcff */
[----:B------:R-:W-:Y:S02]  /*ed10*/  SGXT.U32 R9, R9, 0x1 ;  /* 0x000000010909781a */ /* 0x000fe40000000000 */
[----:B------:R-:W-:Y:S02]  /*ed20*/  SEL R5, R5, RZ, P3 ;  /* 0x000000ff05057207 */ /* 0x000fe40001800000 */
[----:B------:R-:W-:Y:S02]  /*ed30*/  ISETP.NE.U32.AND P6, PT, R153, RZ, PT ;  /* 0x000000ff9900720c */ /* 0x000fe40003fc5070 */
[----:B------:R-:W-:Y:S01]  /*ed40*/  ISETP.NE.U32.AND P1, PT, R4, RZ, PT ;  /* 0x000000ff0400720c */ /* 0x000fe20003f25070 */
[----:B------:R-:W4:Y:S01]  /*ed50*/  S2R R172, SR_TID.X ;  /* 0x0000000000ac7919 */ /* 0x000f220000002100 */
[----:B------:R-:W-:-:S02]  /*ed60*/  ISETP.GE.AND P5, PT, R152, UR6, PT ;  /* 0x0000000698007c0c */ /* 0x000fc4000bfa6270 */
[----:B------:R-:W-:Y:S02]  /*ed70*/  SEL R4, RZ, 0x4, P4 ;  /* 0x00000004ff047807 */ /* 0x000fe40002000000 */
[----:B------:R-:W-:Y:S02]  /*ed80*/  LOP3.LUT R9, R9, 0x2a, RZ, 0xfc, !PT ;  /* 0x0000002a09097812 */ /* 0x000fe400078efcff */
[----:B------:R-:W-:Y:S02]  /*ed90*/  ISETP.NE.U32.AND P2, PT, R5, RZ, PT ;  /* 0x000000ff0500720c */ /* 0x000fe40003f45070 */
[----:B------:R-:W-:Y:S02]  /*eda0*/  SHF.R.U32.HI R14, RZ, 0x6, R15 ;  /* 0x00000006ff0e7819 */ /* 0x000fe4000001160f */
[----:B------:R-:W-:Y:S02]  /*edb0*/  SEL R8, RZ, 0x4, P5 ;  /* 0x00000004ff087807 */ /* 0x000fe40002800000 */
[----:B------:R-:W-:-:S02]  /*edc0*/  SEL R4, R4, RZ, P3 ;  /* 0x000000ff04047207 */ /* 0x000fc40001800000 */
[----:B------:R-:W-:Y:S01]  /*edd0*/  ISETP.GE.AND P5, PT, R9, UR6, PT ;  /* 0x0000000609007c0c */ /* 0x000fe2000bfa6270 */
[----:B------:R-:W-:Y:S01]  /*ede0*/  IMAD.WIDE R242, R244, 0x4, R242 ;  /* 0x00000004f4f27825 */ /* 0x000fe200078e02f2 */
[----:B------:R-:W-:Y:S02]  /*edf0*/  SGXT.U32 R14, R14, 0x1 ;  /* 0x000000010e0e781a */ /* 0x000fe40000000000 */
[----:B------:R-:W-:Y:S01]  /*ee00*/  ISETP.NE.U32.AND P4, PT, R4, RZ, PT ;  /* 0x000000ff0400720c */ /* 0x000fe20003f85070 */
[----:B------:R-:W-:Y:S01]  /*ee10*/  IMAD.WIDE R246, R244, 0x4, R246 ;  /* 0x00000004f4f67825 */ /* 0x000fe200078e02f6 */
[----:B------:R-:W-:Y:S01]  /*ee20*/  SEL R4, RZ, 0x4, P5 ;  /* 0x00000004ff047807 */ /* 0x000fe20002800000 */
[----:B------:R3:W-:Y:S01]  /*ee30*/  LDGSTS.E [R252+0x19200], [R242.64], P6 ;  /* 0x19200000f2fc7fae */ /* 0x0007e2000b121848 */
[----:B------:R-:W-:Y:S01]  /*ee40*/  LOP3.LUT R14, R14, 0x2e, RZ, 0xfc, !PT ;  /* 0x0000002e0e0e7812 */ /* 0x000fe200078efcff */
[----:B------:R-:W-:Y:S01]  /*ee50*/  IMAD.WIDE R6, R244, 0x4, R6 ;  /* 0x00000004f4067825 */ /* 0x000fe200078e0206 */
[----:B------:R-:W-:Y:S01]  /*ee60*/  SEL R4, R4, RZ, P3 ;  /* 0x000000ff04047207 */ /* 0x000fe20001800000 */
[----:B------:R3:W-:Y:S02]  /*ee70*/  LDGSTS.E [R252+0x19600], [R246.64], P0 ;  /* 0x19600000f6fc7fae */ /* 0x0007e40008121848 */
[----:B------:R-:W-:Y:S01]  /*ee80*/  IMAD.WIDE R12, R244, 0x4, R12 ;  /* 0x00000004f40c7825 */ /* 0x000fe200078e020c */
[----:B------:R-:W-:Y:S01]  /*ee90*/  ISETP.GE.AND P6, PT, R14, UR6, PT ;  /* 0x000000060e007c0c */ /* 0x000fe2000bfc6270 */
[----:B------:R-:W2:Y:S01]  /*eea0*/  S2R R184, SR_TID.X ;  /* 0x0000000000b87919 */ /* 0x000ea20000002100 */
[----:B------:R-:W-:Y:S01]  /*eeb0*/  LOP3.LUT R240, R248, 0x32, RZ, 0xfc, !PT ;  /* 0x00000032f8f07812 */ /* 0x000fe200078efcff */
[----:B------:R-:W-:-:S02]  /*eec0*/  IMAD.WIDE R142, R244, 0x4, R142 ;  /* 0x00000004f48e7825 */ /* 0x000fc400078e028e */
[----:B------:R1:W-:Y:S01]  /*eed0*/  LDGSTS.E [R252+0x19a00], [R6.64], P1 ;  /* 0x19a0000006fc7fae */ /* 0x0003e20008921848 */
[----:B------:R-:W-:-:S03]  /*eee0*/  SEL R5, R8, RZ, P3 ;  /* 0x000000ff08057207 */ /* 0x000fc60001800000 */
[----:B------:R1:W-:Y:S01]  /*eef0*/  LDGSTS.E [R252+0x19e00], [R12.64], P2 ;  /* 0x19e000000cfc7fae */ /* 0x0003e20009121848 */
[----:B------:R-:W-:Y:S02]  /*ef00*/  ISETP.NE.U32.AND P0, PT, R4, RZ, PT ;  /* 0x000000ff0400720c */ /* 0x000fe40003f05070 */
[----:B------:R-:W-:Y:S01]  /*ef10*/  SEL R4, RZ, 0x4, P6 ;  /* 0x00000004ff047807 */ /* 0x000fe20003000000 */
[----:B------:R2:W-:Y:S01]  /*ef20*/  LDGSTS.E [R252+0x1a200], [R142.64], P4 ;  /* 0x1a2000008efc7fae */ /* 0x0005e2000a121848 */
[----:B------:R-:W-:Y:S02]  /*ef30*/  ISETP.GE.AND P1, PT, R240, UR6, PT ;  /* 0x00000006f0007c0c */ /* 0x000fe4000bf26270 */
[----:B------:R-:W-:Y:S02]  /*ef40*/  LOP3.LUT R241, R248, 0x36, RZ, 0xfc, !PT ;  /* 0x00000036f8f17812 */ /* 0x000fe400078efcff */
[----:B-1----:R-:W-:Y:S02]  /*ef50*/  SHF.R.U32.HI R13, RZ, 0x6, R161 ;  /* 0x00000006ff0d7819 */ /* 0x002fe400000116a1 */
[----:B------:R-:W-:-:S02]  /*ef60*/  SHF.R.U32.HI R160, RZ, 0x6, R165 ;  /* 0x00000006ffa07819 */ /* 0x000fc400000116a5 */
[----:B------:R-:W-:Y:S01]  /*ef70*/  SGXT.U32 R13, R13, 0x1 ;  /* 0x000000010d0d781a */ /* 0x000fe20000000000 */
[----:B--2---:R-:W1:Y:S01]  /*ef80*/  S2R R142, SR_TID.X ;  /* 0x00000000008e7919 */ /* 0x004e620000002100 */
[----:B------:R-:W-:Y:S02]  /*ef90*/  ISETP.NE.U32.AND P5, PT, R5, RZ, PT ;  /* 0x000000ff0500720c */ /* 0x000fe40003fa5070 */
[----:B------:R-:W-:Y:S02]  /*efa0*/  SEL R4, R4, RZ, P3 ;  /* 0x000000ff04047207 */ /* 0x000fe40001800000 */
[----:B------:R-:W-:Y:S02]  /*efb0*/  SEL R5, RZ, 0x4, P1 ;  /* 0x00000004ff057807 */ /* 0x000fe40000800000 */
[----:B------:R-:W-:Y:S02]  /*efc0*/  ISETP.GE.AND P6, PT, R241, UR6, PT ;  /* 0x00000006f1007c0c */ /* 0x000fe4000bfc6270 */
[----:B------:R-:W-:-:S02]  /*efd0*/  LOP3.LUT R13, R13, 0x3a, RZ, 0xfc, !PT ;  /* 0x0000003a0d0d7812 */ /* 0x000fc400078efcff */
[----:B------:R-:W-:Y:S02]  /*efe0*/  SGXT.U32 R160, R160, 0x1 ;  /* 0x00000001a0a0781a */ /* 0x000fe40000000000 */
[----:B----4-:R-:W-:Y:S02]  /*eff0*/  SHF.R.U32.HI R157, RZ, 0x6, R172 ;  /* 0x00000006ff9d7819 */ /* 0x010fe400000116ac */
[----:B------:R-:W-:Y:S02]  /*f000*/  ISETP.NE.U32.AND P1, PT, R4, RZ, PT ;  /* 0x000000ff0400720c */ /* 0x000fe40003f25070 */
[----:B------:R-:W-:Y:S02]  /*f010*/  SEL R5, R5, RZ, P3 ;  /* 0x000000ff05057207 */ /* 0x000fe40001800000 */
[----:B------:R-:W-:Y:S02]  /*f020*/  SEL R4, RZ, 0x4, P6 ;  /* 0x00000004ff047807 */ /* 0x000fe40003000000 */
[----:B------:R-:W-:-:S02]  /*f030*/  LOP3.LUT R160, R160, 0x3e, RZ, 0xfc, !PT ;  /* 0x0000003ea0a07812 */ /* 0x000fc400078efcff */
[----:B------:R-:W-:Y:S02]  /*f040*/  ISETP.GE.AND P4, PT, R13, UR6, PT ;  /* 0x000000060d007c0c */ /* 0x000fe4000bf86270 */
[----:B------:R-:W-:Y:S02]  /*f050*/  SGXT.U32 R157, R157, 0x1 ;  /* 0x000000019d9d781a */ /* 0x000fe40000000000 */
[----:B------:R-:W-:Y:S02]  /*f060*/  ISETP.NE.U32.AND P2, PT, R5, RZ, PT ;  /* 0x000000ff0500720c */ /* 0x000fe40003f45070 */
[----:B------:R-:W-:Y:S02]  /*f070*/  SHF.R.U32.HI R169, RZ, 0x6, R172 ;  /* 0x00000006ffa97819 */ /* 0x000fe400000116ac */
[----:B------:R-:W-:Y:S02]  /*f080*/  SEL R5, R4, RZ, P3 ;  /* 0x000000ff04057207 */ /* 0x000fe40001800000 */
[----:B------:R-:W-:-:S02]  /*f090*/  ISETP.GE.AND P6, PT, R160, UR6, PT ;  /* 0x00000006a0007c0c */ /* 0x000fc4000bfc6270 */
[----:B------:R-:W-:Y:S01]  /*f0a0*/  SEL R4, RZ, 0x4, P4 ;  /* 0x00000004ff047807 */ /* 0x000fe20002000000 */
[C---:B------:R-:W-:Y:S01]  /*f0b0*/  IMAD.WIDE R146, R244.reuse, 0x4, R146 ;  /* 0x00000004f4927825 */ /* 0x040fe200078e0292 */
[----:B------:R-:W-:Y:S02]  /*f0c0*/  LOP3.LUT R157, R157, 0x42, RZ, 0xfc, !PT ;  /* 0x000000429d9d7812 */ /* 0x000fe400078efcff */
[----:B------:R-:W-:Y:S02]  /*f0d0*/  SGXT.U32 R169, R169, 0x1 ;  /* 0x00000001a9a9781a */ /* 0x000fe40000000000 */
[----:B------:R-:W-:Y:S01]  /*f0e0*/  ISETP.NE.U32.AND P4, PT, R5, RZ, PT ;  /* 0x000000ff0500720c */ /* 0x000fe20003f85070 */
[----:B------:R-:W-:Y:S01]  /*f0f0*/  IMAD.WIDE R150, R244, 0x4, R150 ;  /* 0x00000004f4967825 */ /* 0x000fe200078e0296 */
[----:B------:R-:W-:Y:S01]  /*f100*/  SEL R5, RZ, 0x4, P6 ;  /* 0x00000004ff057807 */ /* 0x000fe20003000000 */
[----:B------:R2:W-:Y:S01]  /*f110*/  LDGSTS.E [R252+0x1a600], [R146.64], P5 ;  /* 0x1a60000092fc7fae */ /* 0x0005e2000a921848 */
[----:B------:R-:W-:-:S02]  /*f120*/  SEL R4, R4, RZ, P3 ;  /* 0x000000ff04047207 */ /* 0x000fc40001800000 */
[----:B------:R-:W-:Y:S01]  /*f130*/  ISETP.GE.AND P6, PT, R157, UR6, PT ;  /* 0x000000069d007c0c */ /* 0x000fe2000bfc6270 */
[C---:B------:R-:W-:Y:S01]  /*f140*/  IMAD.WIDE R154, R244.reuse, 0x4, R154 ;  /* 0x00000004f49a7825 */ /* 0x040fe200078e029a */
[----:B------:R-:W-:Y:S01]  /*f150*/  SHF.R.U32.HI R180, RZ, 0x6, R184 ;  /* 0x00000006ffb47819 */ /* 0x000fe200000116b8 */
[----:B------:R4:W-:Y:S01]  /*f160*/  LDGSTS.E [R252+0x1aa00], [R150.64], P0 ;  /* 0x1aa0000096fc7fae */ /* 0x0009e20008121848 */
[----:B------:R-:W-:Y:S02]  /*f170*/  LOP3.LUT R169, R169, 0x46, RZ, 0xfc, !PT ;  /* 0x00000046a9a97812 */ /* 0x000fe400078efcff */
[----:B------:R-:W-:Y:S01]  /*f180*/  SHF.R.U32.HI R176, RZ, 0x6, R172 ;  /* 0x00000006ffb07819 */ /* 0x000fe200000116ac */
[----:B------:R-:W-:Y:S01]  /*f190*/  IMAD.WIDE R158, R244, 0x4, R158 ;  /* 0x00000004f49e7825 */ /* 0x000fe200078e029e */
[----:B------:R-:W-:Y:S01]  /*f1a0*/  ISETP.NE.U32.AND P5, PT, R4, RZ, PT ;  /* 0x000000ff0400720c */ /* 0x000fe20003fa5070 */
[----:B------:R1:W-:Y:S01]  /*f1b0*/  LDGSTS.E [R252+0x1ae00], [R154.64], P1 ;  /* 0x1ae000009afc7fae */ /* 0x0003e20008921848 */
[----:B------:R-:W-:-:S02]  /*f1c0*/  SEL R5, R5, RZ, P3 ;  /* 0x000000ff05057207 */ /* 0x000fc40001800000 */
[----:B------:R-:W-:Y:S01]  /*f1d0*/  SEL R4, RZ, 0x4, P6 ;  /* 0x00000004ff047807 */ /* 0x000fe20003000000 */
[----:B------:R-:W-:Y:S01]  /*f1e0*/  IMAD.WIDE R162, R244, 0x4, R162 ;  /* 0x00000004f4a27825 */ /* 0x000fe200078e02a2 */
[----:B------:R-:W-:Y:S01]  /*f1f0*/  SGXT.U32 R180, R180, 0x1 ;  /* 0x00000001b4b4781a */ /* 0x000fe20000000000 */
[----:B------:R1:W-:Y:S01]  /*f200*/  LDGSTS.E [R252+0x1b200], [R158.64], P2 ;  /* 0x1b2000009efc7fae */ /* 0x0003e20009121848 */
[----:B------:R-:W-:Y:S02]  /*f210*/  ISETP.GE.AND P6, PT, R169, UR6, PT ;  /* 0x00000006a9007c0c */ /* 0x000fe4000bfc6270 */
[----:B------:R-:W-:Y:S01]  /*f220*/  SGXT.U32 R176, R176, 0x1 ;  /* 0x00000001b0b0781a */ /* 0x000fe20000000000 */
[----:B------:R2:W-:Y:S01]  /*f230*/  LDGSTS.E [R252+0x1b600], [R162.64], P4 ;  /* 0x1b600000a2fc7fae */ /* 0x0005e2000a121848 */
[----:B------:R-:W-:Y:S02]  /*f240*/  SHF.R.U32.HI R188, RZ, 0x6, R184 ;  /* 0x00000006ffbc7819 */ /* 0x000fe400000116b8 */
[----:B------:R-:W-:-:S02]  /*f250*/  ISETP.NE.U32.AND P0, PT, R5, RZ, PT ;  /* 0x000000ff0500720c */ /* 0x000fc40003f05070 */
[----:B------:R-:W-:Y:S02]  /*f260*/  LOP3.LUT R180, R180, 0x4e, RZ, 0xfc, !PT ;  /* 0x0000004eb4b47812 */ /* 0x000fe400078efcff */
[----:B------:R-:W-:Y:S02]  /*f270*/  SEL R5, RZ, 0x4, P6 ;  /* 0x00000004ff057807 */ /* 0x000fe40003000000 */
[----:B-1----:R-:W-:Y:S02]  /*f280*/  SHF.R.U32.HI R12, RZ, 0x6, R142 ;  /* 0x00000006ff0c7819 */ /* 0x002fe4000001168e */
[----:B------:R-:W-:Y:S02]  /*f290*/  LOP3.LUT R176, R176, 0x4a, RZ, 0xfc, !PT ;  /* 0x0000004ab0b07812 */ /* 0x000fe400078efcff */
[----:B------:R-:W-:Y:S02]  /*f2a0*/  SEL R4, R4, RZ, P3 ;  /* 0x000000ff04047207 */ /* 0x000fe40001800000 */
[----:B------:R-:W-:-:S02]  /*f2b0*/  SGXT.U32 R188, R188, 0x1 ;  /* 0x00000001bcbc781a */ /* 0x000fc40000000000 */
[----:B------:R-:W-:Y:S02]  /*f2c0*/  ISETP.GE.AND P4, PT, R180, UR6, PT ;  /* 0x00000006b4007c0c */ /* 0x000fe4000bf86270 */
[----:B------:R-:W-:Y:S02]  /*f2d0*/  SEL R5, R5, RZ, P3 ;  /* 0x000000ff05057207 */ /* 0x000fe40001800000 */
[----:B------:R-:W-:Y:S01]  /*f2e0*/  SGXT.U32 R12, R12, 0x1 ;  /* 0x000000010c0c781a */ /* 0x000fe20000000000 */
[----:B------:R-:W-:Y:S01]  /*f2f0*/  IMAD.WIDE R166, R244, 0x4, R166 ;  /* 0x00000004f4a67825 */ /* 0x000fe200078e02a6 */
[----:B------:R-:W-:Y:S02]  /*f300*/  ISETP.GE.AND P6, PT, R176, UR6, PT ;  /* 0x00000006b0007c0c */ /* 0x000fe4000bfc6270 */
[----:B------:R-:W-:Y:S02]  /*f310*/  ISETP.NE.U32.AND P1, PT, R4, RZ, PT ;  /* 0x000000ff0400720c */ /* 0x000fe40003f25070 */
[----:B------:R-:W-:Y:S01]  /*f320*/  LOP3.LUT R188, R188, 0x52, RZ, 0xfc, !PT ;  /* 0x00000052bcbc7812 */ /* 0x000fe200078efcff */
[----:B------:R1:W-:Y:S01]  /*f330*/  LDGSTS.E [R252+0x1ba00], [R166.64], P5 ;  /* 0x1ba00000a6fc7fae */ /* 0x0003e2000a921848 */
[----:B------:R-:W-:-:S02]  /*f340*/  SEL R4, RZ, 0x4, P4 ;  /* 0x00000004ff047807 */ /* 0x000fc40002000000 */
[----:B------:R-:W-:Y:S02]  /*f350*/  ISETP.NE.U32.AND P2, PT, R5, RZ, PT ;  /* 0x000000ff0500720c */ /* 0x000fe40003f45070 */
[----:B------:R-:W-:Y:S02]  /*f360*/  LOP3.LUT R12, R12, 0x56, RZ, 0xfc, !PT ;  /* 0x000000560c0c7812 */ /* 0x000fe400078efcff */
[----:B------:R-:W-:Y:S02]  /*f370*/  SEL R5, RZ, 0x4, P6 ;  /* 0x00000004ff057807 */ /* 0x000fe40003000000 */
[----:B--2---:R-:W-:Y:S02]  /*f380*/  SHF.R.U32.HI R146, RZ, 0x6, R142 ;  /* 0x00000006ff927819 */ /* 0x004fe4000001168e */
[----:B------:R-:W-:Y:S02]  /*f390*/  ISETP.GE.AND P6, PT, R188, UR6, PT ;  /* 0x00000006bc007c0c */ /* 0x000fe4000bfc6270 */
[----:B------:R-:W-:-:S02]  /*f3a0*/  SEL R4, R4, RZ, P3 ;  /* 0x000000ff04047207 */ /* 0x000fc40001800000 */
[----:B------:R-:W-:Y:S02]  /*f3b0*/  ISETP.GE.AND P5, PT, R12, UR6, PT ;  /* 0x000000060c007c0c */ /* 0x000fe4000bfa6270 */
[----:B------:R-:W-:Y:S01]  /*f3c0*/  SGXT.U32 R146, R146, 0x1 ;  /* 0x000000019292781a */ /* 0x000fe20000000000 */
[----:B------:R-:W-:Y:S01]  /*f3d0*/  IMAD.WIDE R170, R244, 0x4, R170 ;  /* 0x00000004f4aa7825 */ /* 0x000fe200078e02aa */
[----:B------:R-:W-:Y:S02]  /*f3e0*/  SEL R6, RZ, 0x4, P6 ;  /* 0x00000004ff067807 */ /* 0x000fe40003000000 */
[----:B----4-:R-:W-:Y:S02]  /*f3f0*/  SHF.R.U32.HI R150, RZ, 0x6, R142 ;  /* 0x00000006ff967819 */ /* 0x010fe4000001168e */
[----:B------:R-:W-:Y:S01]  /*f400*/  ISETP.NE.U32.AND P6, PT, R4, RZ, PT ;  /* 0x000000ff0400720c */ /* 0x000fe20003fc5070 */
[----:B------:R-:W-:Y:S01]  /*f410*/  IMAD.WIDE R174, R244, 0x4, R174 ;  /* 0x00000004f4ae7825 */ /* 0x000fe200078e02ae */
[----:B------:R-:W-:Y:S01]  /*f420*/  SEL R4, RZ, 0x4, P5 ;  /* 0x00000004ff047807 */ /* 0x000fe20002800000 */
[----:B------:R2:W-:Y:S01]  /*f430*/  LDGSTS.E [R252+0x1be00], [R170.64], P0 ;  /* 0x1be00000aafc7fae */ /* 0x0005e20008121848 */
[----:B------:R-:W-:-:S02]  /*f440*/  LOP3.LUT R146, R146, 0x5a, RZ, 0xfc, !PT ;  /* 0x0000005a92927812 */ /* 0x000fc400078efcff */
[----:B------:R-:W-:Y:S01]  /*f450*/  SEL R5, R5, RZ, P3 ;  /* 0x000000ff05057207 */ /* 0x000fe20001800000 */
[----:B------:R3:W-:Y:S01]  /*f460*/  LDGSTS.E [R252+0x1c200], [R174.64], P1 ;  /* 0x1c200000aefc7fae */ /* 0x0007e20008921848 */
[----:B------:R-:W-:Y:S02]  /*f470*/  SGXT.U32 R150, R150, 0x1 ;  /* 0x000000019696781a */ /* 0x000fe40000000000 */
[----:B------:R-:W-:Y:S02]  /*f480*/  SHF.R.U32.HI R154, RZ, 0x6, R245 ;  /* 0x00000006ff9a7819 */ /* 0x000fe400000116f5 */
[----:B------:R-:W-:Y:S02]  /*f490*/  SEL R4, R4, RZ, P3 ;  /* 0x000000ff04047207 */ /* 0x000fe40001800000 */
[----:B------:R-:W-:Y:S02]  /*f4a0*/  ISETP.GE.AND P0, PT, R146, UR6, PT ;  /* 0x0000000692007c0c */ /* 0x000fe4000bf06270 */
[----:B------:R-:W-:-:S02]  /*f4b0*/  ISETP.NE.U32.AND P4, PT, R5, RZ, PT ;  /* 0x000000ff0500720c */ /* 0x000fc40003f85070 */
[----:B------:R-:W-:Y:S02]  /*f4c0*/  LOP3.LUT R150, R150, 0x5e, RZ, 0xfc, !PT ;  /* 0x0000005e96967812 */ /* 0x000fe400078efcff */
[----:B------:R-:W-:Y:S01]  /*f4d0*/  SGXT.U32 R154, R154, 0x1 ;  /* 0x000000019a9a781a */ /* 0x000fe20000000000 */
[----:B------:R-:W-:Y:S01]  /*f4e0*/  IMAD.WIDE R178, R244, 0x4, R178 ;  /* 0x00000004f4b27825 */ /* 0x000fe200078e02b2 */
[----:B------:R-:W-:Y:S02]  /*f4f0*/  ISETP.NE.U32.AND P1, PT, R4, RZ, PT ;  /* 0x000000ff0400720c */ /* 0x000fe40003f25070 */
[----:B------:R-:W-:Y:S02]  /*f500*/  SHF.R.U32.HI R159, RZ, 0x6, R245 ;  /* 0x00000006ff9f7819 */ /* 0x000fe400000116f5 */
[----:B------:R-:W-:Y:S01]  /*f510*/  SEL R5, R6, RZ, P3 ;  /* 0x000000ff06057207 */ /* 0x000fe20001800000 */
[----:B------:R3:W-:Y:S01]  /*f520*/  LDGSTS.E [R252+0x1c600], [R178.64], P2 ;  /* 0x1c600000b2fc7fae */ /* 0x0007e20009121848 */
[----:B------:R-:W-:-:S02]  /*f530*/  SEL R4, RZ, 0x4, P0 ;  /* 0x00000004ff047807 */ /* 0x000fc40000000000 */
[----:B------:R-:W-:Y:S02]  /*f540*/  ISETP.GE.AND P0, PT, R150, UR6, PT ;  /* 0x0000000696007c0c */ /* 0x000fe4000bf06270 */
[----:B------:R-:W-:Y:S02]  /*f550*/  LOP3.LUT R154, R154, 0x62, RZ, 0xfc, !PT ;  /* 0x000000629a9a7812 */ /* 0x000fe400078efcff */
[----:B------:R-:W-:Y:S02]  /*f560*/  SGXT.U32 R159, R159, 0x1 ;  /* 0x000000019f9f781a */ /* 0x000fe40000000000 */
[----:B------:R-:W-:Y:S01]  /*f570*/  SHF.R.U32.HI R158, RZ, 0x6, R245 ;  /* 0x00000006ff9e7819 */ /* 0x000fe200000116f5 */
[----:B------:R-:W-:Y:S01]  /*f580*/  IMAD.WIDE R182, R244, 0x4, R182 ;  /* 0x00000004f4b67825 */ /* 0x000fe200078e02b6 */
[----:B------:R-:W-:Y:S02]  /*f590*/  ISETP.NE.U32.AND P5, PT, R5, RZ, PT ;  /* 0x000000ff0500720c */ /* 0x000fe40003fa5070 */
[----:B------:R-:W-:-:S02]  /*f5a0*/  SEL R4, R4, RZ, P3 ;  /* 0x000000ff04047207 */ /* 0x000fc40001800000 */
[----:B------:R-:W-:Y:S01]  /*f5b0*/  SEL R5, RZ, 0x4, P0 ;  /* 0x00000004ff057807 */ /* 0x000fe20000000000 */
[----:B------:R-:W-:Y:S01]  /*f5c0*/  IMAD.WIDE R186, R244, 0x4, R186 ;  /* 0x00000004f4ba7825 */ /* 0x000fe200078e02ba */
[----:B------:R-:W-:Y:S01]  /*f5d0*/  ISETP.GE.AND P2, PT, R154, UR6, PT ;  /* 0x000000069a007c0c */ /* 0x000fe2000bf46270 */
[----:B------:R3:W-:Y:S01]  /*f5e0*/  LDGSTS.E [R252+0x1ca00], [R182.64], P4 ;  /* 0x1ca00000b6fc7fae */ /* 0x0007e2000a121848 */
[----:B------:R-:W-:Y:S02]  /*f5f0*/  LOP3.LUT R159, R159, 0x66, RZ, 0xfc, !PT ;  /* 0x000000669f9f7812 */ /* 0x000fe400078efcff */
[----:B------:R-:W-:Y:S01]  /*f600*/  SGXT.U32 R158, R158, 0x1 ;  /* 0x000000019e9e781a */ /* 0x000fe20000000000 */
[----:B------:R3:W-:Y:S01]  /*f610*/  LDGSTS.E [R252+0x1ce00], [R186.64], P6 ;  /* 0x1ce00000bafc7fae */ /* 0x0007e2000b121848 */
[----:B------:R-:W-:Y:S02]  /*f620*/  SHF.R.U32.HI R163, RZ, 0x6, R245 ;  /* 0x00000006ffa37819 */ /* 0x000fe400000116f5 */
[----:B------:R-:W-:-:S02]  /*f630*/  ISETP.NE.U32.AND P0, PT, R4, RZ, PT ;  /* 0x000000ff0400720c */ /* 0x000fc40003f05070 */
[----:B------:R-:W-:Y:S02]  /*f640*/  SEL R5, R5, RZ, P3 ;  /* 0x000000ff05057207 */ /* 0x000fe40001800000 */
[----:B------:R-:W-:Y:S02]  /*f650*/  SEL R4, RZ, 0x4, P2 ;  /* 0x00000004ff047807 */ /* 0x000fe40001000000 */
[----:B------:R-:W-:Y:S02]  /*f660*/  LOP3.LUT R158, R158, 0x6a, RZ, 0xfc, !PT ;  /* 0x0000006a9e9e7812 */ /* 0x000fe400078efcff */
[----:B------:R-:W-:Y:S02]  /*f670*/  ISETP.GE.AND P4, PT, R159, UR6, PT ;  /* 0x000000069f007c0c */ /* 0x000fe4000bf86270 */
[----:B------:R-:W-:Y:S02]  /*f680*/  SGXT.U32 R163, R163, 0x1 ;  /* 0x00000001a3a3781a */ /* 0x000fe40000000000 */
[----:B------:R-:W-:-:S02]  /*f690*/  ISETP.NE.U32.AND P2, PT, R5, RZ, PT ;  /* 0x000000ff0500720c */ /* 0x000fc40003f45070 */
[----:B------:R-:W-:Y:S02]  /*f6a0*/  SEL R5, R4, RZ, P3 ;  /* 0x000000ff04057207 */ /* 0x000fe40001800000 */
[----:B------:R-:W-:Y:S02]  /*f6b0*/  ISETP.GE.AND P6, PT, R158, UR6, PT ;  /* 0x000000069e007c0c */ /* 0x000fe4000bfc6270 */
[----:B------:R-:W-:Y:S02]  /*f6c0*/  SEL R4, RZ, 0x4, P4 ;  /* 0x00000004ff047807 */ /* 0x000fe40002000000 */
[----:B------:R-:W-:Y:S01]  /*f6d0*/  SHF.R.U32.HI R162, RZ, 0x6, R245 ;  /* 0x00000006ffa27819 */ /* 0x000fe200000116f5 */
[----:B------:R-:W-:Y:S01]  /*f6e0*/  IMAD.WIDE R190, R244, 0x4, R190 ;  /* 0x00000004f4be7825 */ /* 0x000fe200078e02be */
[----:B------:R-:W-:Y:S02]  /*f6f0*/  LOP3.LUT R163, R163, 0x6e, RZ, 0xfc, !PT ;  /* 0x0000006ea3a37812 */ /* 0x000fe400078efcff */
[----:B-1----:R-:W-:-:S02]  /*f700*/  SHF.R.U32.HI R167, RZ, 0x6, R245 ;  /* 0x00000006ffa77819 */ /* 0x002fc400000116f5 */
[----:B------:R-:W-:Y:S01]  /*f710*/  ISETP.NE.U32.AND P4, PT, R5, RZ, PT ;  /* 0x000000ff0500720c */ /* 0x000fe20003f85070 */
[----:B------:R-:W-:Y:S01]  /*f720*/  IMAD.WIDE R194, R244, 0x4, R194 ;  /* 0x00000004f4c27825 */ /* 0x000fe200078e02c2 */
[----:B------:R-:W-:Y:S01]  /*f730*/  SEL R5, RZ, 0x4, P6 ;  /* 0x00000004ff057807 */ /* 0x000fe20003000000 */
[----:B------:R3:W-:Y:S01]  /*f740*/  LDGSTS.E [R252+0x1d200], [R190.64], P5 ;  /* 0x1d200000befc7fae */ /* 0x0007e2000a921848 */
[----:B------:R-:W-:Y:S02]  /*f750*/  SEL R4, R4, RZ, P3 ;  /* 0x000000ff04047207 */ /* 0x000fe40001800000 */
[----:B------:R-:W-:Y:S01]  /*f760*/  SGXT.U32 R162, R162, 0x1 ;  /* 0x00000001a2a2781a */ /* 0x000fe20000000000 */
[----:B------:R-:W-:Y:S01]  /*f770*/  IMAD.WIDE R198, R244, 0x4, R198 ;  /* 0x00000004f4c67825 */ /* 0x000fe200078e02c6 */
[----:B------:R-:W-:Y:S01]  /*f780*/  ISETP.GE.AND P6, PT, R163, UR6, PT ;  /* 0x00000006a3007c0c */ /* 0x000fe2000bfc6270 */
[----:B------:R3:W-:Y:S01]  /*f790*/  LDGSTS.E [R252+0x1d600], [R194.64], P1 ;  /* 0x1d600000c2fc7fae */ /* 0x0007e20008921848 */
[----:B------:R-:W-:-:S02]  /*f7a0*/  SGXT.U32 R167, R167, 0x1 ;  /* 0x00000001a7a7781a */ /* 0x000fc40000000000 */
[----:B------:R-:W-:Y:S01]  /*f7b0*/  SHF.R.U32.HI R166, RZ, 0x6, R245 ;  /* 0x00000006ffa67819 */ /* 0x000fe200000116f5 */
[----:B------:R-:W-:Y:S01]  /*f7c0*/  IMAD.WIDE R202, R244, 0x4, R202 ;  /* 0x00000004f4ca7825 */ /* 0x000fe200078e02ca */
[----:B------:R-:W-:Y:S01]  /*f7d0*/  ISETP.NE.U32.AND P5, PT, R4, RZ, PT ;  /* 0x000000ff0400720c */ /* 0x000fe20003fa5070 */
[----:B------:R3:W-:Y:S01]  /*f7e0*/  LDGSTS.E [R252+0x1da00], [R198.64], P0 ;  /* 0x1da00000c6fc7fae */ /* 0x0007e20008121848 */
[----:B------:R-:W-:Y:S02]  /*f7f0*/  LOP3.LUT R162, R162, 0x72, RZ, 0xfc, !PT ;  /* 0x00000072a2a27812 */ /* 0x000fe400078efcff */
[----:B------:R-:W-:Y:S01]  /*f800*/  SEL R4, RZ, 0x4, P6 ;  /* 0x00000004ff047807 */ /* 0x000fe20003000000 */
[----:B------:R-:W-:Y:S01]  /*f810*/  IMAD.WIDE R206, R244, 0x4, R206 ;  /* 0x00000004f4ce7825 */ /* 0x000fe200078e02ce */
[----:B--2---:R-:W-:Y:S01]  /*f820*/  SHF.R.U32.HI R171, RZ, 0x6, R245 ;  /* 0x00000006ffab7819 */ /* 0x004fe200000116f5 */
[----:B------:R3:W-:Y:S01]  /*f830*/  LDGSTS.E [R252+0x1de00], [R202.64], P2 ;  /* 0x1de00000cafc7fae */ /* 0x0007e20009121848 */
[----:B------:R-:W-:-:S02]  /*f840*/  LOP3.LUT R167, R167, 0x76, RZ, 0xfc, !PT ;  /* 0x00000076a7a77812 */ /* 0x000fc400078efcff */
[----:B------:R-:W-:Y:S01]  /*f850*/  SGXT.U32 R166, R166, 0x1 ;  /* 0x00000001a6a6781a */ /* 0x000fe20000000000 */
[----:B------:R3:W-:Y:S01]  /*f860*/  LDGSTS.E [R252+0x1e200], [R206.64], P4 ;  /* 0x1e200000cefc7fae */ /* 0x0007e2000a121848 */
[----:B------:R-:W-:Y:S02]  /*f870*/  SEL R5, R5, RZ, P3 ;  /* 0x000000ff05057207 */ /* 0x000fe40001800000 */
[----:B------:R-:W-:Y:S02]  /*f880*/  ISETP.GE.AND P6, PT, R162, UR6, PT ;  /* 0x00000006a2007c0c */ /* 0x000fe4000bfc6270 */
[----:B------:R-:W-:Y:S02]  /*f890*/  SEL R4, R4, RZ, P3 ;  /* 0x000000ff04047207 */ /* 0x000fe40001800000 */
[----:B------:R-:W-:Y:S02]  /*f8a0*/  SGXT.U32 R171, R171, 0x1 ;  /* 0x00000001abab781a */ /* 0x000fe40000000000 */
[----:B------:R-:W-:-:S02]  /*f8b0*/  LOP3.LUT R166, R166, 0x7a, RZ, 0xfc, !PT ;  /* 0x0000007aa6a67812 */ /* 0x000fc400078efcff */
[----:B------:R-:W-:Y:S02]  /*f8c0*/  ISETP.GE.AND P2, PT, R167, UR6, PT ;  /* 0x00000006a7007c0c */ /* 0x000fe4000bf46270 */
[----:B------:R-:W-:Y:S02]  /*f8d0*/  ISETP.NE.U32.AND P1, PT, R5, RZ, PT ;  /* 0x000000ff0500720c */ /* 0x000fe40003f25070 */
[----:B------:R-:W-:Y:S02]  /*f8e0*/  SEL R5, RZ, 0x4, P6 ;  /* 0x00000004ff057807 */ /* 0x000fe40003000000 */
[----:B------:R-:W-:Y:S02]  /*f8f0*/  ISETP.NE.U32.AND P0, PT, R4, RZ, PT ;  /* 0x000000ff0400720c */ /* 0x000fe40003f05070 */
[----:B------:R-:W-:Y:S02]  /*f900*/  LOP3.LUT R171, R171, 0x7e, RZ, 0xfc, !PT ;  /* 0x0000007eabab7812 */ /* 0x000fe400078efcff */
[----:B------:R-:W-:-:S02]  /*f910*/  ISETP.GE.AND P4, PT, R166, UR6, PT ;  /* 0x00000006a6007c0c */ /* 0x000fc4000bf86270 */
[----:B------:R-:W-:Y:S02]  /*f920*/  SEL R4, RZ, 0x4, P2 ;  /* 0x00000004ff047807 */ /* 0x000fe40001000000 */
[----:B------:R-:W-:Y:S02]  /*f930*/  LOP3.LUT R245, R245, 0x7f, RZ, 0xc0, !PT ;  /* 0x0000007ff5f57812 */ /* 0x000fe400078ec0ff */
[----:B------:R-:W-:Y:S02]  /*f940*/  SEL R5, R5, RZ, P3 ;  /* 0x000000ff05057207 */ /* 0x000fe40001800000 */
[----:B------:R-:W-:Y:S02]  /*f950*/  ISETP.GE.AND P6, PT, R171, UR6, PT ;  /* 0x00000006ab007c0c */ /* 0x000fe4000bfc6270 */
[----:B------:R-:W-:Y:S02]  /*f960*/  SEL R6, RZ, 0x4, P4 ;  /* 0x00000004ff067807 */ /* 0x000fe40002000000 */
[----:B------:R-:W-:-:S02]  /*f970*/  SEL R4, R4, RZ, P3 ;  /* 0x000000ff04047207 */ /* 0x000fc40001800000 */
[----:B------:R-:W-:Y:S02]  /*f980*/  ISETP.GE.AND P4, PT, R245, UR6, PT ;  /* 0x00000006f5007c0c */ /* 0x000fe4000bf86270 */
[----:B------:R-:W-:Y:S02]  /*f990*/  ISETP.NE.U32.AND P2, PT, R5, RZ, PT ;  /* 0x000000ff0500720c */ /* 0x000fe40003f45070 */
[----:B------:R-:W-:Y:S02]  /*f9a0*/  SEL R5, RZ, 0x4, P6 ;  /* 0x00000004ff057807 */ /* 0x000fe40003000000 */
[----:B------:R-:W-:Y:S02]  /*f9b0*/  ISETP.NE.U32.AND P6, PT, R4, RZ, PT ;  /* 0x000000ff0400720c */ /* 0x000fe40003fc5070 */
[----:B------:R-:W-:Y:S01]  /*f9c0*/  SEL R4, RZ, 0x4, P4 ;  /* 0x00000004ff047807 */ /* 0x000fe20002000000 */
[----:B------:R-:W-:Y:S01]  /*f9d0*/  IMAD.WIDE R210, R244, 0x4, R210 ;  /* 0x00000004f4d27825 */ /* 0x000fe200078e02d2 */
[----:B------:R-:W-:-:S02]  /*f9e0*/  SEL R6, R6, RZ, P3 ;  /* 0x000000ff06067207 */ /* 0x000fc40001800000 */
[----:B------:R-:W-:Y:S02]  /*f9f0*/  SEL R5, R5, RZ, P3 ;  /* 0x000000ff05057207 */ /* 0x000fe40001800000 */
[----:B------:R-:W-:Y:S01]  /*fa00*/  SEL R4, R4, RZ, P3 ;  /* 0x000000ff04047207 */ /* 0x000fe20001800000 */
[----:B------:R3:W-:Y:S01]  /*fa10*/  LDGSTS.E [R252+0x1e600], [R210.64], P5 ;  /* 0x1e600000d2fc7fae */ /* 0x0007e2000a921848 */
[----:B------:R-:W-:Y:S02]  /*fa20*/  ISETP.NE.U32.AND P4, PT, R6, RZ, PT ;  /* 0x000000ff0600720c */ /* 0x000fe40003f85070 */
[----:B------:R-:W-:Y:S01]  /*fa30*/  ISETP.NE.U32.AND P3, PT, R5, RZ, PT ;  /* 0x000000ff0500720c */ /* 0x000fe20003f65070 */
[----:B------:R-:W-:Y:S01]  /*fa40*/  IMAD.MOV.U32 R241, RZ, RZ, c[0x0][0x18c] ;  /* 0x00006300fff17624 */ /* 0x000fe200078e00ff */
[----:B------:R-:W-:Y:S01]  /*fa50*/  ISETP.NE.U32.AND P5, PT, R4, RZ, PT ;  /* 0x000000ff0400720c */ /* 0x000fe20003fa5070 */
[----:B------:R-:W-:-:S04]  /*fa60*/  IMAD.WIDE R214, R244, 0x4, R214 ;  /* 0x00000004f4d67825 */ /* 0x000fc800078e02d6 */
[C---:B------:R-:W-:Y:S01]  /*fa70*/  IMAD.WIDE R218, R244.reuse, 0x4, R218 ;  /* 0x00000004f4da7825 */ /* 0x040fe200078e02da */
[----:B------:R3:W-:Y:S03]  /*fa80*/  LDGSTS.E [R252+0x1ea00], [R214.64], P1 ;  /* 0x1ea00000d6fc7fae */ /* 0x0007e60008921848 */
[C---:B------:R-:W-:Y:S01]  /*fa90*/  IMAD.WIDE R222, R244.reuse, 0x4, R222 ;  /* 0x00000004f4de7825 */ /* 0x040fe200078e02de */
[----:B------:R3:W-:Y:S03]  /*faa0*/  LDGSTS.E [R252+0x1ee00], [R218.64], P0 ;  /* 0x1ee00000dafc7fae */ /* 0x0007e60008121848 */
[C---:B------:R-:W-:Y:S01]  /*fab0*/  IMAD.WIDE R226, R244.reuse, 0x4, R226 ;  /* 0x00000004f4e27825 */ /* 0x040fe200078e02e2 */
[----:B------:R3:W-:Y:S03]  /*fac0*/  LDGSTS.E [R252+0x1f200], [R222.64], P2 ;  /* 0x1f200000defc7fae */ /* 0x0007e60009121848 */
[----:B------:R-:W-:Y:S01]  /*fad0*/  IMAD.SHL.U32 R241, R241, 0x80, RZ ;  /* 0x00000080f1f17824 */ /* 0x000fe200078e00ff */
[----:B------:R3:W-:Y:S01]  /*fae0*/  LDGSTS.E [R252+0x1f600], [R226.64], P6 ;  /* 0x1f600000e2fc7fae */ /* 0x0007e2000b121848 */
[----:B------:R-:W-:-:S04]  /*faf0*/  IMAD.WIDE R148, R244, 0x4, R148 ;  /* 0x00000004f4947825 */ /* 0x000fc800078e0294 */
[----:B------:R-:W-:Y:S01]  /*fb00*/  IMAD.WIDE R144, R244, 0x4, R144 ;  /* 0x00000004f4907825 */ /* 0x000fe200078e0290 */
[----:B------:R3:W-:Y:S03]  /*fb10*/  LDGSTS.E [R252+0x1fa00], [R148.64], P4 ;  /* 0x1fa0000094fc7fae */ /* 0x0007e6000a121848 */
[C---:B------:R-:W-:Y:S01]  /*fb20*/  IMAD.WIDE R10, R241.reuse, 0x4, R10 ;  /* 0x00000004f10a7825 */ /* 0x040fe200078e020a */
[----:B------:R3:W-:Y:S03]  /*fb30*/  LDGSTS.E [R252+0x1fe00], [R144.64], P3 ;  /* 0x1fe0000090fc7fae */ /* 0x0007e60009921848 */
[C---:B------:R-:W-:Y:S01]  /*fb40*/  IMAD.WIDE R30, R241.reuse, 0x4, R30 ;  /* 0x00000004f11e7825 */ /* 0x040fe200078e021e */
[----:B------:R-:W0:Y:S03]  /*fb50*/  LDGDEPBAR ;  /* 0x00000000000079af */ /* 0x000e260000000000 */
[C---:B------:R-:W-:Y:S01]  /*fb60*/  IMAD.WIDE R46, R241.reuse, 0x4, R46 ;  /* 0x00000004f12e7825 */ /* 0x040fe200078e022e */
[----:B------:R3:W-:Y:S03]  /*fb70*/  LDGSTS.E [R251+0x38000], [R10.64], P5 ;  /* 0x380000000afb7fae */ /* 0x0007e6000a921848 */
[C---:B------:R-:W-:Y:S01]  /*fb80*/  IMAD.WIDE R62, R241.reuse, 0x4, R62 ;  /* 0x00000004f13e7825 */ /* 0x040fe200078e023e */
[----:B------:R3:W-:Y:S03]  /*fb90*/  LDGSTS.E [R251+0x39000], [R30.64], P5 ;  /* 0x390000001efb7fae */ /* 0x0007e6000a921848 */
[C---:B------:R-:W-:Y:S01]  /*fba0*/  IMAD.WIDE R78, R241.reuse, 0x4, R78 ;  /* 0x00000004f14e7825 */ /* 0x040fe200078e024e */
[----:B------:R1:W-:Y:S03]  /*fbb0*/  LDGSTS.E [R251+0x3a000], [R46.64], P5 ;  /* 0x3a0000002efb7fae */ /* 0x0003e6000a921848 */
[----:B------:R-:W-:Y:S01]  /*fbc0*/  IMAD.WIDE R94, R241, 0x4, R94 ;  /* 0x00000004f15e7825 */ /* 0x000fe200078e025e */
[----:B------:R3:W-:Y:S01]  /*fbd0*/  LDGSTS.E [R251+0x3b000], [R62.64], P5 ;  /* 0x3b0000003efb7fae */ /* 0x0007e2000a921848 */
[----:B------:R-:W-:-:S02]  /*fbe0*/  LOP3.LUT R240, R251, 0x10, RZ, 0x3c, !PT ;  /* 0x00000010fbf07812 */ /* 0x000fc400078e3cff */
[C---:B------:R-:W-:Y:S01]  /*fbf0*/  IMAD.WIDE R110, R241.reuse, 0x4, R110 ;  /* 0x00000004f16e7825 */ /* 0x040fe200078e026e */
[----:B------:R2:W-:Y:S03]  /*fc00*/  LDGSTS.E [R251+0x3c000], [R78.64], P5 ;  /* 0x3c0000004efb7fae */ /* 0x0005e6000a921848 */
        /* <DEDUP_REMOVED lines=34> */
[----:B------:R1:W-:Y:S04]  /*fe30*/  LDGSTS.E [R244+0x3d400], [R98.64], P5 ;  /* 0x3d40000062f47fae */ /* 0x0003e8000a921848 */
[----:B------:R-:W2:Y:S01]  /*fe40*/  S2R R168, SR_TID.X ;  /* 0x0000000000a87919 */ /* 0x000ea20000002100 */
[----:B------:R-:W-:-:S03]  /*fe50*/  IMAD.WIDE R20, R241, 0x4, R20 ;  /* 0x00000004f1147825 */ /* 0x000fc600078e0214 */
[----:B------:R1:W-:Y:S01]  /*fe60*/  LDGSTS.E [R244+0x3e400], [R114.64], P5 ;  /* 0x3e40000072f47fae */ /* 0x0003e2000a921848 */
[----:B------:R-:W-:-:S03]  /*fe70*/  IMAD.WIDE R36, R241, 0x4, R36 ;  /* 0x00000004f1247825 */ /* 0x000fc600078e0224 */
[----:B------:R1:W-:Y:S01]  /*fe80*/  LDGSTS.E [R244+0x3f400], [R130.64], P5 ;  /* 0x3f40000082f47fae */ /* 0x0003e2000a921848 */
[----:B------:R-:W-:-:S04]  /*fe90*/  IMAD.WIDE R52, R241, 0x4, R52 ;  /* 0x00000004f1347825 */ /* 0x000fc800078e0234 */
[----:B------:R-:W-:Y:S01]  /*fea0*/  IMAD.WIDE R68, R241, 0x4, R68 ;  /* 0x00000004f1447825 */ /* 0x000fe200078e0244 */
[----:B-1----:R-:W-:-:S03]  /*feb0*/  LOP3.LUT R244, R251, 0x30, RZ, 0x3c, !PT ;  /* 0x00000030fbf47812 */ /* 0x002fc600078e3cff */
[----:B------:R-:W-:Y:S01]  /*fec0*/  IMAD.WIDE R84, R241, 0x4, R84 ;  /* 0x00000004f1547825 */ /* 0x000fe200078e0254 */
[----:B----4-:R-:W-:Y:S01]  /*fed0*/  LOP3.LUT R240, R251, 0x40, RZ, 0x3c, !PT ;  /* 0x00000040fbf07812 */ /* 0x010fe200078e3cff */
[----:B------:R1:W-:Y:S02]  /*fee0*/  LDGSTS.E [R244+0x38600], [R20.64], P5 ;  /* 0x3860000014f47fae */ /* 0x0003e4000a921848 */
[C---:B------:R-:W-:Y:S02]  /*fef0*/  IMAD.WIDE R100, R241.reuse, 0x4, R100 ;  /* 0x00000004f1647825 */ /* 0x040fe400078e0264 */
[----:B------:R1:W-:Y:S02]  /*ff00*/  LDGSTS.E [R244+0x39600], [R36.64], P5 ;  /* 0x3960000024f47fae */ /* 0x0003e4000a921848 */
[C---:B------:R-:W-:Y:S02]  /*ff10*/  IMAD.WIDE R116, R241.reuse, 0x4, R116 ;  /* 0x00000004f1747825 */ /* 0x040fe400078e0274 */
[----:B------:R1:W-:Y:S02]  /*ff20*/  LDGSTS.E [R244+0x3a600], [R52.64], P5 ;  /* 0x3a60000034f47fae */ /* 0x0003e4000a921848 */
[----:B------:R-:W-:-:S02]  /*ff30*/  IMAD.WIDE R132, R241, 0x4, R132 ;  /* 0x00000004f1847825 */ /* 0x000fc400078e0284 */
        /* <DEDUP_REMOVED lines=15> */
[----:B------:R-:W-:Y:S01]  /*10030*/  IMAD.WIDE R134, R241, 0x4, R134 ;  /* 0x00000004f1867825 */ /* 0x000fe200078e0286 */
[----:B-1----:R-:W-:Y:S01]  /*10040*/  LOP3.LUT R244, R251, 0x50, RZ, 0x3c, !PT ;  /* 0x00000050fbf47812 */ /* 0x002fe200078e3cff */
        /* <DEDUP_REMOVED lines=11> */
[----:B------:R-:W-:Y:S02]  /*10100*/  IMAD.WIDE R104, R241, 0x4, R104 ;  /* 0x00000004f1687825 */ /* 0x000fe400078e0268 */
[----:B------:R1:W-:Y:S02]  /*10110*/  LDGSTS.E [R244+0x39a00], [R40.64], P5 ;  /* 0x39a0000028f47fae */ /* 0x0003e4000a921848 */
[----:B--2---:R-:W-:-:S02]  /*10120*/  IMAD.SHL.U32 R7, R168, 0x40, RZ ;  /* 0x00000040a8077824 */ /* 0x004fc400078e00ff */
[----:B------:R-:W-:Y:S01]  /*10130*/  IMAD.WIDE R120, R241, 0x4, R120 ;  /* 0x00000004f1787825 */ /* 0x000fe200078e0278 */
[----:B------:R1:W-:Y:S01]  /*10140*/  LDGSTS.E [R244+0x3aa00], [R56.64], P5 ;  /* 0x3aa0000038f47fae */ /* 0x0003e2000a921848 */
[----:B----4-:R-:W-:Y:S02]  /*10150*/  LOP3.LUT R240, R251, 0x60, RZ, 0x3c, !PT ;  /* 0x00000060fbf07812 */ /* 0x010fe400078e3cff */
[C---:B------:R-:W-:Y:S01]  /*10160*/  IMAD.WIDE R136, R241.reuse, 0x4, R136 ;  /* 0x00000004f1887825 */ /* 0x040fe200078e0288 */
[----:B------:R1:W-:Y:S03]  /*10170*/  LDGSTS.E [R244+0x3ba00], [R72.64], P5 ;  /* 0x3ba0000048f47fae */ /* 0x0003e6000a921848 */
[C---:B------:R-:W-:Y:S01]  /*10180*/  IMAD.WIDE R26, R241.reuse, 0x4, R26 ;  /* 0x00000004f11a7825 */ /* 0x040fe200078e021a */
[----:B------:R1:W-:Y:S03]  /*10190*/  LDGSTS.E [R244+0x3ca00], [R88.64], P5 ;  /* 0x3ca0000058f47fae */ /* 0x0003e6000a921848 */
[----:B------:R-:W-:Y:S01]  /*101a0*/  IMAD.MOV.U32 R170, RZ, RZ, 0x7f ;  /* 0x0000007fffaa7424 */ /* 0x000fe200078e00ff */
[----:B------:R1:W-:Y:S01]  /*101b0*/  LDGSTS.E [R244+0x3da00], [R104.64], P5 ;  /* 0x3da0000068f47fae */ /* 0x0003e2000a921848 */
[----:B------:R-:W-:Y:S01]  /*101c0*/  IMAD.WIDE R42, R241, 0x4, R42 ;  /* 0x00000004f12a7825 */ /* 0x000fe200078e022a */
[----:B------:R-:W-:-:S02]  /*101d0*/  LOP3.LUT R6, R7, 0x800, RZ, 0xc0, !PT ;  /* 0x0000080007067812 */ /* 0x000fc400078ec0ff */
[----:B------:R1:W-:Y:S01]  /*101e0*/  LDGSTS.E [R244+0x3ea00], [R120.64], P5 ;  /* 0x3ea0000078f47fae */ /* 0x0003e2000a921848 */
[C---:B------:R-:W-:Y:S01]  /*101f0*/  IMAD.WIDE R58, R241.reuse, 0x4, R58 ;  /* 0x00000004f13a7825 */ /* 0x040fe200078e023a */
[----:B------:R-:W-:Y:S02]  /*10200*/  IADD3 R170, R170, c[0x0][0x180], RZ ;  /* 0x00006000aaaa7a10 */ /* 0x000fe40007ffe0ff */
[----:B------:R1:W-:Y:S01]  /*10210*/  LDGSTS.E [R244+0x3fa00], [R136.64], P5 ;  /* 0x3fa0000088f47fae */ /* 0x0003e2000a921848 */
[----:B------:R-:W-:-:S03]  /*10220*/  IMAD.WIDE R74, R241, 0x4, R74 ;  /* 0x00000004f14a7825 */ /* 0x000fc600078e024a */
[----:B------:R3:W-:Y:S01]  /*10230*/  LDGSTS.E [R240+0x38c00], [R26.64], P5 ;  /* 0x38c000001af07fae */ /* 0x0007e2000a921848 */
[----:B------:R-:W-:-:S03]  /*10240*/  IMAD.WIDE R90, R241, 0x4, R90 ;  /* 0x00000004f15a7825 */ /* 0x000fc600078e025a */
[----:B------:R3:W-:Y:S01]  /*10250*/  LDGSTS.E [R240+0x39c00], [R42.64], P5 ;  /* 0x39c000002af07fae */ /* 0x0007e2000a921848 */
[C---:B------:R-:W-:Y:S01]  /*10260*/  IMAD.WIDE R106, R241.reuse, 0x4, R106 ;  /* 0x00000004f16a7825 */ /* 0x040fe200078e026a */
[----:B------:R-:W-:Y:S02]  /*10270*/  ISETP.GE.AND P0, PT, R170, 0x80, PT ;  /* 0x00000080aa00780c */ /* 0x000fe40003f06270 */
[----:B------:R3:W-:Y:S01]  /*10280*/  LDGSTS.E [R240+0x3ac00], [R58.64], P5 ;  /* 0x3ac000003af07fae */ /* 0x0007e2000a921848 */
[----:B------:R-:W-:Y:S01]  /*10290*/  IMAD.WIDE R122, R241, 0x4, R122 ;  /* 0x00000004f17a7825 */ /* 0x000fe200078e027a */
[----:B-1----:R-:W-:Y:S02]  /*102a0*/  LOP3.LUT R244, R251, 0x70, RZ, 0x3c, !PT ;  /* 0x00000070fbf47812 */ /* 0x002fe400078e3cff */
[----:B------:R1:W-:Y:S01]  /*102b0*/  LDGSTS.E [R240+0x3bc00], [R74.64], P5 ;  /* 0x3bc000004af07fae */ /* 0x0003e2000a921848 */
[----:B------:R-:W-:-:S03]  /*102c0*/  IMAD.WIDE R138, R241, 0x4, R138 ;  /* 0x00000004f18a7825 */ /* 0x000fc600078e028a */
[----:B------:R2:W-:Y:S01]  /*102d0*/  LDGSTS.E [R240+0x3cc00], [R90.64], P5 ;  /* 0x3cc000005af07fae */ /* 0x0005e2000a921848 */
[----:B------:R-:W-:Y:S02]  /*102e0*/  IMAD.IADD R0, R6, 0x1, R0 ;  /* 0x0000000106007824 */ /* 0x000fe400078e0200 */
[C---:B------:R-:W-:Y:S01]  /*102f0*/  IMAD.WIDE R28, R241.reuse, 0x4, R28 ;  /* 0x00000004f11c7825 */ /* 0x040fe200078e021c */
[----:B------:R3:W-:Y:S03]  /*10300*/  LDGSTS.E [R240+0x3dc00], [R106.64], P5 ;  /* 0x3dc000006af07fae */ /* 0x0007e6000a921848 */
[C---:B------:R-:W-:Y:S01]  /*10310*/  IMAD.WIDE R44, R241.reuse, 0x4, R44 ;  /* 0x00000004f12c7825 */ /* 0x040fe200078e022c */
[----:B------:R3:W-:Y:S03]  /*10320*/  LDGSTS.E [R240+0x3ec00], [R122.64], P5 ;  /* 0x3ec000007af07fae */ /* 0x0007e6000a921848 */
[C---:B------:R-:W-:Y:S01]  /*10330*/  IMAD.WIDE R60, R241.reuse, 0x4, R60 ;  /* 0x00000004f13c7825 */ /* 0x040fe200078e023c */
[----:B------:R3:W-:Y:S03]  /*10340*/  LDGSTS.E [R240+0x3fc00], [R138.64], P5 ;  /* 0x3fc000008af07fae */ /* 0x0007e6000a921848 */
[C---:B------:R-:W-:Y:S01]  /*10350*/  IMAD.WIDE R76, R241.reuse, 0x4, R76 ;  /* 0x00000004f14c7825 */ /* 0x040fe200078e024c */
[----:B------:R4:W-:Y:S03]  /*10360*/  STL [R1+0x164], R0 ;  /* 0x0001640001007387 */ /* 0x0009e60000100800 */
[C---:B------:R-:W-:Y:S01]  /*10370*/  IMAD.WIDE R92, R241.reuse, 0x4, R92 ;  /* 0x00000004f15c7825 */ /* 0x040fe200078e025c */
[----:B------:R3:W-:Y:S03]  /*10380*/  LDGSTS.E [R244+0x38e00], [R28.64], P5 ;  /* 0x38e000001cf47fae */ /* 0x0007e6000a921848 */
[C---:B------:R-:W-:Y:S01]  /*10390*/  IMAD.WIDE R108, R241.reuse, 0x4, R108 ;  /* 0x00000004f16c7825 */ /* 0x040fe200078e026c */
[----:B------:R1:W-:Y:S03]  /*103a0*/  LDGSTS.E [R244+0x39e00], [R44.64], P5 ;  /* 0x39e000002cf47fae */ /* 0x0003e6000a921848 */
[C---:B------:R-:W-:Y:S01]  /*103b0*/  IMAD.WIDE R124, R241.reuse, 0x4, R124 ;  /* 0x00000004f17c7825 */ /* 0x040fe200078e027c */
[----:B------:R3:W-:Y:S03]  /*103c0*/  LDGSTS.E [R244+0x3ae00], [R60.64], P5 ;  /* 0x3ae000003cf47fae */ /* 0x0007e6000a921848 */
[----:B----4-:R-:W-:Y:S01]  /*103d0*/  IMAD.SHL.U32 R0, R168, 0x800, RZ ;  /* 0x00000800a8007824 */ /* 0x010fe200078e00ff */
[----:B------:R4:W-:Y:S01]  /*103e0*/  LDGSTS.E [R244+0x3be00], [R76.64], P5 ;  /* 0x3be000004cf47fae */ /* 0x0009e2000a921848 */
[----:B------:R-:W-:-:S03]  /*103f0*/  IMAD.WIDE R140, R241, 0x4, R140 ;  /* 0x00000004f18c7825 */ /* 0x000fc600078e028c */
[----:B------:R3:W-:Y:S01]  /*10400*/  LDGSTS.E [R244+0x3ce00], [R92.64], P5 ;  /* 0x3ce000005cf47fae */ /* 0x0007e2000a921848 */
[----:B------:R-:W-:-:S03]  /*10410*/  LOP3.LUT R0, R0, 0x3000, RZ, 0xc0, !PT ;  /* 0x0000300000007812 */ /* 0x000fc600078ec0ff */
[----:B------:R3:W-:Y:S04]  /*10420*/  LDGSTS.E [R244+0x3de00], [R108.64], P5 ;  /* 0x3de000006cf47fae */ /* 0x0007e8000a921848 */
[----:B------:R3:W-:Y:S04]  /*10430*/  LDGSTS.E [R244+0x3ee00], [R124.64], P5 ;  /* 0x3ee000007cf47fae */ /* 0x0007e8000a921848 */
[----:B------:R3:W-:Y:S01]  /*10440*/  LDGSTS.E [R244+0x3fe00], [R140.64], P5 ;  /* 0x3fe000008cf47fae */ /* 0x0007e2000a921848 */
[----:B------:R-:W-:-:S03]  /*10450*/  CS2R R72, SRZ ;  /* 0x0000000000487805 */ /* 0x000fc6000001ff00 */
[----:B------:R-:W0:Y:S01]  /*10460*/  LDGDEPBAR ;  /* 0x00000000000079af */ /* 0x000e220000000000 */
[----:B-1----:R-:W-:Y:S01]  /*10470*/  CS2R R74, SRZ ;  /* 0x00000000004a7805 */ /* 0x002fe2000001ff00 */
[----:B------:R-:W-:Y:S01]  /*10480*/  CS2R R84, SRZ ;  /* 0x0000000000547805 */ /* 0x000fe2000001ff00 */
[----:B------:R-:W-:Y:S01]  /*10490*/  CS2R R86, SRZ ;  /* 0x0000000000567805 */ /* 0x000fe2000001ff00 */
[----:B----4-:R-:W-:Y:S01]  /*104a0*/  CS2R R76, SRZ ;  /* 0x00000000004c7805 */ /* 0x010fe2000001ff00 */
[----:B------:R-:W-:Y:S01]  /*104b0*/  CS2R R78, SRZ ;  /* 0x00000000004e7805 */ /* 0x000fe2000001ff00 */
[----:B------:R-:W-:Y:S01]  /*104c0*/  CS2R R44, SRZ ;  /* 0x00000000002c7805 */ /* 0x000fe2000001ff00 */
[----:B------:R-:W-:Y:S01]  /*104d0*/  CS2R R46, SRZ ;  /* 0x00000000002e7805 */ /* 0x000fe2000001ff00 */
[----:B------:R-:W-:Y:S01]  /*104e0*/  CS2R R88, SRZ ;  /* 0x0000000000587805 */ /* 0x000fe2000001ff00 */
[----:B--2---:R-:W-:Y:S01]  /*104f0*/  CS2R R90, SRZ ;  /* 0x00000000005a7805 */ /* 0x004fe2000001ff00 */
[----:B------:R-:W-:Y:S01]  /*10500*/  CS2R R68, SRZ ;  /* 0x0000000000447805 */ /* 0x000fe2000001ff00 */
[----:B------:R-:W-:Y:S01]  /*10510*/  CS2R R70, SRZ ;  /* 0x0000000000467805 */ /* 0x000fe2000001ff00 */
[----:B------:R-:W-:Y:S01]  /*10520*/  CS2R R64, SRZ ;  /* 0x0000000000407805 */ /* 0x000fe2000001ff00 */
[----:B------:R-:W-:Y:S01]  /*10530*/  CS2R R66, SRZ ;  /* 0x0000000000427805 */ /* 0x000fe2000001ff00 */
[----:B------:R-:W-:Y:S01]  /*10540*/  CS2R R52, SRZ ;  /* 0x0000000000347805 */ /* 0x000fe2000001ff00 */
[----:B------:R-:W-:Y:S01]  /*10550*/  CS2R R54, SRZ ;  /* 0x0000000000367805 */ /* 0x000fe2000001ff00 */
[----:B------:R-:W-:Y:S01]  /*10560*/  IMAD R0, R245, 0x10, R0 ;  /* 0x00000010f5007824 */ /* 0x000fe200078e0200 */
[----:B------:R-:W-:Y:S05]  /*10570*/  @!P0 BRA `(.L_x_0) ;  /* 0x00007fd000008947 */ /* 0x000fea0003800000 */
[----:B---3--:R-:W2:Y:S04]  /*10580*/  LDL.LU R231, [R1+0x24c] ;  /* 0x00024c0001e77983 */ /* 0x008ea80000300800 */
[----:B------:R-:W3:Y:S04]  /*10590*/  LDL.LU R212, [R1+0x250] ;  /* 0x0002500001d47983 */ /* 0x000ee80000300800 */
[----:B------:R-:W4:Y:S04]  /*105a0*/  LDL.LU R208, [R1+0x254] ;  /* 0x0002540001d07983 */ /* 0x000f280000300800 */
        /* <DEDUP_REMOVED lines=8> */
[----:B------:R-:W4:Y:S01]  /*10630*/  LDL.LU R230, [R1+0x278] ;  /* 0x0002780001e67983 */ /* 0x000f220000300800 */
[----:B------:R-:W-:-:S03]  /*10640*/  SHF.R.S32.HI R209, RZ, 0x1f, R249 ;  /* 0x0000001fffd17819 */ /* 0x000fc600000114f9 */
[----:B------:R-:W4:Y:S04]  /*10650*/  LDL.LU R245, [R1+0x27c] ;  /* 0x00027c0001f57983 */ /* 0x000f280000300800 */
[----:B------:R-:W4:Y:S04]  /*10660*/  LDL.LU R217, [R1+0x280] ;  /* 0x0002800001d97983 */ /* 0x000f280000300800 */
[----:B------:R-:W4:Y:S04]  /*10670*/  LDL.LU R235, [R1+0x284] ;  /* 0x0002840001eb7983 */ /* 0x000f280000300800 */
[----:B------:R-:W4:Y:S04]  /*10680*/  LDL.LU R241, [R1+0x288] ;  /* 0x0002880001f17983 */ /* 0x000f280000300800 */
[----:B------:R-:W4:Y:S04]  /*10690*/  LDL.LU R237, [R1+0x28c] ;  /* 0x00028c0001ed7983 */ /* 0x000f280000300800 */
[----:B------:R-:W-:Y:S04]  /*106a0*/  STL [R1+0x3d4], R252 ;  /* 0x0003d4fc01007387 */ /* 0x000fe80000100800 */
[----:B------:R-:W-:Y:S04]  /*106b0*/  STL [R1+0x3d0], R3 ;  /* 0x0003d00301007387 */ /* 0x000fe80000100800 */
[----:B-----5:R1:W-:Y:S01]  /*106c0*/  STL [R1+0x3cc], R2 ;  /* 0x0003cc0201007387 */ /* 0x0203e20000100800 */
[----:B--2---:R-:W-:-:S02]  /*106d0*/  IADD3 R153, P6, R249, R231, RZ ;  /* 0x000000e7f9997210 */ /* 0x004fc40007fde0ff */
[----:B---3--:R-:W-:Y:S02]  /*106e0*/  IADD3 R149, P5, R249, R212, RZ ;  /* 0x000000d4f9957210 */ /* 0x008fe40007fbe0ff */
[-C--:B------:R-:W-:Y:S02]  /*106f0*/  LEA.HI.X.SX32 R155, R231, R209.reuse, 0x1, P6 ;  /* 0x000000d1e79b7211 */ /* 0x080fe400030f0eff */
[C---:B----4-:R-:W-:Y:S01]  /*10700*/  IADD3 R145, P3, R249.reuse, R208, RZ ;  /* 0x000000d0f9917210 */ /* 0x050fe20007f7e0ff */
[----:B------:R-:W2:Y:S01]  /*10710*/  LDL.LU R231, [R1+0x290] ;  /* 0x0002900001e77983 */ /* 0x000ea20000300800 */
[-C--:B------:R-:W-:Y:S02]  /*10720*/  LEA.HI.X.SX32 R151, R212, R209.reuse, 0x1, P5 ;  /* 0x000000d1d4977211 */ /* 0x080fe400028f0eff */
[----:B------:R-:W-:Y:S01]  /*10730*/  IADD3 R141, P2, R249, R244, RZ ;  /* 0x000000f4f98d7210 */ /* 0x000fe20007f5e0ff */
[----:B------:R-:W3:Y:S01]  /*10740*/  LDL.LU R212, [R1+0x294] ;  /* 0x0002940001d47983 */ /* 0x000ee20000300800 */
[----:B------:R-:W-:-:S02]  /*10750*/  LEA.HI.X.SX32 R147, R208, R209, 0x1, P3 ;  /* 0x000000d1d0937211 */ /* 0x000fc400018f0eff */
[----:B------:R-:W-:Y:S01]  /*10760*/  IADD3 R137, P1, R249, R213, RZ ;  /* 0x000000d5f9897210 */ /* 0x000fe20007f3e0ff */
[----:B------:R-:W4:Y:S01]  /*10770*/  LDL.LU R208, [R1+0x298] ;  /* 0x0002980001d07983 */ /* 0x000f220000300800 */
[-C--:B------:R-:W-:Y:S02]  /*10780*/  LEA.HI.X.SX32 R143, R244, R209.reuse, 0x1, P2 ;  /* 0x000000d1f48f7211 */ /* 0x080fe400010f0eff */
[-C--:B------:R-:W-:Y:S01]  /*10790*/  LEA.HI.X.SX32 R139, R213, R209.reuse, 0x1, P1 ;  /* 0x000000d1d58b7211 */ /* 0x080fe200008f0eff */
[----:B------:R-:W4:Y:S01]  /*107a0*/  LDL.LU R244, [R1+0x29c] ;  /* 0x00029c0001f47983 */ /* 0x000f220000300800 */
[C---:B------:R-:W-:Y:S02]  /*107b0*/  IADD3 R133, P0, R249.reuse, R240, RZ ;  /* 0x000000f0f9857210 */ /* 0x040fe40007f1e0ff */
[----:B------:R-:W-:Y:S01]  /*107c0*/  IADD3 R129, P4, R249, R220, RZ ;  /* 0x000000dcf9817210 */ /* 0x000fe20007f9e0ff */
[----:B------:R-:W4:Y:S01]  /*107d0*/  LDL.LU R213, [R1+0x2a0] ;  /* 0x0002a00001d57983 */ /* 0x000f220000300800 */
[----:B------:R-:W-:-:S02]  /*107e0*/  LEA.HI.X.SX32 R135, R240, R209, 0x1, P0 ;  /* 0x000000d1f0877211 */ /* 0x000fc400000f0eff */
[C---:B------:R-:W-:Y:S01]  /*107f0*/  IADD3 R125, P6, R249.reuse, R221, RZ ;  /* 0x000000ddf97d7210 */ /* 0x040fe20007fde0ff */
[----:B------:R-:W4:Y:S01]  /*10800*/  LDL.LU R240, [R1+0x2a4] ;  /* 0x0002a40001f07983 */ /* 0x000f220000300800 */
[----:B------:R-:W-:-:S03]  /*10810*/  IADD3 R121, P5, R249, R236, RZ ;  /* 0x000000ecf9797210 */ /* 0x000fc60007fbe0ff */
[----:B------:R-:W4:Y:S01]  /*10820*/  LDL.LU R225, [R1+0x2a8] ;  /* 0x0002a80001e17983 */ /* 0x000f220000300800 */
[-C--:B------:R-:W-:Y:S02]  /*10830*/  LEA.HI.X.SX32 R131, R220, R209.reuse, 0x1, P4 ;  /* 0x000000d1dc837211 */ /* 0x080fe400020f0eff */
[C---:B------:R-:W-:Y:S01]  /*10840*/  IADD3 R117, P3, R249.reuse, R234, RZ ;  /* 0x000000eaf9757210 */ /* 0x040fe20007f7e0ff */
[----:B------:R-:W4:Y:S01]  /*10850*/  LDL.LU R220, [R1+0x2ac] ;  /* 0x0002ac0001dc7983 */ /* 0x000f220000300800 */
[-C--:B------:R-:W-:Y:S02]  /*10860*/  LEA.HI.X.SX32 R123, R236, R209.reuse, 0x1, P5 ;  /* 0x000000d1ec7b7211 */ /* 0x080fe400028f0eff */
[C---:B------:R-:W-:Y:S01]  /*10870*/  IADD3 R113, P2, R249.reuse, R216, RZ ;  /* 0x000000d8f9717210 */ /* 0x040fe20007f5e0ff */
[----:B------:R-:W4:Y:S01]  /*10880*/  LDL.LU R236, [R1+0x2b0] ;  /* 0x0002b00001ec7983 */ /* 0x000f220000300800 */
[-C--:B------:R-:W-:Y:S02]  /*10890*/  LEA.HI.X.SX32 R119, R234, R209.reuse, 0x1, P3 ;  /* 0x000000d1ea777211 */ /* 0x080fe400018f0eff */
[----:B------:R-:W-:Y:S01]  /*108a0*/  IADD3 R109, P1, R249, R230, RZ ;  /* 0x000000e6f96d7210 */ /* 0x000fe20007f3e0ff */
[----:B------:R-:W4:Y:S01]  /*108b0*/  LDL.LU R234, [R1+0x2b4] ;  /* 0x0002b40001ea7983 */ /* 0x000f220000300800 */
[----:B------:R-:W-:-:S02]  /*108c0*/  LEA.HI.X.SX32 R127, R221, R209, 0x1, P6 ;  /* 0x000000d1dd7f7211 */ /* 0x000fc400030f0eff */
[C---:B------:R-:W-:Y:S01]  /*108d0*/  IADD3 R106, P0, R249.reuse, R245, RZ ;  /* 0x000000f5f96a7210 */ /* 0x040fe20007f1e0ff */
[----:B------:R-:W4:Y:S01]  /*108e0*/  LDL.LU R221, [R1+0x2b8] ;  /* 0x0002b80001dd7983 */ /* 0x000f220000300800 */
[----:B------:R-:W-:Y:S02]  /*108f0*/  LEA.HI.X.SX32 R111, R230, R209, 0x1, P1 ;  /* 0x000000d1e66f7211 */ /* 0x000fe400008f0eff */
[----:B------:R-:W-:Y:S01]  /*10900*/  IADD3 R104, P4, R249, R217, RZ ;  /* 0x000000d9f9687210 */ /* 0x000fe20007f9e0ff */
[----:B------:R-:W4:Y:S01]  /*10910*/  LDL.LU R230, [R1+0x2bc] ;  /* 0x0002bc0001e67983 */ /* 0x000f220000300800 */
[----:B------:R-:W-:Y:S02]  /*10920*/  LEA.HI.X.SX32 R107, R245, R209, 0x1, P0 ;  /* 0x000000d1f56b7211 */ /* 0x000fe400000f0eff */
[----:B------:R-:W-:Y:S01]  /*10930*/  IADD3 R102, P6, R249, R235, RZ ;  /* 0x000000ebf9667210 */ /* 0x000fe20007fde0ff */
[----:B------:R-:W4:Y:S01]  /*10940*/  LDL.LU R245, [R1+0x2c0] ;  /* 0x0002c00001f57983 */ /* 0x000f220000300800 */
[----:B------:R-:W-:-:S02]  /*10950*/  LEA.HI.X.SX32 R115, R216, R209, 0x1, P2 ;  /* 0x000000d1d8737211 */ /* 0x000fc400010f0eff */
[----:B------:R-:W-:Y:S01]  /*10960*/  IADD3 R100, P5, R249, R241, RZ ;  /* 0x000000f1f9647210 */ /* 0x000fe20007fbe0ff */
[----:B------:R-:W4:Y:S01]  /*10970*/  LDL.LU R216, [R1+0x2c4] ;  /* 0x0002c40001d87983 */ /* 0x000f220000300800 */
[----:B------:R-:W-:Y:S02]  /*10980*/  LEA.HI.X.SX32 R105, R217, R209, 0x1, P4 ;  /* 0x000000d1d9697211 */ /* 0x000fe400020f0eff */
[----:B------:R-:W-:Y:S01]  /*10990*/  IADD3 R98, P3, R249, R237, RZ ;  /* 0x000000edf9627210 */ /* 0x000fe20007f7e0ff */
[----:B------:R-:W4:Y:S01]  /*109a0*/  LDL.LU R217, [R1+0x2c8] ;  /* 0x0002c80001d97983 */ /* 0x000f220000300800 */
[-C--:B------:R-:W-:Y:S02]  /*109b0*/  LEA.HI.X.SX32 R101, R241, R209.reuse, 0x1, P5 ;  /* 0x000000d1f1657211 */ /* 0x080fe400028f0eff */
[-C--:B------:R-:W-:Y:S01]  /*109c0*/  LEA.HI.X.SX32 R103, R235, R209.reuse, 0x1, P6 ;  /* 0x000000d1eb677211 */ /* 0x080fe200030f0eff */
[----:B------:R-:W4:Y:S01]  /*109d0*/  LDL.LU R241, [R1+0x2cc] ;  /* 0x0002cc0001f17983 */ /* 0x000f220000300800 */
[----:B------:R-:W-:-:S03]  /*109e0*/  LEA.HI.X.SX32 R99, R237, R209, 0x1, P3 ;  /* 0x000000d1ed637211 */ /* 0x000fc600018f0eff */
[----:B------:R-:W4:Y:S04]  /*109f0*/  LDL.LU R235, [R1+0x2d0] ;  /* 0x0002d00001eb7983 */ /* 0x000f280000300800 */
[----:B------:R-:W4:Y:S01]  /*10a00*/  LDL.LU R237, [R1+0x2d4] ;  /* 0x0002d40001ed7983 */ /* 0x000f220000300800 */
[C---:B--2---:R-:W-:Y:S02]  /*10a10*/  IADD3 R96, P2, R249.reuse, R231, RZ ;  /* 0x000000e7f9607210 */ /* 0x044fe40007f5e0ff */
[----:B---3--:R-:W-:Y:S02]  /*10a20*/  IADD3 R94, P1, R249, R212, RZ ;  /* 0x000000d4f95e7210 */ /* 0x008fe40007f3e0ff */
[-C--:B------:R-:W-:Y:S02]  /*10a30*/  LEA.HI.X.SX32 R97, R231, R209.reuse, 0x1, P2 ;  /* 0x000000d1e7617211 */ /* 0x080fe400010f0eff */
[----:B----4-:R-:W-:Y:S01]  /*10a40*/  IADD3 R92, P0, R249, R208, RZ ;  /* 0x000000d0f95c7210 */ /* 0x010fe20007f1e0ff */
[----:B------:R-:W2:Y:S01]  /*10a50*/  LDL.LU R231, [R1+0x2d8] ;  /* 0x0002d80001e77983 */ /* 0x000ea20000300800 */
[----:B------:R-:W-:-:S02]  /*10a60*/  LEA.HI.X.SX32 R95, R212, R209, 0x1, P1 ;  /* 0x000000d1d45f7211 */ /* 0x000fc400008f0eff */
[C---:B------:R-:W-:Y:S01]  /*10a70*/  IADD3 R90, P4, R249.reuse, R244, RZ ;  /* 0x000000f4f95a7210 */ /* 0x040fe20007f9e0ff */
[----:B------:R-:W3:Y:S01]  /*10a80*/  LDL.LU R212, [R1+0x2dc] ;  /* 0x0002dc0001d47983 */ /* 0x000ee20000300800 */
[----:B------:R-:W-:Y:S02]  /*10a90*/  LEA.HI.X.SX32 R93, R208, R209, 0x1, P0 ;  /* 0x000000d1d05d7211 */ /* 0x000fe400000f0eff */
[----:B------:R-:W-:Y:S01]  /*10aa0*/  IADD3 R88, P6, R249, R213, RZ ;  /* 0x000000d5f9587210 */ /* 0x000fe20007fde0ff */
[----:B------:R-:W4:Y:S01]  /*10ab0*/  LDL.LU R208, [R1+0x2e0] ;  /* 0x0002e00001d07983 */ /* 0x000f220000300800 */
[-C--:B------:R-:W-:Y:S02]  /*10ac0*/  LEA.HI.X.SX32 R91, R244, R209.reuse, 0x1, P4 ;  /* 0x000000d1f45b7211 */ /* 0x080fe400020f0eff */
[----:B------:R-:W-:Y:S01]  /*10ad0*/  LEA.HI.X.SX32 R89, R213, R209, 0x1, P6 ;  /* 0x000000d1d5597211 */ /* 0x000fe200030f0eff */
[----:B------:R-:W4:Y:S04]  /*10ae0*/  LDL.LU R244, [R1+0x2e4] ;  /* 0x0002e40001f47983 */ /* 0x000f280000300800 */
[----:B------:R-:W4:Y:S01]  /*10af0*/  LDL.LU R213, [R1+0x2e8] ;  /* 0x0002e80001d57983 */ /* 0x000f220000300800 */
[----:B------:R-:W-:Y:S01]  /*10b00*/  IMAD R136, R164, c[0x0][0x188], RZ ;  /* 0x00006200a4887a24 */ /* 0x000fe200078e02ff */
[----:B------:R-:W-:-:S04]  /*10b10*/  SHF.R.U32.HI R164, RZ, 0x6, R184 ;  /* 0x00000006ffa47819 */ /* 0x000fc800000116b8 */
[----:B------:R-:W-:-:S04]  /*10b20*/  SGXT.U32 R164, R164, 0x1 ;  /* 0x00000001a4a4781a */ /* 0x000fc80000000000 */
[----:B------:R-:W-:-:S05]  /*10b30*/  LOP3.LUT R164, R164, 0x4c, RZ, 0xfc, !PT ;  /* 0x0000004ca4a47812 */ /* 0x000fca00078efcff */
[----:B------:R-:W-:Y:S01]  /*10b40*/  IMAD R128, R164, c[0x0][0x188], RZ ;  /* 0x00006200a4807a24 */ /* 0x000fe200078e02ff */
[----:B------:R-:W-:-:S04]  /*10b50*/  SHF.R.U32.HI R164, RZ, 0x6, R172 ;  /* 0x00000006ffa47819 */ /* 0x000fc800000116ac */
[----:B------:R-:W-:-:S04]  /*10b60*/  SGXT.U32 R164, R164, 0x1 ;  /* 0x00000001a4a4781a */ /* 0x000fc80000000000 */
[----:B------:R-:W-:-:S05]  /*10b70*/  LOP3.LUT R164, R164, 0x44, RZ, 0xfc, !PT ;  /* 0x00000044a4a47812 */ /* 0x000fca00078efcff */
[----:B------:R-:W-:Y:S02]  /*10b80*/  IMAD R120, R164, c[0x0][0x188], RZ ;  /* 0x00006200a4787a24 */ /* 0x000fe400078e02ff */
[----:B------:R-:W1:Y:S01]  /*10b90*/  S2R R164, SR_TID.X ;  /* 0x0000000000a47919 */ /* 0x000e620000002100 */
[C---:B------:R-:W-:Y:S02]  /*10ba0*/  IADD3 R82, P5, R249.reuse, R240, RZ ;  /* 0x000000f0f9527210 */ /* 0x040fe40007fbe0ff */
[C---:B------:R-:W-:Y:S02]  /*10bb0*/  IADD3 R71, P1, R249.reuse, R236, RZ ;  /* 0x000000ecf9477210 */ /* 0x040fe40007f3e0ff */
[C---:B------:R-:W-:Y:S02]  /*10bc0*/  IADD3 R69, P0, R249.reuse, R234, RZ ;  /* 0x000000eaf9457210 */ /* 0x040fe40007f1e0ff */
[C---:B------:R-:W-:Y:S02]  /*10bd0*/  IADD3 R67, P4, R249.reuse, R221, RZ ;  /* 0x000000ddf9437210 */ /* 0x040fe40007f9e0ff */
[----:B------:R-:W-:-:S02]  /*10be0*/  IADD3 R65, P6, R249, R230, RZ ;  /* 0x000000e6f9417210 */ /* 0x000fc40007fde0ff */
[----:B------:R-:W-:Y:S02]  /*10bf0*/  LEA.HI.X.SX32 R83, R240, R209, 0x1, P5 ;  /* 0x000000d1f0537211 */ /* 0x000fe400028f0eff */
[----:B------:R-:W4:Y:S01]  /*10c00*/  LDL.LU R240, [R1+0x2ec] ;  /* 0x0002ec0001f07983 */ /* 0x000f220000300800 */
[C---:B------:R-:W-:Y:S02]  /*10c10*/  IADD3 R63, P5, R249.reuse, R245, RZ ;  /* 0x000000f5f93f7210 */ /* 0x040fe40007fbe0ff */
[C---:B------:R-:W-:Y:S01]  /*10c20*/  IADD3 R80, P3, R249.reuse, R225, RZ ;  /* 0x000000e1f9507210 */ /* 0x040fe20007f7e0ff */
[----:B------:R-:W4:Y:S01]  /*10c30*/  LDL.LU R228, [R1+0x2f0] ;  /* 0x0002f00001e47983 */ /* 0x000f220000300800 */
[----:B------:R-:W-:Y:S02]  /*10c40*/  LEA.HI.X.SX32 R77, R236, R209, 0x1, P1 ;  /* 0x000000d1ec4d7211 */ /* 0x000fe400008f0eff */
[----:B------:R-:W-:Y:S01]  /*10c50*/  IADD3 R57, P1, R249, R241, RZ ;  /* 0x000000f1f9397210 */ /* 0x000fe20007f3e0ff */
[----:B------:R-:W4:Y:S01]  /*10c60*/  LDL.LU R236, [R1+0x2f4] ;  /* 0x0002f40001ec7983 */ /* 0x000f220000300800 */
[----:B------:R-:W-:-:S02]  /*10c70*/  LEA.HI.X.SX32 R70, R234, R209, 0x1, P0 ;  /* 0x000000d1ea467211 */ /* 0x000fc400000f0eff */
[----:B------:R-:W-:Y:S01]  /*10c80*/  IADD3 R78, P2, R249, R220, RZ ;  /* 0x000000dcf94e7210 */ /* 0x000fe20007f5e0ff */
[----:B------:R-:W4:Y:S01]  /*10c90*/  LDL.LU R234, [R1+0x2f8] ;  /* 0x0002f80001ea7983 */ /* 0x000f220000300800 */
[-C--:B------:R-:W-:Y:S02]  /*10ca0*/  LEA.HI.X.SX32 R68, R221, R209.reuse, 0x1, P4 ;  /* 0x000000d1dd447211 */ /* 0x080fe400020f0eff */
[----:B------:R-:W-:Y:S02]  /*10cb0*/  LEA.HI.X.SX32 R66, R230, R209, 0x1, P6 ;  /* 0x000000d1e6427211 */ /* 0x000fe400030f0eff */
[----:B------:R-:W-:Y:S01]  /*10cc0*/  IADD3 R53, P4, R249, R237, RZ ;  /* 0x000000edf9357210 */ /* 0x000fe20007f9e0ff */
[----:B------:R-:W4:Y:S01]  /*10cd0*/  LDL.LU R230, [R1+0x2fc] ;  /* 0x0002fc0001e67983 */ /* 0x000f220000300800 */
[-C--:B------:R-:W-:Y:S02]  /*10ce0*/  LEA.HI.X.SX32 R64, R245, R209.reuse, 0x1, P5 ;  /* 0x000000d1f5407211 */ /* 0x080fe400028f0eff */
[----:B------:R-:W-:Y:S01]  /*10cf0*/  LEA.HI.X.SX32 R81, R225, R209, 0x1, P3 ;  /* 0x000000d1e1517211 */ /* 0x000fe200018f0eff */
[----:B------:R-:W4:Y:S01]  /*10d00*/  LDL.LU R245, [R1+0x300] ;  /* 0x0003000001f57983 */ /* 0x000f220000300800 */
[----:B------:R-:W-:-:S02]  /*10d10*/  IADD3 R55, P0, R249, R235, RZ ;  /* 0x000000ebf9377210 */ /* 0x000fc40007f1e0ff */
[----:B------:R-:W-:Y:S01]  /*10d20*/  IADD3 R61, P3, R249, R216, RZ ;  /* 0x000000d8f93d7210 */ /* 0x000fe20007f7e0ff */
[----:B------:R-:W4:Y:S01]  /*10d30*/  LDL.LU R224, [R1+0x304] ;  /* 0x0003040001e07983 */ /* 0x000f220000300800 */
[-C--:B------:R-:W-:Y:S02]  /*10d40*/  LEA.HI.X.SX32 R58, R241, R209.reuse, 0x1, P1 ;  /* 0x000000d1f13a7211 */ /* 0x080fe400008f0eff */
[-C--:B------:R-:W-:Y:S01]  /*10d50*/  LEA.HI.X.SX32 R79, R220, R209.reuse, 0x1, P2 ;  /* 0x000000d1dc4f7211 */ /* 0x080fe200010f0eff */
[----:B------:R-:W4:Y:S01]  /*10d60*/  LDL.LU R241, [R1+0x308] ;  /* 0x0003080001f17983 */ /* 0x000f220000300800 */
[-C--:B------:R-:W-:Y:S02]  /*10d70*/  LEA.HI.X.SX32 R54, R237, R209.reuse, 0x1, P4 ;  /* 0x000000d1ed367211 */ /* 0x080fe400020f0eff */
[-C--:B------:R-:W-:Y:S01]  /*10d80*/  LEA.HI.X.SX32 R56, R235, R209.reuse, 0x1, P0 ;  /* 0x000000d1eb387211 */ /* 0x080fe200000f0eff */
[----:B------:R-:W4:Y:S01]  /*10d90*/  LDL.LU R220, [R1+0x30c] ;  /* 0x00030c0001dc7983 */ /* 0x000f220000300800 */
[----:B------:R-:W-:-:S02]  /*10da0*/  LEA.HI.X.SX32 R62, R216, R209, 0x1, P3 ;  /* 0x000000d1d83e7211 */ /* 0x000fc400018f0eff */
[----:B------:R-:W-:Y:S01]  /*10db0*/  SHF.R.U32.HI R184, RZ, 0x6, R184 ;  /* 0x00000006ffb87819 */ /* 0x000fe200000116b8 */
[----:B------:R-:W4:Y:S04]  /*10dc0*/  LDL.LU R237, [R1+0x310] ;  /* 0x0003100001ed7983 */ /* 0x000f280000300800 */
[----:B------:R-:W4:Y:S01]  /*10dd0*/  LDL.LU R235, [R1+0x314] ;  /* 0x0003140001eb7983 */ /* 0x000f220000300800 */
[----:B------:R-:W-:-:S03]  /*10de0*/  IADD3 R59, P2, R249, R217, RZ ;  /* 0x000000d9f93b7210 */ /* 0x000fc60007f5e0ff */
[----:B------:R-:W4:Y:S01]  /*10df0*/  LDL.LU R216, [R1+0x318] ;  /* 0x0003180001d87983 */ /* 0x000f220000300800 */
[----:B------:R-:W-:Y:S01]  /*10e00*/  SGXT.U32 R184, R184, 0x1 ;  /* 0x00000001b8b8781a */ /* 0x000fe20000000000 */
[----:B------:R-:W-:Y:S01]  /*10e10*/  IMAD R134, R188, c[0x0][0x188], RZ ;  /* 0x00006200bc867a24 */ /* 0x000fe200078e02ff */
[----:B------:R-:W-:Y:S02]  /*10e20*/  SHF.R.U32.HI R172, RZ, 0x6, R172 ;  /* 0x00000006ffac7819 */ /* 0x000fe400000116ac */
[----:B-1----:R-:W-:Y:S02]  /*10e30*/  SHF.R.U32.HI R188, RZ, 0x6, R164 ;  /* 0x00000006ffbc7819 */ /* 0x002fe400000116a4 */
[----:B------:R-:W-:Y:S02]  /*10e40*/  LEA.HI.X.SX32 R60, R217, R209, 0x1, P2 ;  /* 0x000000d1d93c7211 */ /* 0x000fe400010f0eff */
[----:B------:R-:W-:Y:S02]  /*10e50*/  LOP3.LUT R184, R184, 0x50, RZ, 0xfc, !PT ;  /* 0x00000050b8b87812 */ /* 0x000fe400078efcff */
[----:B------:R-:W-:-:S02]  /*10e60*/  SGXT.U32 R172, R172, 0x1 ;  /* 0x00000001acac781a */ /* 0x000fc40000000000 */
[----:B------:R-:W-:Y:S01]  /*10e70*/  SGXT.U32 R188, R188, 0x1 ;  /* 0x00000001bcbc781a */ /* 0x000fe20000000000 */
[----:B------:R-:W-:Y:S01]  /*10e80*/  IMAD R132, R184, c[0x0][0x188], RZ ;  /* 0x00006200b8847a24 */ /* 0x000fe200078e02ff */
[----:B------:R-:W-:Y:S01]  /*10e90*/  LOP3.LUT R172, R172, 0x48, RZ, 0xfc, !PT ;  /* 0x00000048acac7812 */ /* 0x000fe200078efcff */
[----:B------:R-:W-:Y:S01]  /*10ea0*/  IMAD R130, R180, c[0x0][0x188], RZ ;  /* 0x00006200b4827a24 */ /* 0x000fe200078e02ff */
[----:B------:R-:W-:Y:S01]  /*10eb0*/  LOP3.LUT R188, R188, 0x40, RZ, 0xfc, !PT ;  /* 0x00000040bcbc7812 */ /* 0x000fe200078efcff */
[----:B------:R-:W-:Y:S02]  /*10ec0*/  IMAD R118, R157, c[0x0][0x188], RZ ;  /* 0x000062009d767a24 */ /* 0x000fe400078e02ff */
[----:B------:R-:W-:Y:S02]  /*10ed0*/  IMAD R126, R176, c[0x0][0x188], RZ ;  /* 0x00006200b07e7a24 */ /* 0x000fe400078e02ff */
[----:B------:R-:W-:Y:S02]  /*10ee0*/  IMAD R124, R172, c[0x0][0x188], RZ ;  /* 0x00006200ac7c7a24 */ /* 0x000fe400078e02ff */
[----:B------:R-:W-:-:S02]  /*10ef0*/  IMAD R122, R169, c[0x0][0x188], RZ ;  /* 0x00006200a97a7a24 */ /* 0x000fc400078e02ff */
[----:B------:R-:W-:Y:S01]  /*10f00*/  IMAD R116, R188, c[0x0][0x188], RZ ;  /* 0x00006200bc747a24 */ /* 0x000fe200078e02ff */
[----:B------:R-:W-:-:S04]  /*10f10*/  SHF.R.U32.HI R188, RZ, 0x6, R165 ;  /* 0x00000006ffbc7819 */ /* 0x000fc800000116a5 */
[----:B------:R-:W-:-:S04]  /*10f20*/  SGXT.U32 R188, R188, 0x1 ;  /* 0x00000001bcbc781a */ /* 0x000fc80000000000 */
[----:B------:R-:W-:Y:S01]  /*10f30*/  LOP3.LUT R188, R188, 0x3c, RZ, 0xfc, !PT ;  /* 0x0000003cbcbc7812 */ /* 0x000fe200078efcff */
[----:B------:R-:W-:-:S04]  /*10f40*/  IMAD R114, R160, c[0x0][0x188], RZ ;  /* 0x00006200a0727a24 */ /* 0x000fc800078e02ff */
[----:B------:R-:W-:Y:S01]  /*10f50*/  IMAD R112, R188, c[0x0][0x188], RZ ;  /* 0x00006200bc707a24 */ /* 0x000fe200078e02ff */
[----:B------:R-:W-:Y:S02]  /*10f60*/  SHF.R.U32.HI R188, RZ, 0x6, R161 ;  /* 0x00000006ffbc7819 */ /* 0x000fe400000116a1 */
[C---:B--2---:R-:W-:Y:S02]  /*10f70*/  IADD3 R51, P6, R249.reuse, R231, RZ ;  /* 0x000000e7f9337210 */ /* 0x044fe40007fde0ff */
[----:B---3--:R-:W-:Y:S02]  /*10f80*/  IADD3 R49, P5, R249, R212, RZ ;  /* 0x000000d4f9317210 */ /* 0x008fe40007fbe0ff */
[-C--:B------:R-:W-:Y:S02]  /*10f90*/  LEA.HI.X.SX32 R52, R231, R209.reuse, 0x1, P6 ;  /* 0x000000d1e7347211 */ /* 0x080fe400030f0eff */
[----:B----4-:R-:W-:Y:S01]  /*10fa0*/  IADD3 R47, P3, R249, R208, RZ ;  /* 0x000000d0f92f7210 */ /* 0x010fe20007f7e0ff */
[----:B------:R-:W2:Y:S01]  /*10fb0*/  LDL.LU R231, [R1+0x31c] ;  /* 0x00031c0001e77983 */ /* 0x000ea20000300800 */
[----:B------:R-:W-:-:S03]  /*10fc0*/  LEA.HI.X.SX32 R50, R212, R209, 0x1, P5 ;  /* 0x000000d1d4327211 */ /* 0x000fc600028f0eff */
[----:B------:R-:W3:Y:S01]  /*10fd0*/  LDL.LU R229, [R1+0x320] ;  /* 0x0003200001e57983 */ /* 0x000ee20000300800 */
[----:B------:R-:W-:-:S03]  /*10fe0*/  LEA.HI.X.SX32 R48, R208, R209, 0x1, P3 ;  /* 0x000000d1d0307211 */ /* 0x000fc600018f0eff */
[----:B------:R-:W4:Y:S01]  /*10ff0*/  LDL.LU R212, [R1+0x324] ;  /* 0x0003240001d47983 */ /* 0x000f220000300800 */
[----:B------:R-:W-:-:S03]  /*11000*/  IADD3 R43, P1, R249, R213, RZ ;  /* 0x000000d5f92b7210 */ /* 0x000fc60007f3e0ff */
[----:B------:R-:W4:Y:S04]  /*11010*/  LDL.LU R225, [R1+0x328] ;  /* 0x0003280001e17983 */ /* 0x000f280000300800 */
[----:B------:R-:W4:Y:S01]  /*11020*/  LDL.LU R208, [R1+0x32c] ;  /* 0x00032c0001d07983 */ /* 0x000f220000300800 */
[----:B------:R-:W-:-:S03]  /*11030*/  LEA.HI.X.SX32 R44, R213, R209, 0x1, P1 ;  /* 0x000000d1d52c7211 */ /* 0x000fc600008f0eff */
        /* <DEDUP_REMOVED lines=17> */
[----:B------:R-:W-:-:S04]  /*11150*/  SHF.R.U32.HI R142, RZ, 0x6, R142 ;  /* 0x00000006ff8e7819 */ /* 0x000fc8000001168e */
[----:B------:R-:W-:-:S04]  /*11160*/  SGXT.U32 R142, R142, 0x1 ;  /* 0x000000018e8e781a */ /* 0x000fc80000000000 */
[----:B------:R-:W-:-:S05]  /*11170*/  LOP3.LUT R142, R142, 0x58, RZ, 0xfc, !PT ;  /* 0x000000588e8e7812 */ /* 0x000fca00078efcff */
[----:B------:R-:W-:Y:S02]  /*11180*/  IMAD R140, R142, c[0x0][0x188], RZ ;  /* 0x000062008e8c7a24 */ /* 0x000fe400078e02ff */
[----:B------:R-:W1:Y:S01]  /*11190*/  S2R R142, SR_TID.X ;  /* 0x00000000008e7919 */ /* 0x000e620000002100 */
[----:B------:R-:W-:-:S04]  /*111a0*/  SGXT.U32 R188, R188, 0x1 ;  /* 0x00000001bcbc781a */ /* 0x000fc80000000000 */
[----:B------:R-:W-:-:S05]  /*111b0*/  LOP3.LUT R188, R188, 0x38, RZ, 0xfc, !PT ;  /* 0x00000038bcbc7812 */ /* 0x000fca00078efcff */
[----:B------:R-:W-:Y:S01]  /*111c0*/  IMAD R108, R188, c[0x0][0x188], RZ ;  /* 0x00006200bc6c7a24 */ /* 0x000fe200078e02ff */
[----:B-1----:R-:W-:-:S04]  /*111d0*/  SHF.R.U32.HI R188, RZ, 0x6, R142 ;  /* 0x00000006ffbc7819 */ /* 0x002fc8000001168e */
[----:B------:R-:W-:-:S04]  /*111e0*/  SGXT.U32 R188, R188, 0x1 ;  /* 0x00000001bcbc781a */ /* 0x000fc80000000000 */
[----:B------:R-:W-:-:S05]  /*111f0*/  LOP3.LUT R188, R188, 0x30, RZ, 0xfc, !PT ;  /* 0x00000030bcbc7812 */ /* 0x000fca00078efcff */
[----:B------:R-:W-:Y:S01]  /*11200*/  IMAD R84, R188, c[0x0][0x188], RZ ;  /* 0x00006200bc547a24 */ /* 0x000fe200078e02ff */
[----:B------:R-:W-:-:S04]  /*11210*/  SHF.R.U32.HI R188, RZ, 0x6, R15 ;  /* 0x00000006ffbc7819 */ /* 0x000fc8000001160f */
[----:B------:R-:W-:-:S04]  /*11220*/  SGXT.U32 R188, R188, 0x1 ;  /* 0x00000001bcbc781a */ /* 0x000fc80000000000 */
[----:B------:R-:W-:-:S05]  /*11230*/  LOP3.LUT R188, R188, 0x28, RZ, 0xfc, !PT ;  /* 0x00000028bcbc7812 */ /* 0x000fca00078efcff */
[----:B------:R-:W-:Y:S01]  /*11240*/  IMAD R40, R188, c[0x0][0x188], RZ ;  /* 0x00006200bc287a24 */ /* 0x000fe200078e02ff */
[----:B------:R-:W-:Y:S02]  /*11250*/  SHF.R.U32.HI R188, RZ, 0x6, R156 ;  /* 0x00000006ffbc7819 */ /* 0x000fe4000001169c */
[C---:B------:R-:W-:Y:S02]  /*11260*/  IADD3 R45, P2, R249.reuse, R244, RZ ;  /* 0x000000f4f92d7210 */ /* 0x040fe40007f5e0ff */
[----:B------:R-:W-:Y:S02]  /*11270*/  SGXT.U32 R188, R188, 0x1 ;  /* 0x00000001bcbc781a */ /* 0x000fe40000000000 */
[C---:B------:R-:W-:Y:S02]  /*11280*/  IADD3 R37, P4, R249.reuse, R228, RZ ;  /* 0x000000e4f9257210 */ /* 0x040fe40007f9e0ff */
[C---:B------:R-:W-:Y:S02]  /*11290*/  IADD3 R242, P1, R249.reuse, R224, RZ ;  /* 0x000000e0f9f27210 */ /* 0x040fe40007f3e0ff */
[----:B------:R-:W-:-:S02]  /*112a0*/  IADD3 R246, P3, R249, R230, RZ ;  /* 0x000000e6f9f67210 */ /* 0x000fc40007f7e0ff */
[----:B------:R-:W-:Y:S02]  /*112b0*/  LEA.HI.X.SX32 R46, R244, R209, 0x1, P2 ;  /* 0x000000d1f42e7211 */ /* 0x000fe400010f0eff */
[----:B------:R-:W-:Y:S02]  /*112c0*/  LOP3.LUT R188, R188, 0x20, RZ, 0xfc, !PT ;  /* 0x00000020bcbc7812 */ /* 0x000fe400078efcff */
[C---:B------:R-:W-:Y:S02]  /*112d0*/  IADD3 R244, P2, R249.reuse, R245, RZ ;  /* 0x000000f5f9f47210 */ /* 0x040fe40007f5e0ff */
[-C--:B------:R-:W-:Y:S02]  /*112e0*/  LEA.HI.X.SX32 R39, R228, R209.reuse, 0x1, P4 ;  /* 0x000000d1e4277211 */ /* 0x080fe400020f0eff */
[-C--:B------:R-:W-:Y:S02]  /*112f0*/  LEA.HI.X.SX32 R243, R224, R209.reuse, 0x1, P1 ;  /* 0x000000d1e0f37211 */ /* 0x080fe400008f0eff */
[----:B------:R-:W-:Y:S01]  /*11300*/  IADD3 R0, P5, R249, R234, RZ ;  /* 0x000000eaf9007210 */ /* 0x000fe20007fbe0ff */
[----:B------:R-:W-:Y:S01]  /*11310*/  IMAD R110, R13, c[0x0][0x188], RZ ;  /* 0x000062000d6e7a24 */ /* 0x000fe200078e02ff */
[-C--:B------:R-:W-:Y:S01]  /*11320*/  LEA.HI.X.SX32 R247, R230, R209.reuse, 0x1, P3 ;  /* 0x000000d1e6f77211 */ /* 0x080fe200018f0eff */
[----:B------:R-:W-:Y:S01]  /*11330*/  IMAD R74, R9, c[0x0][0x188], RZ ;  /* 0x00006200094a7a24 */ /* 0x000fe200078e02ff */
[C---:B------:R-:W-:Y:S01]  /*11340*/  IADD3 R41, P0, R249.reuse, R240, RZ ;  /* 0x000000f0f9297210 */ /* 0x040fe20007f1e0ff */
[----:B------:R-:W-:Y:S01]  /*11350*/  IMAD R138, R12, c[0x0][0x188], RZ ;  /* 0x000062000c8a7a24 */ /* 0x000fe200078e02ff */
[----:B------:R-:W-:Y:S01]  /*11360*/  IADD3 R232, P3, R249, R216, RZ ;  /* 0x000000d8f9e87210 */ /* 0x000fe20007f7e0ff */
[----:B------:R-:W-:Y:S01]  /*11370*/  IMAD R9, R188, c[0x0][0x188], RZ ;  /* 0x00006200bc097a24 */ /* 0x000fe200078e02ff */
[----:B------:R-:W-:-:S02]  /*11380*/  LEA.HI.X.SX32 R245, R245, R209, 0x1, P2 ;  /* 0x000000d1f5f57211 */ /* 0x000fc400010f0eff */
[--C-:B------:R-:W-:Y:S02]  /*11390*/  SHF.R.U32.HI R13, RZ, 0x6, R142.reuse ;  /* 0x00000006ff0d7819 */ /* 0x100fe4000001168e */
[C---:B------:R-:W-:Y:S02]  /*113a0*/  IADD3 R6, P6, R249.reuse, R236, RZ ;  /* 0x000000ecf9067210 */ /* 0x040fe40007fde0ff */
[----:B------:R-:W-:Y:S02]  /*113b0*/  IADD3 R238, P4, R249, R220, RZ ;  /* 0x000000dcf9ee7210 */ /* 0x000fe40007f9e0ff */
[----:B------:R-:W-:Y:S02]  /*113c0*/  LEA.HI.X.SX32 R4, R234, R209, 0x1, P5 ;  /* 0x000000d1ea047211 */ /* 0x000fe400028f0eff */
[----:B------:R-:W-:Y:S02]  /*113d0*/  SHF.R.U32.HI R12, RZ, 0x6, R142 ;  /* 0x00000006ff0c7819 */ /* 0x000fe4000001168e */
[----:B------:R-:W-:-:S02]  /*113e0*/  SHF.R.U32.HI R188, RZ, 0x6, R196 ;  /* 0x00000006ffbc7819 */ /* 0x000fc400000116c4 */
[----:B------:R-:W-:Y:S02]  /*113f0*/  IADD3 R234, P5, R249, R235, RZ ;  /* 0x000000ebf9ea7210 */ /* 0x000fe40007fbe0ff */
[----:B------:R-:W-:Y:S02]  /*11400*/  SHF.R.U32.HI R196, RZ, 0x6, R196 ;  /* 0x00000006ffc47819 */ /* 0x000fe400000116c4 */
[-C--:B------:R-:W-:Y:S02]  /*11410*/  LEA.HI.X.SX32 R42, R240, R209.reuse, 0x1, P0 ;  /* 0x000000d1f02a7211 */ /* 0x080fe400000f0eff */
[----:B------:R-:W-:Y:S02]  /*11420*/  LEA.HI.X.SX32 R233, R216, R209, 0x1, P3 ;  /* 0x000000d1d8e97211 */ /* 0x000fe400018f0eff */
[----:B------:R-:W-:Y:S02]  /*11430*/  SGXT.U32 R13, R13, 0x1 ;  /* 0x000000010d0d781a */ /* 0x000fe40000000000 */
[----:B------:R-:W-:-:S02]  /*11440*/  IADD3 R240, P0, R249, R241, RZ ;  /* 0x000000f1f9f07210 */ /* 0x000fc40007f1e0ff */
[-C--:B------:R-:W-:Y:S02]  /*11450*/  LEA.HI.X.SX32 R10, R236, R209.reuse, 0x1, P6 ;  /* 0x000000d1ec0a7211 */ /* 0x080fe400030f0eff */
[----:B------:R-:W-:Y:S02]  /*11460*/  LEA.HI.X.SX32 R239, R220, R209, 0x1, P4 ;  /* 0x000000d1dcef7211 */ /* 0x000fe400020f0eff */
[----:B------:R-:W-:Y:S01]  /*11470*/  SGXT.U32 R12, R12, 0x1 ;  /* 0x000000010c0c781a */ /* 0x000fe20000000000 */
[----:B------:R-:W-:Y:S01]  /*11480*/  IMAD R207, R171, c[0x0][0x188], RZ ;  /* 0x00006200abcf7a24 */ /* 0x000fe200078e02ff */
[----:B------:R-:W-:Y:S02]  /*11490*/  IADD3 R236, P6, R249, R237, RZ ;  /* 0x000000edf9ec7210 */ /* 0x000fe40007fde0ff */
[----:B------:R-:W-:Y:S02]  /*114a0*/  LEA.HI.X.SX32 R235, R235, R209, 0x1, P5 ;  /* 0x000000d1ebeb7211 */ /* 0x000fe400028f0eff */
[----:B------:R-:W-:-:S02]  /*114b0*/  SHF.R.U32.HI R15, RZ, 0x6, R15 ;  /* 0x00000006ff0f7819 */ /* 0x000fc4000001160f */
[----:B------:R-:W-:Y:S02]  /*114c0*/  SGXT.U32 R196, R196, 0x1 ;  /* 0x00000001c4c4781a */ /* 0x000fe40000000000 */
[----:B------:R-:W-:Y:S01]  /*114d0*/  SHF.R.S32.HI R73, RZ, 0x1f, R250 ;  /* 0x0000001fff497819 */ /* 0x000fe200000114fa */
[----:B------:R-:W-:Y:S01]  /*114e0*/  IMAD R76, R14, c[0x0][0x188], RZ ;  /* 0x000062000e4c7a24 */ /* 0x000fe200078e02ff */
[----:B------:R-:W-:Y:S02]  /*114f0*/  LOP3.LUT R13, R13, 0x32, RZ, 0xfc, !PT ;  /* 0x000000320d0d7812 */ /* 0x000fe400078efcff */
[-C--:B------:R-:W-:Y:S02]  /*11500*/  LEA.HI.X.SX32 R241, R241, R209.reuse, 0x1, P0 ;  /* 0x000000d1f1f17211 */ /* 0x080fe400000f0eff */
[----:B------:R-:W-:Y:S01]  /*11510*/  LOP3.LUT R12, R12, 0x34, RZ, 0xfc, !PT ;  /* 0x000000340c0c7812 */ /* 0x000fe200078efcff */
[----:B------:R-:W-:Y:S01]  /*11520*/  IMAD R197, R197, c[0x0][0x188], RZ ;  /* 0x00006200c5c57a24 */ /* 0x000fe200078e02ff */
[----:B------:R-:W-:-:S02]  /*11530*/  LEA.HI.X.SX32 R237, R237, R209, 0x1, P6 ;  /* 0x000000d1eded7211 */ /* 0x000fc400030f0eff */
[----:B------:R-:W-:Y:S02]  /*11540*/  SGXT.U32 R15, R15, 0x1 ;  /* 0x000000010f0f781a */ /* 0x000fe40000000000 */
[----:B------:R-:W-:Y:S01]  /*11550*/  LOP3.LUT R196, R196, 0x1c, RZ, 0xfc, !PT ;  /* 0x0000001cc4c47812 */ /* 0x000fe200078efcff */
[----:B------:R-:W-:Y:S01]  /*11560*/  IMAD R195, R162, c[0x0][0x188], RZ ;  /* 0x00006200a2c37a24 */ /* 0x000fe200078e02ff */
[----:B------:R-:W-:Y:S01]  /*11570*/  LOP3.LUT R7, R168, 0x7, RZ, 0xc0, !PT ;  /* 0x00000007a8077812 */ /* 0x000fe200078ec0ff */
[----:B------:R-:W-:Y:S01]  /*11580*/  IMAD R85, R13, c[0x0][0x188], RZ ;  /* 0x000062000d557a24 */ /* 0x000fe200078e02ff */
[----:B------:R-:W-:Y:S01]  /*11590*/  LOP3.LUT R15, R15, 0x2c, RZ, 0xfc, !PT ;  /* 0x0000002c0f0f7812 */ /* 0x000fe200078efcff */
[----:B------:R-:W-:Y:S01]  /*115a0*/  IMAD R86, R12, c[0x0][0x188], RZ ;  /* 0x000062000c567a24 */ /* 0x000fe200078e02ff */
[----:B------:R-:W-:Y:S01]  /*115b0*/  SGXT.U32 R188, R188, 0x1 ;  /* 0x00000001bcbc781a */ /* 0x000fe20000000000 */
[----:B------:R-:W-:Y:S02]  /*115c0*/  IMAD R199, R167, c[0x0][0x188], RZ ;  /* 0x00006200a7c77a24 */ /* 0x000fe400078e02ff */
[----:B------:R-:W-:-:S02]  /*115d0*/  IMAD R12, R196, c[0x0][0x188], RZ ;  /* 0x00006200c40c7a24 */ /* 0x000fc400078e02ff */
[----:B------:R-:W-:Y:S02]  /*115e0*/  IMAD R187, R158, c[0x0][0x188], RZ ;  /* 0x000062009ebb7a24 */ /* 0x000fe400078e02ff */
[----:B------:R-:W-:Y:S01]  /*115f0*/  IMAD R185, R185, c[0x0][0x188], RZ ;  /* 0x00006200b9b97a24 */ /* 0x000fe200078e02ff */
[----:B------:R-:W-:Y:S01]  /*11600*/  LOP3.LUT R188, R188, 0x18, RZ, 0xfc, !PT ;  /* 0x00000018bcbc7812 */ /* 0x000fe200078efcff */
[----:B------:R-:W-:Y:S02]  /*11610*/  IMAD.SHL.U32 R8, R168, 0x2, RZ ;  /* 0x00000002a8087824 */ /* 0x000fe400078e00ff */
[----:B------:R-:W-:Y:S02]  /*11620*/  IMAD R7, R7, 0x210, RZ ;  /* 0x0000021007077824 */ /* 0x000fe400078e02ff */
[----:B------:R-:W-:Y:S02]  /*11630*/  IMAD R75, R15, c[0x0][0x188], RZ ;  /* 0x000062000f4b7a24 */ /* 0x000fe400078e02ff */
[----:B------:R-:W-:Y:S01]  /*11640*/  IMAD R189, R189, c[0x0][0x188], RZ ;  /* 0x00006200bdbd7a24 */ /* 0x000fe200078e02ff */
[----:B------:R-:W-:Y:S01]  /*11650*/  SHF.R.U32.HI R156, RZ, 0x6, R156 ;  /* 0x00000006ff9c7819 */ /* 0x000fe2000001169c */
[----:B------:R-:W-:-:S02]  /*11660*/  IMAD R203, R166, c[0x0][0x188], RZ ;  /* 0x00006200a6cb7a24 */ /* 0x000fc400078e02ff */
[----:B------:R-:W-:Y:S01]  /*11670*/  IMAD R177, R177, c[0x0][0x188], RZ ;  /* 0x00006200b1b17a24 */ /* 0x000fe200078e02ff */
[----:B------:R-:W-:Y:S01]  /*11680*/  LOP3.LUT R8, R7, 0x30, R8, 0x78, !PT ;  /* 0x0000003007087812 */ /* 0x000fe200078e7808 */
[----:B------:R-:W-:Y:S02]  /*11690*/  IMAD R201, R201, c[0x0][0x188], RZ ;  /* 0x00006200c9c97a24 */ /* 0x000fe400078e02ff */
[----:B------:R-:W-:Y:S01]  /*116a0*/  IMAD R7, R188, c[0x0][0x188], RZ ;  /* 0x00006200bc077a24 */ /* 0x000fe200078e02ff */
[----:B------:R-:W-:Y:S01]  /*116b0*/  SGXT.U32 R156, R156, 0x1 ;  /* 0x000000019c9c781a */ /* 0x000fe20000000000 */
[----:B------:R-:W-:Y:S02]  /*116c0*/  IMAD R193, R193, c[0x0][0x188], RZ ;  /* 0x00006200c1c17a24 */ /* 0x000fe400078e02ff */
[----:B------:R-:W-:Y:S02]  /*116d0*/  IMAD R11, R200, c[0x0][0x188], RZ ;  /* 0x00006200c80b7a24 */ /* 0x000fe400078e02ff */
[----:B------:R-:W-:Y:S01]  /*116e0*/  IMAD R191, R163, c[0x0][0x188], RZ ;  /* 0x00006200a3bf7a24 */ /* 0x000fe200078e02ff */
[----:B------:R-:W-:Y:S01]  /*116f0*/  LOP3.LUT R156, R156, 0x24, RZ, 0xfc, !PT ;  /* 0x000000249c9c7812 */ /* 0x000fe200078efcff */
[----:B------:R-:W-:Y:S01]  /*11700*/  IMAD R72, R192, c[0x0][0x188], RZ ;  /* 0x00006200c0487a24 */ /* 0x000fe200078e02ff */
[----:B--2---:R-:W-:-:S02]  /*11710*/  IADD3 R230, P2, R249, R231, RZ ;  /* 0x000000e7f9e67210 */ /* 0x004fc40007f5e0ff */
[----:B---3--:R-:W-:-:S04]  /*11720*/  IADD3 R228, P1, R249, R229, RZ ;  /* 0x000000e5f9e47210 */ /* 0x008fc80007f3e0ff */
[-C--:B------:R-:W-:Y:S02]  /*11730*/  LEA.HI.X.SX32 R229, R229, R209.reuse, 0x1, P1 ;  /* 0x000000d1e5e57211 */ /* 0x080fe400008f0eff */
[----:B------:R-:W-:Y:S02]  /*11740*/  LEA.HI.X.SX32 R231, R231, R209, 0x1, P2 ;  /* 0x000000d1e7e77211 */ /* 0x000fe400010f0eff */
[C---:B----4-:R-:W-:Y:S02]  /*11750*/  IADD3 R224, P4, R249.reuse, R225, RZ ;  /* 0x000000e1f9e07210 */ /* 0x050fe40007f9e0ff */
[----:B------:R-:W-:Y:S02]  /*11760*/  IADD3 R226, P0, R249, R212, RZ ;  /* 0x000000d4f9e27210 */ /* 0x000fe40007f1e0ff */
[----:B------:R-:W-:Y:S02]  /*11770*/  LEA.HI.X.SX32 R225, R225, R209, 0x1, P4 ;  /* 0x000000d1e1e17211 */ /* 0x000fe400020f0eff */
[----:B------:R-:W-:-:S02]  /*11780*/  IADD3 R220, P5, R249, R221, RZ ;  /* 0x000000ddf9dc7210 */ /* 0x000fc40007fbe0ff */
[C---:B------:R-:W-:Y:S02]  /*11790*/  IADD3 R218, P3, R249.reuse, R178, RZ ;  /* 0x000000b2f9da7210 */ /* 0x040fe40007f7e0ff */
[C---:B------:R-:W-:Y:S02]  /*117a0*/  IADD3 R216, P2, R249.reuse, R217, RZ ;  /* 0x000000d9f9d87210 */ /* 0x040fe40007f5e0ff */
[----:B------:R-:W-:-:S04]  /*117b0*/  IADD3 R214, P1, R249, R179, RZ ;  /* 0x000000b3f9d67210 */ /* 0x000fc80007f3e0ff */
[-C--:B------:R-:W-:Y:S02]  /*117c0*/  LEA.HI.X.SX32 R215, R179, R209.reuse, 0x1, P1 ;  /* 0x000000d1b3d77211 */ /* 0x080fe400008f0eff */
[-C--:B------:R-:W-:Y:S02]  /*117d0*/  LEA.HI.X.SX32 R219, R178, R209.reuse, 0x1, P3 ;  /* 0x000000d1b2db7211 */ /* 0x080fe400018f0eff */
[-C--:B------:R-:W-:Y:S02]  /*117e0*/  LEA.HI.X.SX32 R217, R217, R209.reuse, 0x1, P2 ;  /* 0x000000d1d9d97211 */ /* 0x080fe400010f0eff */
[C---:B------:R-:W-:Y:S02]  /*117f0*/  IADD3 R222, P6, R249.reuse, R208, RZ ;  /* 0x000000d0f9de7210 */ /* 0x040fe40007fde0ff */
[----:B------:R-:W-:Y:S02]  /*11800*/  IADD3 R210, P4, R249, R174, RZ ;  /* 0x000000aef9d27210 */ /* 0x000fe40007f9e0ff */
[----:B------:R-:W-:-:S02]  /*11810*/  LEA.HI.X.SX32 R221, R221, R209, 0x1, P5 ;  /* 0x000000d1dddd7211 */ /* 0x000fc400028f0eff */
[----:B------:R-:W-:Y:S02]  /*11820*/  IADD3 R14, P3, R250, R184, RZ ;  /* 0x000000b8fa0e7210 */ /* 0x000fe40007f7e0ff */
[----:B------:R-:W-:Y:S02]  /*11830*/  LEA.HI.X.SX32 R227, R212, R209, 0x1, P0 ;  /* 0x000000d1d4e37211 */ /* 0x000fe400000f0eff */
[----:B------:R-:W-:Y:S02]  /*11840*/  LEA.HI.X.SX32 R13, R184, R73, 0x1, P3 ;  /* 0x00000049b80d7211 */ /* 0x000fe400018f0eff */
[----:B------:R-:W-:Y:S02]  /*11850*/  IADD3 R18, P5, R250, R157, RZ ;  /* 0x0000009dfa127210 */ /* 0x000fe40007fbe0ff */
[----:B------:R-:W-:Y:S02]  /*11860*/  IADD3 R212, P0, R249, R213, RZ ;  /* 0x000000d5f9d47210 */ /* 0x000fe40007f1e0ff */
[----:B------:R-:W-:-:S02]  /*11870*/  LEA.HI.X.SX32 R223, R208, R209, 0x1, P6 ;  /* 0x000000d1d0df7211 */ /* 0x000fc400030f0eff */
[C---:B------:R-:W-:Y:S02]  /*11880*/  IADD3 R24, P1, R250.reuse, R169, RZ ;  /* 0x000000a9fa187210 */ /* 0x040fe40007f3e0ff */
[C---:B------:R-:W-:Y:S02]  /*11890*/  IADD3 R26, P2, R250.reuse, R164, RZ ;  /* 0x000000a4fa1a7210 */ /* 0x040fe40007f5e0ff */
[----:B------:R-:W-:Y:S02]  /*118a0*/  LEA.HI.X.SX32 R23, R169, R73, 0x1, P1 ;  /* 0x00000049a9177211 */ /* 0x000fe400008f0eff */
[----:B------:R-:W-:Y:S02]  /*118b0*/  IADD3 R206, P1, R250, R207, RZ ;  /* 0x000000cfface7210 */ /* 0x000fe40007f3e0ff */
[----:B------:R-:W-:Y:S02]  /*118c0*/  LEA.HI.X.SX32 R211, R174, R209, 0x1, P4 ;  /* 0x000000d1aed37211 */ /* 0x000fe400020f0eff */
[----:B------:R-:W-:-:S02]  /*118d0*/  IADD3 R28, P3, R250, R165, RZ ;  /* 0x000000a5fa1c7210 */ /* 0x000fc40007f7e0ff */
[----:B------:R-:W-:Y:S02]  /*118e0*/  LEA.HI.X.SX32 R25, R164, R73, 0x1, P2 ;  /* 0x00000049a4197211 */ /* 0x000fe400010f0eff */
[----:B------:R-:W-:Y:S02]  /*118f0*/  IADD3 R208, P6, R249, R175, RZ ;  /* 0x000000aff9d07210 */ /* 0x000fe40007fde0ff */
[C---:B------:R-:W-:Y:S02]  /*11900*/  IADD3 R16, P4, R250.reuse, R180, RZ ;  /* 0x000000b4fa107210 */ /* 0x040fe40007f9e0ff */
[-C--:B------:R-:W-:Y:S02]  /*11910*/  LEA.HI.X.SX32 R17, R157, R73.reuse, 0x1, P5 ;  /* 0x000000499d117211 */ /* 0x080fe400028f0eff */
[----:B------:R-:W-:Y:S02]  /*11920*/  LEA.HI.X.SX32 R207, R207, R73, 0x1, P1 ;  /* 0x00000049cfcf7211 */ /* 0x000fe400008f0eff */
[----:B------:R-:W-:-:S02]  /*11930*/  IADD3 R196, P2, R250, R197, RZ ;  /* 0x000000c5fac47210 */ /* 0x000fc40007f5e0ff */
[----:B------:R-:W-:Y:S02]  /*11940*/  SHF.R.U32.HI R157, RZ, 0x6, R168 ;  /* 0x00000006ff9d7819 */ /* 0x000fe400000116a8 */
[----:B------:R-:W-:Y:S02]  /*11950*/  IADD3 R194, P1, R250, R195, RZ ;  /* 0x000000c3fac27210 */ /* 0x000fe40007f3e0ff */
[----:B------:R-:W-:Y:S02]  /*11960*/  LEA.HI.X.SX32 R213, R213, R209, 0x1, P0 ;  /* 0x000000d1d5d57211 */ /* 0x000fe400000f0eff */
[----:B------:R-:W-:Y:S02]  /*11970*/  LEA.HI.X.SX32 R27, R165, R73, 0x1, P3 ;  /* 0x00000049a51b7211 */ /* 0x000fe400018f0eff */
[----:B------:R-:W-:Y:S02]  /*11980*/  LEA.HI.X.SX32 R209, R175, R209, 0x1, P6 ;  /* 0x000000d1afd17211 */ /* 0x000fe400030f0eff */
[----:B------:R-:W-:-:S02]  /*11990*/  LEA.HI.X.SX32 R15, R180, R73, 0x1, P4 ;  /* 0x00000049b40f7211 */ /* 0x000fc400020f0eff */
[----:B------:R-:W-:Y:S02]  /*119a0*/  IADD3 R198, P3, R250, R199, RZ ;  /* 0x000000c7fac67210 */ /* 0x000fe40007f7e0ff */
[----:B------:R-:W-:Y:S01]  /*119b0*/  LEA.HI.X.SX32 R197, R197, R73, 0x1, P2 ;  /* 0x00000049c5c57211 */ /* 0x000fe200010f0eff */
[----:B------:R-:W-:Y:S01]  /*119c0*/  IMAD R175, R150, c[0x0][0x188], RZ ;  /* 0x0000620096af7a24 */ /* 0x000fe200078e02ff */
[C---:B------:R-:W-:Y:S02]  /*119d0*/  IADD3 R20, P6, R250.reuse, R176, RZ ;  /* 0x000000b0fa147210 */ /* 0x040fe40007fde0ff */
[C---:B------:R-:W-:Y:S02]  /*119e0*/  IADD3 R30, P4, R250.reuse, R160, RZ ;  /* 0x000000a0fa1e7210 */ /* 0x040fe40007f9e0ff */
[----:B------:R-:W-:Y:S02]  /*119f0*/  SGXT.U32 R157, R157, 0x1 ;  /* 0x000000019d9d781a */ /* 0x000fe40000000000 */
[----:B------:R-:W-:-:S02]  /*11a00*/  IADD3 R186, P2, R250, R187, RZ ;  /* 0x000000bbfaba7210 */ /* 0x000fc40007f5e0ff */
[----:B------:R-:W-:Y:S02]  /*11a10*/  LEA.HI.X.SX32 R195, R195, R73, 0x1, P1 ;  /* 0x00000049c3c37211 */ /* 0x000fe400008f0eff */
[C---:B------:R-:W-:Y:S02]  /*11a20*/  IADD3 R32, P5, R250.reuse, R161, RZ ;  /* 0x000000a1fa207210 */ /* 0x040fe40007fbe0ff */
[----:B------:R-:W-:Y:S01]  /*11a30*/  IADD3 R184, P1, R250, R185, RZ ;  /* 0x000000b9fab87210 */ /* 0x000fe20007f3e0ff */
[----:B------:R-:W-:Y:S01]  /*11a40*/  IMAD R179, R154, c[0x0][0x188], RZ ;  /* 0x000062009ab37a24 */ /* 0x000fe200078e02ff */
[-C--:B------:R-:W-:Y:S01]  /*11a50*/  LEA.HI.X.SX32 R199, R199, R73.reuse, 0x1, P3 ;  /* 0x00000049c7c77211 */ /* 0x080fe200018f0eff */
[----:B------:R-:W-:Y:S01]  /*11a60*/  IMAD.MOV.U32 R180, RZ, RZ, c[0x0][0x188] ;  /* 0x00006200ffb47624 */ /* 0x000fe200078e00ff */
[-C--:B------:R-:W-:Y:S01]  /*11a70*/  LEA.HI.X.SX32 R19, R176, R73.reuse, 0x1, P6 ;  /* 0x00000049b0137211 */ /* 0x080fe200030f0eff */
[----:B------:R-:W-:Y:S01]  /*11a80*/  IMAD R157, R157, c[0x0][0x188], RZ ;  /* 0x000062009d9d7a24 */ /* 0x000fe200078e02ff */
[----:B------:R-:W-:-:S02]  /*11a90*/  LEA.HI.X.SX32 R29, R160, R73, 0x1, P4 ;  /* 0x00000049a01d7211 */ /* 0x000fc400020f0eff */
[C---:B------:R-:W-:Y:S02]  /*11aa0*/  IADD3 R188, P3, R250.reuse, R189, RZ ;  /* 0x000000bdfabc7210 */ /* 0x040fe40007f7e0ff */
[-C--:B------:R-:W-:Y:S02]  /*11ab0*/  LEA.HI.X.SX32 R187, R187, R73.reuse, 0x1, P2 ;  /* 0x00000049bbbb7211 */ /* 0x080fe400010f0eff */
[----:B------:R-:W-:Y:S02]  /*11ac0*/  LEA.HI.X.SX32 R31, R161, R73, 0x1, P5 ;  /* 0x00000049a11f7211 */ /* 0x000fe400028f0eff */
[C---:B------:R-:W-:Y:S02]  /*11ad0*/  IADD3 R202, P4, R250.reuse, R203, RZ ;  /* 0x000000cbfaca7210 */ /* 0x040fe40007f9e0ff */
[----:B------:R-:W-:Y:S02]  /*11ae0*/  IADD3 R176, P2, R250, R177, RZ ;  /* 0x000000b1fab07210 */ /* 0x000fe40007f5e0ff */
[----:B------:R-:W-:-:S02]  /*11af0*/  LEA.HI.X.SX32 R185, R185, R73, 0x1, P1 ;  /* 0x00000049b9b97211 */ /* 0x000fc400008f0eff */
[C---:B------:R-:W-:Y:S02]  /*11b00*/  IADD3 R200, P5, R250.reuse, R201, RZ ;  /* 0x000000c9fac87210 */ /* 0x040fe40007fbe0ff */
[----:B------:R-:W-:Y:S01]  /*11b10*/  IADD3 R174, P1, R250, R175, RZ ;  /* 0x000000affaae7210 */ /* 0x000fe20007f3e0ff */
[----:B------:R-:W-:Y:S01]  /*11b20*/  IMAD R157, R180, 0x2, R157 ;  /* 0x00000002b49d7824 */ /* 0x000fe200078e029d */
[-C--:B------:R-:W-:Y:S01]  /*11b30*/  LEA.HI.X.SX32 R189, R189, R73.reuse, 0x1, P3 ;  /* 0x00000049bdbd7211 */ /* 0x080fe200018f0eff */
[----:B------:R-:W-:Y:S01]  /*11b40*/  IMAD R183, R159, c[0x0][0x188], RZ ;  /* 0x000062009fb77a24 */ /* 0x000fe200078e02ff */
[----:B------:R-:W-:Y:S02]  /*11b50*/  LEA.HI.X.SX32 R203, R203, R73, 0x1, P4 ;  /* 0x00000049cbcb7211 */ /* 0x000fe400020f0eff */
[C---:B------:R-:W-:Y:S02]  /*11b60*/  IADD3 R178, P3, R250.reuse, R179, RZ ;  /* 0x000000b3fab27210 */ /* 0x040fe40007f7e0ff */
[----:B------:R-:W-:Y:S01]  /*11b70*/  LEA.HI.X.SX32 R177, R177, R73, 0x1, P2 ;  /* 0x00000049b1b17211 */ /* 0x000fe200010f0eff */
[----:B------:R-:W-:Y:S01]  /*11b80*/  IMAD R181, R181, c[0x0][0x188], RZ ;  /* 0x00006200b5b57a24 */ /* 0x000fe200078e02ff */
[----:B------:R-:W-:-:S02]  /*11b90*/  IADD3 R192, P4, R250, R193, RZ ;  /* 0x000000c1fac07210 */ /* 0x000fc40007f9e0ff */
[-C--:B------:R-:W-:Y:S02]  /*11ba0*/  LEA.HI.X.SX32 R201, R201, R73.reuse, 0x1, P5 ;  /* 0x00000049c9c97211 */ /* 0x080fe400028f0eff */
[C---:B------:R-:W-:Y:S02]  /*11bb0*/  IADD3 R166, P2, R250.reuse, R138, RZ ;  /* 0x0000008afaa67210 */ /* 0x040fe40007f5e0ff */
[----:B------:R-:W-:Y:S02]  /*11bc0*/  LEA.HI.X.SX32 R175, R175, R73, 0x1, P1 ;  /* 0x00000049afaf7211 */ /* 0x000fe400008f0eff */
[C---:B------:R-:W-:Y:S02]  /*11bd0*/  IADD3 R190, P5, R250.reuse, R191, RZ ;  /* 0x000000bffabe7210 */ /* 0x040fe40007fbe0ff */
[----:B------:R-:W-:Y:S01]  /*11be0*/  IADD3 R164, P1, R250, R136, RZ ;  /* 0x00000088faa47210 */ /* 0x000fe20007f3e0ff */
[----:B------:R-:W-:Y:S01]  /*11bf0*/  IMAD R35, R156, c[0x0][0x188], RZ ;  /* 0x000062009c237a24 */ /* 0x000fe200078e02ff */
[----:B------:R-:W-:-:S02]  /*11c00*/  SHF.R.U32.HI R251, RZ, 0x6, R168 ;  /* 0x00000006fffb7819 */ /* 0x000fc400000116a8 */
[----:B------:R-:W-:Y:S02]  /*11c10*/  LOP3.LUT R249, R168, 0x3, RZ, 0xc0, !PT ;  /* 0x00000003a8f97812 */ /* 0x000fe400078ec0ff */
[----:B------:R-:W-:Y:S01]  /*11c20*/  LEA.HI.X.SX32 R179, R179, R73, 0x1, P3 ;  /* 0x00000049b3b37211 */ /* 0x000fe200018f0eff */
[----:B------:R-:W-:Y:S01]  /*11c30*/  IMAD R173, R173, c[0x0][0x188], RZ ;  /* 0x00006200adad7a24 */ /* 0x000fe200078e02ff */
[C---:B------:R-:W-:Y:S02]  /*11c40*/  IADD3 R34, P6, R250.reuse, R157, RZ ;  /* 0x0000009dfa227210 */ /* 0x040fe40007fde0ff */
[-C--:B------:R-:W-:Y:S02]  /*11c50*/  LEA.HI.X.SX32 R193, R193, R73.reuse, 0x1, P4 ;  /* 0x00000049c1c17211 */ /* 0x080fe400020f0eff */
[----:B------:R-:W-:Y:S02]  /*11c60*/  IADD3 R168, P3, R250, R140, RZ ;  /* 0x0000008cfaa87210 */ /* 0x000fe40007f7e0ff */
[----:B------:R-:W-:Y:S01]  /*11c70*/  LEA.HI.X.SX32 R167, R138, R73, 0x1, P2 ;  /* 0x000000498aa77211 */ /* 0x000fe200010f0eff */
[----:B------:R-:W-:Y:S01]  /*11c80*/  IMAD R171, R146, c[0x0][0x188], RZ ;  /* 0x0000620092ab7a24 */ /* 0x000fe200078e02ff */
[----:B------:R-:W-:-:S02]  /*11c90*/  SHF.R.S32.HI R5, RZ, 0x1f, R170 ;  /* 0x0000001fff057819 */ /* 0x000fc400000114aa */
[C---:B------:R-:W-:Y:S02]  /*11ca0*/  IADD3 R22, P0, R250.reuse, R172, RZ ;  /* 0x000000acfa167210 */ /* 0x040fe40007f1e0ff */
[C---:B------:R-:W-:Y:S02]  /*11cb0*/  IADD3 R182, P4, R250.reuse, R183, RZ ;  /* 0x000000b7fab67210 */ /* 0x040fe40007f9e0ff */
[-C--:B------:R-:W-:Y:S02]  /*11cc0*/  LEA.HI.X.SX32 R191, R191, R73.reuse, 0x1, P5 ;  /* 0x00000049bfbf7211 */ /* 0x080fe400028f0eff */
[----:B------:R-:W-:Y:S02]  /*11cd0*/  IADD3 R156, P2, R250, R128, RZ ;  /* 0x00000080fa9c7210 */ /* 0x000fe40007f5e0ff */
[----:B------:R-:W-:Y:S02]  /*11ce0*/  LEA.HI.X.SX32 R165, R136, R73, 0x1, P1 ;  /* 0x0000004988a57211 */ /* 0x000fe400008f0eff */
[----:B------:R-:W-:-:S02]  /*11cf0*/  IADD3 R180, P5, R250, R181, RZ ;  /* 0x000000b5fab47210 */ /* 0x000fc40007fbe0ff */
[----:B------:R-:W-:Y:S02]  /*11d00*/  IADD3 R154, P1, R250, R126, RZ ;  /* 0x0000007efa9a7210 */ /* 0x000fe40007f3e0ff */
[-C--:B------:R-:W-:Y:S02]  /*11d10*/  LEA.HI.X.SX32 R33, R157, R73.reuse, 0x1, P6 ;  /* 0x000000499d217211 */ /* 0x080fe400030f0eff */
[-C--:B------:R-:W-:Y:S02]  /*11d20*/  LEA.HI.X.SX32 R169, R140, R73.reuse, 0x1, P3 ;  /* 0x000000498ca97211 */ /* 0x080fe400018f0eff */
[----:B------:R-:W-:Y:S02]  /*11d30*/  LEA.HI R2, R5, R170, RZ, 0x7 ;  /* 0x000000aa05027211 */ /* 0x000fe400078f38ff */
[-C--:B------:R-:W-:Y:S02]  /*11d40*/  LEA.HI.X.SX32 R21, R172, R73.reuse, 0x1, P0 ;  /* 0x00000049ac157211 */ /* 0x080fe400000f0eff */
[----:B------:R-:W-:-:S02]  /*11d50*/  LEA.HI.X.SX32 R183, R183, R73, 0x1, P4 ;  /* 0x00000049b7b77211 */ /* 0x000fc400020f0eff */
[----:B------:R-:W-:Y:S02]  /*11d60*/  IADD3 R158, P3, R250, R130, RZ ;  /* 0x00000082fa9e7210 */ /* 0x000fe40007f7e0ff */
[----:B------:R-:W-:Y:S02]  /*11d70*/  LEA.HI.X.SX32 R157, R128, R73, 0x1, P2 ;  /* 0x00000049809d7211 */ /* 0x000fe400010f0eff */
[C---:B------:R-:W-:Y:S02]  /*11d80*/  IADD3 R172, P4, R250.reuse, R173, RZ ;  /* 0x000000adfaac7210 */ /* 0x040fe40007f9e0ff */
[-C--:B------:R-:W-:Y:S02]  /*11d90*/  LEA.HI.X.SX32 R181, R181, R73.reuse, 0x1, P5 ;  /* 0x00000049b5b57211 */ /* 0x080fe400028f0eff */
[----:B------:R-:W-:Y:S02]  /*11da0*/  IADD3 R146, P2, R250, R118, RZ ;  /* 0x00000076fa927210 */ /* 0x000fe40007f5e0ff */
[----:B------:R-:W-:-:S02]  /*11db0*/  LEA.HI.X.SX32 R2, R126, R73, 0x1, P1 ;  /* 0x000000497e027211 */ /* 0x000fc400008f0eff */
[----:B------:R-:W-:Y:S02]  /*11dc0*/  SHF.R.U32.HI R142, RZ, 0x6, R142 ;  /* 0x00000006ff8e7819 */ /* 0x000fe4000001168e */
[C---:B------:R-:W-:Y:S02]  /*11dd0*/  IADD3 R170, P5, R250.reuse, R171, RZ ;  /* 0x000000abfaaa7210 */ /* 0x040fe40007fbe0ff */
[----:B------:R-:W-:Y:S02]  /*11de0*/  IADD3 R144, P1, R250, R116, RZ ;  /* 0x00000074fa907210 */ /* 0x000fe40007f3e0ff */
[-C--:B------:R-:W-:Y:S01]  /*11df0*/  LEA.HI.X.SX32 R159, R130, R73.reuse, 0x1, P3 ;  /* 0x00000049829f7211 */ /* 0x080fe200018f0eff */
[----:B------:R-:W-:Y:S01]  /*11e00*/  STL [R1+0x3dc], R146 ;  /* 0x0003dc9201007387 */ /* 0x000fe20000100800 */
[----:B------:R-:W-:Y:S02]  /*11e10*/  LEA.HI.X.SX32 R173, R173, R73, 0x1, P4 ;  /* 0x00000049adad7211 */ /* 0x000fe400020f0eff */
[----:B------:R-:W-:Y:S01]  /*11e20*/  IADD3 R148, P3, R250, R120, RZ ;  /* 0x00000078fa947210 */ /* 0x000fe20007f7e0ff */
[----:B------:R-:W-:Y:S01]  /*11e30*/  STL [R1+0x3d8], R144 ;  /* 0x0003d89001007387 */ /* 0x000fe20000100800 */
[----:B------:R-:W-:-:S02]  /*11e40*/  SGXT.U32 R142, R142, 0x1 ;  /* 0x000000018e8e781a */ /* 0x000fc40000000000 */
[C---:B------:R-:W-:Y:S02]  /*11e50*/  IADD3 R162, P4, R250.reuse, R134, RZ ;  /* 0x00000086faa27210 */ /* 0x040fe40007f9e0ff */
[-C--:B------:R-:W-:Y:S01]  /*11e60*/  LEA.HI.X.SX32 R171, R171, R73.reuse, 0x1, P5 ;  /* 0x00000049abab7211 */ /* 0x080fe200028f0eff */
[----:B------:R1:W-:Y:S01]  /*11e70*/  STL [R1+0x170], R2 ;  /* 0x0001700201007387 */ /* 0x0003e20000100800 */
[----:B------:R-:W-:Y:S01]  /*11e80*/  IADD3 R160, P5, R250, R132, RZ ;  /* 0x00000084faa07210 */ /* 0x000fe20007fbe0ff */
[----:B------:R-:W-:Y:S01]  /*11e90*/  IMAD R38, R152, c[0x0][0x188], RZ ;  /* 0x0000620098267a24 */ /* 0x000fe200078e02ff */
[----:B------:R-:W-:Y:S02]  /*11ea0*/  LOP3.LUT R142, R142, 0x36, RZ, 0xfc, !PT ;  /* 0x000000368e8e7812 */ /* 0x000fe400078efcff */
[----:B------:R-:W-:Y:S02]  /*11eb0*/  LEA.HI.X.SX32 R163, R134, R73, 0x1, P4 ;  /* 0x0000004986a37211 */ /* 0x000fe400020f0eff */
[----:B------:R-:W-:-:S02]  /*11ec0*/  IADD3 R152, P4, R250, R124, RZ ;  /* 0x0000007cfa987210 */ /* 0x000fc40007f9e0ff */
[-C--:B-1----:R-:W-:Y:S02]  /*11ed0*/  LEA.HI.X.SX32 R2, R120, R73.reuse, 0x1, P3 ;  /* 0x0000004978027211 */ /* 0x082fe400018f0eff */
[-C--:B------:R-:W-:Y:S02]  /*11ee0*/  LEA.HI.X.SX32 R161, R132, R73.reuse, 0x1, P5 ;  /* 0x0000004984a17211 */ /* 0x080fe400028f0eff */
[----:B------:R-:W-:Y:S01]  /*11ef0*/  IADD3 R150, P5, R250, R122, RZ ;  /* 0x0000007afa967210 */ /* 0x000fe20007fbe0ff */
[----:B------:R1:W-:Y:S01]  /*11f00*/  STL [R1+0x17c], R2 ;  /* 0x00017c0201007387 */ /* 0x0003e20000100800 */
[-C--:B------:R-:W-:Y:S01]  /*11f10*/  LEA.HI.X.SX32 R3, R118, R73.reuse, 0x1, P2 ;  /* 0x0000004976037211 */ /* 0x080fe200010f0eff */
[----:B------:R-:W-:Y:S01]  /*11f20*/  IMAD R87, R142, c[0x0][0x188], RZ ;  /* 0x000062008e577a24 */ /* 0x000fe200078e02ff */
[----:B------:R-:W-:Y:S02]  /*11f30*/  LEA.HI.X.SX32 R146, R124, R73, 0x1, P4 ;  /* 0x000000497c927211 */ /* 0x000fe400020f0eff */
[----:B------:R-:W-:-:S02]  /*11f40*/  IADD3 R142, P4, R250, R114, RZ ;  /* 0x00000072fa8e7210 */ /* 0x000fc40007f9e0ff */
[-C--:B------:R-:W-:Y:S02]  /*11f50*/  LEA.HI.X.SX32 R144, R122, R73.reuse, 0x1, P5 ;  /* 0x000000497a907211 */ /* 0x080fe400028f0eff */
[----:B-1----:R-:W-:Y:S02]  /*11f60*/  LEA.HI.X.SX32 R2, R116, R73, 0x1, P1 ;  /* 0x0000004974027211 */ /* 0x002fe400008f0eff */
[C---:B------:R-:W-:Y:S01]  /*11f70*/  IADD3 R140, P5, R250.reuse, R112, RZ ;  /* 0x00000070fa8c7210 */ /* 0x040fe20007fbe0ff */
[----:B------:R1:W-:Y:S01]  /*11f80*/  STL [R1+0x180], R3 ;  /* 0x0001800301007387 */ /* 0x0003e20000100800 */
[----:B------:R-:W-:-:S03]  /*11f90*/  IADD3 R138, P3, R250, R110, RZ ;  /* 0x0000006efa8a7210 */ /* 0x000fc60007f7e0ff */
[----:B------:R2:W-:Y:S01]  /*11fa0*/  STL [R1+0x184], R2 ;  /* 0x0001840201007387 */ /* 0x0005e20000100800 */
[----:B------:R-:W-:Y:S02]  /*11fb0*/  IADD3 R136, P2, R250, R108, RZ ;  /* 0x0000006cfa887210 */ /* 0x000fe40007f5e0ff */
[-C--:B-1----:R-:W-:Y:S02]  /*11fc0*/  LEA.HI.X.SX32 R3, R114, R73.reuse, 0x1, P4 ;  /* 0x0000004972037211 */ /* 0x082fe400020f0eff */
[----:B--2---:R-:W-:-:S03]  /*11fd0*/  LEA.HI.X.SX32 R2, R112, R73, 0x1, P5 ;  /* 0x0000004970027211 */ /* 0x004fc600028f0eff */
        /* <DEDUP_REMOVED lines=27> */
[----:B------:R-:W-:Y:S01]  /*12190*/  IADD3 R116, P2, R250, R35, RZ ;  /* 0x00000023fa747210 */ /* 0x000fe20007f5e0ff */
[----:B------:R-:W-:Y:S01]  /*121a0*/  IMAD R5, R204, c[0x0][0x188], RZ ;  /* 0x00006200cc057a24 */ /* 0x000fe200078e02ff */
[-C--:B-1----:R-:W-:Y:S02]  /*121b0*/  LEA.HI.X.SX32 R3, R74, R73.reuse, 0x1, P4 ;  /* 0x000000494a037211 */ /* 0x082fe400020f0eff */
[----:B--2---:R-:W-:-:S03]  /*121c0*/  LEA.HI.X.SX32 R2, R40, R73, 0x1, P5 ;  /* 0x0000004928027211 */ /* 0x004fc600028f0eff */
[----:B------:R1:W-:Y:S01]  /*121d0*/  STL [R1+0x1b0], R3 ;  /* 0x0001b00301007387 */ /* 0x0003e20000100800 */
[----:B------:R-:W-:-:S03]  /*121e0*/  IADD3 R114, P1, R250, R5, RZ ;  /* 0x00000005fa727210 */ /* 0x000fc60007f3e0ff */
[----:B------:R2:W-:Y:S01]  /*121f0*/  STL [R1+0x1b4], R2 ;  /* 0x0001b40201007387 */ /* 0x0005e20000100800 */
[-C--:B-1----:R-:W-:Y:S02]  /*12200*/  LEA.HI.X.SX32 R3, R38, R73.reuse, 0x1, P3 ;  /* 0x0000004926037211 */ /* 0x082fe400018f0eff */
[----:B--2---:R-:W-:-:S03]  /*12210*/  LEA.HI.X.SX32 R2, R35, R73, 0x1, P2 ;  /* 0x0000004923027211 */ /* 0x004fc600010f0eff */
[----:B------:R-:W-:Y:S01]  /*12220*/  STL [R1+0x1b8], R3 ;  /* 0x0001b80301007387 */ /* 0x000fe20000100800 */
[----:B------:R-:W-:-:S03]  /*12230*/  SHF.L.U64.HI R155, R153, 0x2, R155 ;  /* 0x00000002999b7819 */ /* 0x000fc6000001029b */
[----:B------:R1:W-:Y:S01]  /*12240*/  STL [R1+0x1bc], R2 ;  /* 0x0001bc0201007387 */ /* 0x0003e20000100800 */
[----:B------:R-:W-:Y:S01]  /*12250*/  IMAD.SHL.U32 R153, R153, 0x4, RZ ;  /* 0x0000000499997824 */ /* 0x000fe200078e00ff */
[C---:B------:R-:W-:Y:S01]  /*12260*/  SHF.L.U64.HI R151, R149.reuse, 0x2, R151 ;  /* 0x0000000295977819 */ /* 0x040fe20000010297 */
[----:B------:R-:W-:Y:S01]  /*12270*/  IMAD.SHL.U32 R149, R149, 0x4, RZ ;  /* 0x0000000495957824 */ /* 0x000fe200078e00ff */
[----:B------:R-:W-:Y:S02]  /*12280*/  SHF.L.U64.HI R147, R145, 0x2, R147 ;  /* 0x0000000291937819 */ /* 0x000fe40000010293 */
[----:B-1----:R-:W-:Y:S01]  /*12290*/  LEA.HI.X.SX32 R2, R5, R73, 0x1, P1 ;  /* 0x0000004905027211 */ /* 0x002fe200008f0eff */
[----:B------:R-:W-:Y:S01]  /*122a0*/  IMAD.SHL.U32 R145, R145, 0x4, RZ ;  /* 0x0000000491917824 */ /* 0x000fe200078e00ff */
[----:B------:R-:W-:-:S03]  /*122b0*/  SHF.L.U64.HI R143, R141, 0x2, R143 ;  /* 0x000000028d8f7819 */ /* 0x000fc6000001028f */
[----:B------:R-:W-:Y:S01]  /*122c0*/  STL [R1+0x1c0], R2 ;  /* 0x0001c00201007387 */ /* 0x000fe20000100800 */
[----:B------:R-:W-:-:S03]  /*122d0*/  IMAD.SHL.U32 R141, R141, 0x4, RZ ;  /* 0x000000048d8d7824 */ /* 0x000fc600078e00ff */
[----:B------:R1:W-:Y:S01]  /*122e0*/  STL [R1+0x154], R155 ;  /* 0x0001549b01007387 */ /* 0x0003e20000100800 */
[----:B------:R-:W-:-:S03]  /*122f0*/  SHF.L.U64.HI R139, R137, 0x2, R139 ;  /* 0x00000002898b7819 */ /* 0x000fc6000001028b */
[----:B------:R-:W-:Y:S01]  /*12300*/  STL [R1+0x150], R153 ;  /* 0x0001509901007387 */ /* 0x000fe20000100800 */
[----:B------:R-:W-:-:S03]  /*12310*/  IMAD.SHL.U32 R137, R137, 0x4, RZ ;  /* 0x0000000489897824 */ /* 0x000fc600078e00ff */
[----:B------:R-:W-:Y:S01]  /*12320*/  STL [R1+0x14c], R151 ;  /* 0x00014c9701007387 */ /* 0x000fe20000100800 */
[----:B------:R-:W-:-:S03]  /*12330*/  SHF.L.U64.HI R135, R133, 0x2, R135 ;  /* 0x0000000285877819 */ /* 0x000fc60000010287 */
[----:B------:R2:W-:Y:S01]  /*12340*/  STL [R1+0x148], R149 ;  /* 0x0001489501007387 */ /* 0x0005e20000100800 */
[----:B------:R-:W-:-:S03]  /*12350*/  IMAD.SHL.U32 R133, R133, 0x4, RZ ;  /* 0x0000000485857824 */ /* 0x000fc600078e00ff */
[----:B------:R-:W-:Y:S01]  /*12360*/  STL [R1+0x144], R147 ;  /* 0x0001449301007387 */ /* 0x000fe20000100800 */
[----:B------:R-:W-:-:S03]  /*12370*/  SHF.L.U64.HI R131, R129, 0x2, R131 ;  /* 0x0000000281837819 */ /* 0x000fc60000010283 */
[----:B------:R-:W-:Y:S01]  /*12380*/  STL [R1+0x140], R145 ;  /* 0x0001409101007387 */ /* 0x000fe20000100800 */
        /* <DEDUP_REMOVED lines=83> */
[----:B------:R-:W3:Y:S01]  /*128c0*/  S2R R87, SR_TID.X ;  /* 0x0000000000577919 */ /* 0x000ee20000002100 */
        /* <DEDUP_REMOVED lines=12> */
[----:B------:R-:W-:-:S03]  /*12990*/  IMAD R205, R205, c[0x0][0x188], RZ ;  /* 0x00006200cdcd7a24 */ /* 0x000fc600078e02ff */
        /* <DEDUP_REMOVED lines=11> */
[----:B------:R-:W-:-:S03]  /*12a50*/  IADD3 R204, P6, R250, R205, RZ ;  /* 0x000000cdfacc7210 */ /* 0x000fc60007fde0ff */
[----:B------:R-:W-:Y:S01]  /*12a60*/  STL [R1+0x68], R63 ;  /* 0x0000683f01007387 */ /* 0x000fe20000100800 */
[C---:B------:R-:W-:Y:S01]  /*12a70*/  SHF.L.U64.HI R56, R55.reuse, 0x2, R56 ;  /* 0x0000000237387819 */ /* 0x040fe20000010238 */
[----:B------:R-:W-:Y:S02]  /*12a80*/  IMAD.SHL.U32 R55, R55, 0x4, RZ ;  /* 0x0000000437377824 */ /* 0x000fe400078e00ff */
[----:B------:R-:W-:Y:S01]  /*12a90*/  STL [R1+0x64], R62 ;  /* 0x0000643e01007387 */ /* 0x000fe20000100800 */
[----:B------:R-:W-:-:S03]  /*12aa0*/  SHF.L.U64.HI R54, R53, 0x2, R54 ;  /* 0x0000000235367819 */ /* 0x000fc60000010236 */
[----:B------:R-:W-:Y:S01]  /*12ab0*/  STL [R1+0x60], R61 ;  /* 0x0000603d01007387 */ /* 0x000fe20000100800 */
[----:B------:R-:W-:-:S03]  /*12ac0*/  IMAD.SHL.U32 R53, R53, 0x4, RZ ;  /* 0x0000000435357824 */ /* 0x000fc600078e00ff */
[----:B------:R-:W-:Y:S01]  /*12ad0*/  STL [R1+0x5c], R60 ;  /* 0x00005c3c01007387 */ /* 0x000fe20000100800 */
[----:B------:R-:W-:-:S03]  /*12ae0*/  LEA.HI.X.SX32 R205, R205, R73, 0x1, P6 ;  /* 0x00000049cdcd7211 */ /* 0x000fc600030f0eff */
[----:B------:R-:W-:Y:S01]  /*12af0*/  STL [R1+0x58], R59 ;  /* 0x0000583b01007387 */ /* 0x000fe20000100800 */
[----:B------:R-:W-:Y:S01]  /*12b00*/  SHF.L.U64.HI R52, R51, 0x2, R52 ;  /* 0x0000000233347819 */ /* 0x000fe20000010234 */
[----:B------:R-:W-:Y:S02]  /*12b10*/  IMAD R74, R249, 0x120, RZ ;  /* 0x00000120f94a7824 */ /* 0x000fe400078e02ff */
[----:B------:R-:W-:Y:S01]  /*12b20*/  STL [R1+0x54], R58 ;  /* 0x0000543a01007387 */ /* 0x000fe20000100800 */
[----:B------:R-:W-:Y:S01]  /*12b30*/  IADD3 R40, P6, R250, R7, RZ ;  /* 0x00000007fa287210 */ /* 0x000fe20007fde0ff */
[----:B------:R-:W-:Y:S02]  /*12b40*/  IMAD.SHL.U32 R51, R51, 0x4, RZ ;  /* 0x0000000433337824 */ /* 0x000fe400078e00ff */
[----:B------:R-:W-:Y:S01]  /*12b50*/  STL [R1+0x50], R57 ;  /* 0x0000503901007387 */ /* 0x000fe20000100800 */
[----:B------:R-:W-:Y:S02]  /*12b60*/  SGXT.U32 R251, R251, 0x1 ;  /* 0x00000001fbfb781a */ /* 0x000fe40000000000 */
[C---:B------:R-:W-:Y:S01]  /*12b70*/  SHF.L.U64.HI R50, R49.reuse, 0x2, R50 ;  /* 0x0000000231327819 */ /* 0x040fe20000010232 */
[----:B------:R-:W-:Y:S01]  /*12b80*/  STL [R1+0x4c], R56 ;  /* 0x00004c3801007387 */ /* 0x000fe20000100800 */
[----:B------:R-:W-:Y:S01]  /*12b90*/  IMAD.SHL.U32 R49, R49, 0x4, RZ ;  /* 0x0000000431317824 */ /* 0x000fe200078e00ff */
[----:B------:R-:W-:-:S02]  /*12ba0*/  SHF.L.U64.HI R48, R47, 0x2, R48 ;  /* 0x000000022f307819 */ /* 0x000fc40000010230 */
[----:B------:R-:W-:Y:S01]  /*12bb0*/  STL [R1+0x48], R55 ;  /* 0x0000483701007387 */ /* 0x000fe20000100800 */
[----:B------:R-:W-:Y:S01]  /*12bc0*/  LEA.HI.X.SX32 R248, R7, R73, 0x1, P6 ;  /* 0x0000004907f87211 */ /* 0x000fe200030f0eff */
[----:B------:R-:W-:Y:S02]  /*12bd0*/  IMAD.SHL.U32 R47, R47, 0x4, RZ ;  /* 0x000000042f2f7824 */ /* 0x000fe400078e00ff */
[----:B------:R-:W-:Y:S01]  /*12be0*/  STL [R1+0x44], R54 ;  /* 0x0000443601007387 */ /* 0x000fe20000100800 */
[----:B---3--:R-:W-:Y:S01]  /*12bf0*/  LOP3.LUT R7, R74, 0x5c, R87, 0x78, !PT ;  /* 0x0000005c4a077812 */ /* 0x008fe200078e7857 */
[----:B------:R-:W-:Y:S02]  /*12c00*/  IMAD.SHL.U32 R85, R87, 0x80, RZ ;  /* 0x0000008057557824 */ /* 0x000fe400078e00ff */
[----:B------:R-:W-:Y:S01]  /*12c10*/  STL [R1+0x40], R53 ;  /* 0x0000403501007387 */ /* 0x000fe20000100800 */
[----:B------:R-:W-:Y:S01]  /*12c20*/  SHF.L.U64.HI R46, R45, 0x2, R46 ;  /* 0x000000022d2e7819 */ /* 0x000fe2000001022e */
[----:B------:R-:W-:-:S02]  /*12c30*/  IMAD R251, R251, c[0x0][0x188], RZ ;  /* 0x00006200fbfb7a24 */ /* 0x000fc400078e02ff */
[----:B------:R-:W-:Y:S01]  /*12c40*/  STL [R1+0x3c], R52 ;  /* 0x00003c3401007387 */ /* 0x000fe20000100800 */
[----:B------:R-:W-:Y:S01]  /*12c50*/  IMAD.MOV.U32 R87, RZ, RZ, c[0x0][0x188] ;  /* 0x00006200ff577624 */ /* 0x000fe200078e00ff */
[----:B------:R-:W-:Y:S01]  /*12c60*/  SHF.L.U64.HI R44, R43, 0x2, R44 ;  /* 0x000000022b2c7819 */ /* 0x000fe2000001022c */
[----:B------:R-:W-:Y:S01]  /*12c70*/  IMAD.SHL.U32 R45, R45, 0x4, RZ ;  /* 0x000000042d2d7824 */ /* 0x000fe200078e00ff */
[----:B------:R-:W-:Y:S01]  /*12c80*/  STL [R1+0x38], R51 ;  /* 0x0000383301007387 */ /* 0x000fe20000100800 */
[----:B-1----:R-:W-:Y:S02]  /*12c90*/  IMAD.MOV.U32 R155, RZ, RZ, c[0x0][0x188] ;  /* 0x00006200ff9b7624 */ /* 0x002fe400078e00ff */
[----:B--2---:R-:W-:Y:S01]  /*12ca0*/  IMAD.MOV.U32 R149, RZ, RZ, c[0x0][0x18c] ;  /* 0x00006300ff957624 */ /* 0x004fe200078e00ff */
[----:B------:R-:W-:Y:S01]  /*12cb0*/  STL [R1+0x34], R50 ;  /* 0x0000343201007387 */ /* 0x000fe20000100800 */
[----:B------:R-:W-:Y:S01]  /*12cc0*/  IMAD.MOV.U32 R86, RZ, RZ, c[0x0][0x18c] ;  /* 0x00006300ff567624 */ /* 0x000fe200078e00ff */
[----:B------:R-:W-:Y:S01]  /*12cd0*/  SHF.L.U64.HI R42, R41, 0x2, R42 ;  /* 0x00000002292a7819 */ /* 0x000fe2000001022a */
[----:B------:R-:W-:Y:S01]  /*12ce0*/  IMAD.SHL.U32 R43, R43, 0x4, RZ ;  /* 0x000000042b2b7824 */ /* 0x000fe200078e00ff */
[----:B------:R-:W-:Y:S01]  /*12cf0*/  STL [R1+0x30], R49 ;  /* 0x0000303101007387 */ /* 0x000fe20000100800 */
[----:B------:R-:W-:Y:S01]  /*12d00*/  IADD3 R112, P4, R250, R9, RZ ;  /* 0x00000009fa707210 */ /* 0x000fe20007f9e0ff */
[----:B------:R-:W-:-:S02]  /*12d10*/  IMAD.SHL.U32 R87, R87, 0x80, RZ ;  /* 0x0000008057577824 */ /* 0x000fc400078e00ff */
[----:B------:R-:W-:Y:S01]  /*12d20*/  STL [R1+0x2c], R48 ;  /* 0x00002c3001007387 */ /* 0x000fe20000100800 */
[----:B------:R-:W-:Y:S01]  /*12d30*/  IMAD.SHL.U32 R41, R41, 0x4, RZ ;  /* 0x0000000429297824 */ /* 0x000fe200078e00ff */
[----:B------:R-:W-:Y:S01]  /*12d40*/  IADD3 R36, P0, R250, R251, RZ ;  /* 0x000000fbfa247210 */ /* 0x000fe20007f1e0ff */
[----:B------:R-:W-:Y:S01]  /*12d50*/  IMAD.SHL.U32 R149, R149, 0x80, RZ ;  /* 0x0000008095957824 */ /* 0x000fe200078e00ff */
[----:B------:R-:W-:Y:S01]  /*12d60*/  STL [R1+0x28], R47 ;  /* 0x0000282f01007387 */ /* 0x000fe20000100800 */
[----:B------:R-:W-:Y:S01]  /*12d70*/  IMAD.SHL.U32 R153, R155, 0x80, RZ ;  /* 0x000000809b997824 */ /* 0x000fe200078e00ff */
[C---:B------:R-:W-:Y:S01]  /*12d80*/  SHF.L.U64.HI R39, R37.reuse, 0x2, R39 ;  /* 0x0000000225277819 */ /* 0x040fe20000010227 */
[----:B------:R-:W-:Y:S01]  /*12d90*/  IMAD.SHL.U32 R86, R86, 0x80, RZ ;  /* 0x0000008056567824 */ /* 0x000fe200078e00ff */
[----:B------:R-:W-:Y:S01]  /*12da0*/  STL [R1+0x24], R46 ;  /* 0x0000242e01007387 */ /* 0x000fe20000100800 */
[----:B------:R-:W-:Y:S01]  /*12db0*/  IMAD.MOV.U32 R151, RZ, RZ, c[0x0][0x18c] ;  /* 0x00006300ff977624 */ /* 0x000fe200078e00ff */
[C---:B------:R-:W-:Y:S01]  /*12dc0*/  SHF.L.U64.HI R10, R6.reuse, 0x2, R10 ;  /* 0x00000002060a7819 */ /* 0x040fe2000001020a */
[----:B------:R-:W-:Y:S01]  /*12dd0*/  IMAD.SHL.U32 R37, R37, 0x4, RZ ;  /* 0x0000000425257824 */ /* 0x000fe200078e00ff */
[----:B------:R-:W-:Y:S01]  /*12de0*/  STL [R1+0x20], R45 ;  /* 0x0000202d01007387 */ /* 0x000fe20000100800 */
[----:B------:R-:W-:Y:S01]  /*12df0*/  LEA.HI.X.SX32 R252, R9, R73, 0x1, P4 ;  /* 0x0000004909fc7211 */ /* 0x000fe200020f0eff */
[----:B------:R-:W-:-:S02]  /*12e00*/  IMAD.SHL.U32 R6, R6, 0x4, RZ ;  /* 0x0000000406067824 */ /* 0x000fc400078e00ff */
[----:B------:R-:W-:Y:S01]  /*12e10*/  STL [R1+0x1c], R44 ;  /* 0x00001c2c01007387 */ /* 0x000fe20000100800 */
[----:B------:R-:W-:Y:S01]  /*12e20*/  IMAD.SHL.U32 R155, R155, 0x80, RZ ;  /* 0x000000809b9b7824 */ /* 0x000fe200078e00ff */
[----:B------:R-:W-:Y:S02]  /*12e30*/  LEA.HI.X.SX32 R35, R251, R73, 0x1, P0 ;  /* 0x00000049fb237211 */ /* 0x000fe400000f0eff */
[----:B------:R-:W-:Y:S01]  /*12e40*/  STL [R1+0x18], R43 ;  /* 0x0000182b01007387 */ /* 0x000fe20000100800 */
[----:B------:R-:W-:Y:S01]  /*12e50*/  LEA R9, P1, R87, c[0x0][0x160], 0x4 ;  /* 0x0000580057097a11 */ /* 0x000fe200078220ff */
[----:B------:R-:W-:Y:S01]  /*12e60*/  IMAD.SHL.U32 R151, R151, 0x80, RZ ;  /* 0x0000008097977824 */ /* 0x000fe200078e00ff */
[----:B------:R-:W-:Y:S01]  /*12e70*/  SHF.R.S32.HI R149, RZ, 0x1f, R149 ;  /* 0x0000001fff957819 */ /* 0x000fe20000011495 */
[----:B------:R-:W-:Y:S01]  /*12e80*/  STL [R1+0x14], R42 ;  /* 0x0000142a01007387 */ /* 0x000fe20000100800 */
[----:B------:R-:W-:Y:S02]  /*12e90*/  SHF.R.S32.HI R153, RZ, 0x1f, R153 ;  /* 0x0000001fff997819 */ /* 0x000fe40000011499 */
[----:B------:R-:W-:Y:S01]  /*12ea0*/  LEA R5, P0, R86, c[0x0][0x168], 0x4 ;  /* 0x00005a0056057a11 */ /* 0x000fe200078020ff */
[----:B------:R-:W-:Y:S01]  /*12eb0*/  STL [R1+0x10], R41 ;  /* 0x0000102901007387 */ /* 0x000fe20000100800 */
[----:B------:R-:W-:Y:S01]  /*12ec0*/  IADD3 R110, P5, R250, R11, RZ ;  /* 0x0000000bfa6e7210 */ /* 0x000fe20007fbe0ff */
[----:B------:R-:W-:Y:S01]  /*12ed0*/  IMAD.SHL.U32 R249, R0, 0x4, RZ ;  /* 0x0000000400f97824 */ /* 0x000fe200078e00ff */
[C---:B------:R-:W-:Y:S01]  /*12ee0*/  IADD3 R108, P3, R250.reuse, R12, RZ ;  /* 0x0000000cfa6c7210 */ /* 0x040fe20007f7e0ff */
[----:B------:R-:W-:Y:S01]  /*12ef0*/  STL [R1+0xc], R39 ;  /* 0x00000c2701007387 */ /* 0x000fe20000100800 */
[----:B------:R-:W-:-:S02]  /*12f00*/  IADD3 R38, P2, R250, R72, RZ ;  /* 0x00000048fa267210 */ /* 0x000fc40007f5e0ff */
[----:B------:R-:W-:Y:S01]  /*12f10*/  SHF.L.U64.HI R250, R0, 0x2, R4 ;  /* 0x0000000200fa7819 */ /* 0x000fe20000010204 */
[----:B------:R1:W-:Y:S01]  /*12f20*/  STL [R1+0x8], R37 ;  /* 0x0000082501007387 */ /* 0x0003e20000100800 */
[----:B------:R-:W-:-:S03]  /*12f30*/  SHF.L.U64.HI R0, R155, 0x2, R153 ;  /* 0x000000029b007819 */ /* 0x000fc60000010299 */
[----:B------:R2:W-:Y:S01]  /*12f40*/  STL [R1+0x4], R10 ;  /* 0x0000040a01007387 */ /* 0x0005e20000100800 */
[----:B------:R-:W-:-:S03]  /*12f50*/  SHF.L.U64.HI R4, R151, 0x2, R149 ;  /* 0x0000000297047819 */ /* 0x000fc60000010295 */
[----:B------:R3:W-:Y:S01]  /*12f60*/  STL [R1], R6 ;  /* 0x0000000601007387 */ /* 0x0007e20000100800 */
[----:B-1----:R-:W-:-:S03]  /*12f70*/  LEA.HI.X R37, R155, c[0x0][0x164], R153, 0x4, P1 ;  /* 0x000059009b257a11 */ /* 0x002fc600008f2499 */
[----:B------:R-:W4:Y:S01]  /*12f80*/  LDL R155, [R1+0x170] ;  /* 0x00017000019b7983 */ /* 0x000f220000100800 */
[----:B--2---:R-:W-:-:S03]  /*12f90*/  LEA.HI.X R10, R151, c[0x0][0x16c], R149, 0x4, P0 ;  /* 0x00005b00970a7a11 */ /* 0x004fc600000f2495 */
[----:B------:R-:W2:Y:S04]  /*12fa0*/  LDL.LU R149, [R1+0x17c] ;  /* 0x00017c0001957983 */ /* 0x000ea80000300800 */
[----:B------:R-:W2:Y:S04]  /*12fb0*/  LDL.LU R147, [R1+0x180] ;  /* 0x0001800001937983 */ /* 0x000ea80000300800 */
[----:B------:R-:W2:Y:S04]  /*12fc0*/  LDL.LU R145, [R1+0x184] ;  /* 0x0001840001917983 */ /* 0x000ea80000300800 */
[----:B------:R-:W2:Y:S04]  /*12fd0*/  LDL.LU R143, [R1+0x188] ;  /* 0x00018800018f7983 */ /* 0x000ea80000300800 */
[----:B------:R-:W2:Y:S04]  /*12fe0*/  LDL.LU R141, [R1+0x18c] ;  /* 0x00018c00018d7983 */ /* 0x000ea80000300800 */
[----:B------:R-:W2:Y:S01]  /*12ff0*/  LDL.LU R139, [R1+0x190] ;  /* 0x00019000018b7983 */ /* 0x000ea20000300800 */
[----:B------:R-:W-:-:S03]  /*13000*/  SHF.L.U64.HI R153, R152, 0x2, R146 ;  /* 0x0000000298997819 */ /* 0x000fc60000010292 */
[----:B------:R-:W2:Y:S04]  /*13010*/  LDL.LU R137, [R1+0x194] ;  /* 0x0001940001897983 */ /* 0x000ea80000300800 */
[----:B------:R-:W2:Y:S04]  /*13020*/  LDL.LU R135, [R1+0x198] ;  /* 0x0001980001877983 */ /* 0x000ea80000300800 */
[----:B------:R-:W2:Y:S01]  /*13030*/  LDL.LU R133, [R1+0x19c] ;  /* 0x00019c0001857983 */ /* 0x000ea20000300800 */
[----:B------:R-:W-:-:S03]  /*13040*/  SHF.L.U64.HI R151, R150, 0x2, R144 ;  /* 0x0000000296977819 */ /* 0x000fc60000010290 */
[----:B------:R-:W2:Y:S04]  /*13050*/  LDL.LU R131, [R1+0x1a0] ;  /* 0x0001a00001837983 */ /* 0x000ea80000300800 */
[----:B------:R-:W2:Y:S04]  /*13060*/  LDL.LU R146, [R1+0x3dc] ;  /* 0x0003dc0001927983 */ /* 0x000ea80000300800 */
[----:B------:R-:W2:Y:S04]  /*13070*/  LDL.LU R129, [R1+0x1a4] ;  /* 0x0001a40001817983 */ /* 0x000ea80000300800 */
[----:B------:R-:W2:Y:S04]  /*13080*/  LDL.LU R127, [R1+0x1a8] ;  /* 0x0001a800017f7983 */ /* 0x000ea80000300800 */
[----:B------:R-:W2:Y:S01]  /*13090*/  LDL.LU R144, [R1+0x3d8] ;  /* 0x0003d80001907983 */ /* 0x000ea20000300800 */
[----:B------:R-:W-:-:S03]  /*130a0*/  LEA.HI.X.SX32 R3, R11, R73, 0x1, P5 ;  /* 0x000000490b037211 */ /* 0x000fc600028f0eff */
[----:B------:R-:W2:Y:S01]  /*130b0*/  LDL.LU R125, [R1+0x1ac] ;  /* 0x0001ac00017d7983 */ /* 0x000ea20000300800 */
[----:B------:R-:W-:-:S03]  /*130c0*/  LEA.HI.X.SX32 R2, R12, R73, 0x1, P3 ;  /* 0x000000490c027211 */ /* 0x000fc600018f0eff */
[----:B------:R-:W2:Y:S04]  /*130d0*/  LDL.LU R123, [R1+0x1b0] ;  /* 0x0001b000017b7983 */ /* 0x000ea80000300800 */
[----:B------:R-:W2:Y:S04]  /*130e0*/  LDL.LU R121, [R1+0x1b4] ;  /* 0x0001b40001797983 */ /* 0x000ea80000300800 */
[----:B------:R-:W2:Y:S01]  /*130f0*/  LDL.LU R119, [R1+0x1b8] ;  /* 0x0001b80001777983 */ /* 0x000ea20000300800 */
[----:B------:R-:W-:-:S03]  /*13100*/  SHF.L.U64.HI R113, R112, 0x2, R252 ;  /* 0x0000000270717819 */ /* 0x000fc600000102fc */
[----:B------:R-:W2:Y:S01]  /*13110*/  LDL.LU R117, [R1+0x1bc] ;  /* 0x0001bc0001757983 */ /* 0x000ea20000300800 */
[----:B------:R-:W-:-:S03]  /*13120*/  SHF.L.U64.HI R111, R110, 0x2, R3 ;  /* 0x000000026e6f7819 */ /* 0x000fc60000010203 */
[----:B------:R-:W2:Y:S01]  /*13130*/  LDL.LU R115, [R1+0x1c0] ;  /* 0x0001c00001737983 */ /* 0x000ea20000300800 */
[----:B------:R-:W-:-:S03]  /*13140*/  SHF.L.U64.HI R109, R108, 0x2, R2 ;  /* 0x000000026c6d7819 */ /* 0x000fc60000010202 */
[----:B------:R1:W5:Y:S04]  /*13150*/  LDL.LU R252, [R1+0x3d4] ;  /* 0x0003d40001fc7983 */ /* 0x0003680000300800 */
[----:B------:R1:W5:Y:S04]  /*13160*/  LDL.LU R3, [R1+0x3d0] ;  /* 0x0003d00001037983 */ /* 0x0003680000300800 */
[----:B------:R1:W5:Y:S01]  /*13170*/  LDL.LU R2, [R1+0x3cc] ;  /* 0x0003cc0001027983 */ /* 0x0003620000300800 */
[----:B------:R-:W-:Y:S02]  /*13180*/  LEA.HI.X.SX32 R251, R72, R73, 0x1, P2 ;  /* 0x0000004948fb7211 */ /* 0x000fe400010f0eff */
[----:B------:R-:W-:-:S02]  /*13190*/  SHF.L.U64.HI R39, R40, 0x2, R248 ;  /* 0x0000000228277819 */ /* 0x000fc400000102f8 */
[----:B------:R-:W-:Y:S01]  /*131a0*/  SHF.L.U64.HI R43, R38, 0x2, R251 ;  /* 0x00000002262b7819 */ /* 0x000fe200000102fb */
[----:B------:R-:W1:Y:S04]  /*131b0*/  S2R R248, SR_TID.X ;  /* 0x0000000000f87919 */ /* 0x000e680000002100 */
[----:B------:R-:W1:Y:S01]  /*131c0*/  S2R R251, SR_TID.X ;  /* 0x0000000000fb7919 */ /* 0x000e620000002100 */
[----:B------:R-:W-:-:S05]  /*131d0*/  IMAD.MOV.U32 R106, RZ, RZ, 0x7f ;  /* 0x0000007fff6a7424 */ /* 0x000fca00078e00ff */
[----:B------:R-:W-:-:S04]  /*131e0*/  IADD3 R106, R106, c[0x0][0x180], RZ ;  /* 0x000060006a6a7a10 */ /* 0x000fc80007ffe0ff */
[----:B------:R-:W-:-:S04]  /*131f0*/  SHF.R.S32.HI R107, RZ, 0x1f, R106 ;  /* 0x0000001fff6b7819 */ /* 0x000fc8000001146a */
[----:B------:R-:W-:Y:S02]  /*13200*/  LEA.HI R107, R107, R106, RZ, 0x7 ;  /* 0x0000006a6b6b7211 */ /* 0x000fe400078f38ff */
[----:B------:R-:W-:Y:S02]  /*13210*/  LOP3.LUT R8, R8, 0x1000, R85, 0xf8, !PT ;  /* 0x0000100008087812 */ /* 0x000fe400078ef855 */
[----:B---3--:R-:W-:Y:S02]  /*13220*/  SHF.R.S32.HI R6, RZ, 0x7, R107 ;  /* 0x00000007ff067819 */ /* 0x008fe4000001146b */
[----:B-1----:R-:W-:Y:S02]  /*13230*/  SHF.R.U32.HI R248, RZ, 0x6, R248 ;  /* 0x00000006fff87819 */ /* 0x002fe400000116f8 */
[----:B------:R-:W-:Y:S01]  /*13240*/  LOP3.LUT R251, R251, 0x7f, RZ, 0xc0, !PT ;  /* 0x0000007ffbfb7812 */ /* 0x000fe200078ec0ff */
[----:B------:R-:W-:Y:S01]  /*13250*/  IMAD.MOV.U32 R11, RZ, RZ, 0x3 ;  /* 0x00000003ff0b7424 */ /* 0x000fe200078e00ff */
[----:B------:R-:W-:Y:S01]  /*13260*/  SHF.L.U64.HI R247, R246, 0x2, R247 ;  /* 0x00000002f6f77819 */ /* 0x000fe200000102f7 */
[----:B------:R-:W-:Y:S01]  /*13270*/  IMAD.MOV.U32 R12, RZ, RZ, -0x1 ;  /* 0xffffffffff0c7424 */ /* 0x000fe200078e00ff */
[----:B------:R-:W-:Y:S01]  /*13280*/  SHF.L.U64.HI R245, R244, 0x2, R245 ;  /* 0x00000002f4f57819 */ /* 0x000fe200000102f5 */
[----:B------:R-:W-:Y:S01]  /*13290*/  CS2R R72, SRZ ;  /* 0x0000000000487805 */ /* 0x000fe2000001ff00 */
[----:B------:R-:W-:Y:S01]  /*132a0*/  SHF.L.U64.HI R243, R242, 0x2, R243 ;  /* 0x00000002f2f37819 */ /* 0x000fe200000102f3 */
[----:B------:R-:W-:Y:S01]  /*132b0*/  CS2R R74, SRZ ;  /* 0x00000000004a7805 */ /* 0x000fe2000001ff00 */
[----:B------:R-:W-:Y:S01]  /*132c0*/  SHF.L.U64.HI R241, R240, 0x2, R241 ;  /* 0x00000002f0f17819 */ /* 0x000fe200000102f1 */
[----:B------:R-:W-:Y:S01]  /*132d0*/  CS2R R84, SRZ ;  /* 0x0000000000547805 */ /* 0x000fe2000001ff00 */
[----:B------:R-:W-:Y:S01]  /*132e0*/  SHF.L.U64.HI R239, R238, 0x2, R239 ;  /* 0x00000002eeef7819 */ /* 0x000fe200000102ef */
[----:B------:R-:W-:Y:S01]  /*132f0*/  CS2R R86, SRZ ;  /* 0x0000000000567805 */ /* 0x000fe2000001ff00 */
[----:B------:R-:W-:Y:S01]  /*13300*/  SHF.L.U64.HI R237, R236, 0x2, R237 ;  /* 0x00000002eced7819 */ /* 0x000fe200000102ed */
[----:B------:R-:W-:Y:S01]  /*13310*/  IMAD.SHL.U32 R246, R246, 0x4, RZ ;  /* 0x00000004f6f67824 */ /* 0x000fe200078e00ff */
        /* <DEDUP_REMOVED lines=104> */
[----:B------:R-:W-:Y:S01]  /*139a0*/  SGXT.U32 R248, R248, 0x1 ;  /* 0x00000001f8f8781a */ /* 0x000fe20000000000 */
[----:B------:R-:W-:Y:S01]  /*139b0*/  IMAD.SHL.U32 R164, R164, 0x4, RZ ;  /* 0x00000004a4a47824 */ /* 0x000fe200078e00ff */
[----:B------:R-:W-:Y:S01]  /*139c0*/  CS2R R76, SRZ ;  /* 0x00000000004c7805 */ /* 0x000fe2000001ff00 */
        /* <DEDUP_REMOVED lines=23> */
[----:B------:R-:W-:-:S02]  /*13b40*/  IADD3 R41, R6, -0x4, RZ ;  /* 0xfffffffc06297810 */ /* 0x000fc40007ffe0ff */
[----:B------:R-:W-:Y:S02]  /*13b50*/  LOP3.LUT R4, R7, 0x20, RZ, 0x3c, !PT ;  /* 0x0000002007047812 */ /* 0x000fe400078e3cff */
[----:B------:R-:W-:Y:S01]  /*13b60*/  LOP3.LUT R0, R8, 0x40, RZ, 0x3c, !PT ;  /* 0x0000004008007812 */ /* 0x000fe200078e3cff */
[----:B------:R-:W-:Y:S02]  /*13b70*/  UIADD3 UR5, UR5, -0x200, URZ ;  /* 0xfffffe0005057890 */ /* 0x000fe4000fffe03f */
[----:B------:R-:W-:Y:S01]  /*13b80*/  UMOV UR4, URZ ;  /* 0x0000003f00047c82 */ /* 0x000fe20008000000 */
[C---:B----4-:R-:W-:Y:S01]  /*13b90*/  SHF.L.U64.HI R155, R154.reuse, 0x2, R155 ;  /* 0x000000029a9b7819 */ /* 0x050fe2000001029b */
[----:B------:R-:W-:Y:S01]  /*13ba0*/  IMAD.SHL.U32 R154, R154, 0x4, RZ ;  /* 0x000000049a9a7824 */ /* 0x000fe200078e00ff */
[C---:B--2---:R-:W-:Y:S01]  /*13bb0*/  SHF.L.U64.HI R149, R148.reuse, 0x2, R149 ;  /* 0x0000000294957819 */ /* 0x044fe20000010295 */
[----:B------:R-:W-:Y:S01]  /*13bc0*/  IMAD.SHL.U32 R148, R148, 0x4, RZ ;  /* 0x0000000494947824 */ /* 0x000fe200078e00ff */
[C---:B------:R-:W-:Y:S01]  /*13bd0*/  SHF.L.U64.HI R143, R142.reuse, 0x2, R143 ;  /* 0x000000028e8f7819 */ /* 0x040fe2000001028f */
        /* <DEDUP_REMOVED lines=32> */
[----:B------:R-:W-:-:S02]  /*13de0*/  IMAD.SHL.U32 R114, R114, 0x4, RZ ;  /* 0x0000000472727824 */ /* 0x000fc400078e00ff */
.L_x_1:
[----:B------:R-:W-:-:S04]  /*13df0*/  DEPBAR.LE SB0, 0x6 ;  /* 0x000081800000791a */ /* 0x000fc80000000000 */
[----:B------:R-:W-:Y:S02]  /*13e00*/  IADD3 R12, R12, 0x1, RZ ;  /* 0x000000010c0c7810 */ /* 0x000fe40007ffe0ff */
[----:B------:R-:W-:Y:S01]  /*13e10*/  LOP3.LUT R0, R7, 0x20, RZ, 0x3c, !PT ;  /* 0x0000002007007812 */ /* 0x000fe200078e3cff */
[----:B------:R-:W-:Y:S01]  /*13e20*/  BAR.SYNC.DEFER_BLOCKING 0x0 ;  /* 0x0000000000007b1d */ /* 0x000fe20000010000 */
[----:B------:R-:W-:Y:S02]  /*13e30*/  ISETP.GT.AND P0, PT, R12, 0x3, PT ;  /* 0x000000030c00780c */ /* 0x000fe40003f04270 */
[----:B------:R-:W-:Y:S02]  /*13e40*/  ISETP.GE.AND P1, PT, R248, UR5, PT ;  /* 0x00000005f8007c0c */ /* 0x000fe4000bf26270 */
[----:B------:R-:W-:Y:S02]  /*13e50*/  SEL R12, R12, RZ, !P0 ;  /* 0x000000ff0c0c7207 */ /* 0x000fe40004000000 */
[----:B------:R-:W-:-:S03]  /*13e60*/  IADD3 R11, R11, 0x1, RZ ;  /* 0x000000010b0b7810 */ /* 0x000fc60007ffe0ff */
[C---:B------:R-:W-:Y:S02]  /*13e70*/  IMAD R41, R12.reuse, 0x8000, R7 ;  /* 0x000080000c297824 */ /* 0x040fe400078e0207 */
[----:B------:R-:W-:Y:S01]  /*13e80*/  IMAD R42, R12, 0x8000, R0 ;  /* 0x000080000c2a7824 */ /* 0x000fe200078e0200 */
[----:B------:R-:W-:Y:S01]  /*13e90*/  LOP3.LUT R0, R8, 0x40, RZ, 0x3c, !PT ;  /* 0x0000004008007812 */ /* 0x000fe200078e3cff */
[----:B------:R-:W-:-:S04]  /*13ea0*/  IMAD R4, R12, 0x8000, R8 ;  /* 0x000080000c047824 */ /* 0x000fc800078e0208 */
[----:B------:R-:W-:Y:S01]  /*13eb0*/  IMAD R0, R12, 0x8000, R0 ;  /* 0x000080000c007824 */ /* 0x000fe200078e0200 */
[----:B------:R-:W-:Y:S04]  /*13ec0*/  LDS R96, [R41] ;  /* 0x0000000029607984 */ /* 0x000fe80000000800 */
[----:B------:R-:W-:Y:S04]  /*13ed0*/  LDS R98, [R41+0x400] ;  /* 0x0004000029627984 */ /* 0x000fe80000000800 */
[----:B------:R-:W-:Y:S04]  /*13ee0*/  LDS R97, [R42] ;  /* 0x000000002a617984 */ /* 0x000fe80000000800 */
[----:B------:R-:W-:Y:S04]  /*13ef0*/  LDS R99, [R42+0x400] ;  /* 0x000400002a637984 */ /* 0x000fe80000000800 */
[----:B------:R-:W1:Y:S04]  /*13f00*/  LDSM.16.M88.4 R92, [R4+0x20000] ;  /* 0x02000000045c783b */ /* 0x000e680000000200 */
[----:B------:R-:W2:Y:S04]  /*13f10*/  LDSM.16.M88.4 R80, [R4+0x22000] ;  /* 0x022000000450783b */ /* 0x000ea80000000200 */
[----:B------:R-:W3:Y:S04]  /*13f20*/  LDSM.16.M88.4 R60, [R4+0x24000] ;  /* 0x02400000043c783b */ /* 0x000ee80000000200 */
[----:B------:R-:W4:Y:S04]  /*13f30*/  LDSM.16.M88.4 R48, [R4+0x26000] ;  /* 0x026000000430783b */ /* 0x000f280000000200 */
[----:B------:R-:W-:Y:S04]  /*13f40*/  LDS R56, [R41+0x80] ;  /* 0x0000800029387984 */ /* 0x000fe80000000800 */
[----:B------:R-:W-:Y:S04]  /*13f50*/  LDS R58, [R41+0x480] ;  /* 0x00048000293a7984 */ /* 0x000fe80000000800 */
[----:B------:R-:W-:Y:S04]  /*13f60*/  LDS R57, [R42+0x80] ;  /* 0x000080002a397984 */ /* 0x000fe80000000800 */
[----:B------:R-:W4:Y:S04]  /*13f70*/  LDS R59, [R42+0x480] ;  /* 0x000480002a3b7984 */ /* 0x000f280000000800 */
[----:B------:R-:W-:Y:S04]  /*13f80*/  LDS R104, [R41+0x7800] ;  /* 0x0078000029687984 */ /* 0x000fe80000000800 */
[----:B------:R-:W-:Y:S01]  /*13f90*/  LDS R106, [R41+0x7c00] ;  /* 0x007c0000296a7984 */ /* 0x000fe20000000800 */
[C---:B-1----:R-:W-:Y:S03]  /*13fa0*/  HMMA.1688.F32.TF32 R72, R96.reuse, R92, R72 ;  /* 0x0000005c6048723c */ /* 0x042fe60000081048 */
[----:B------:R-:W-:Y:S04]  /*13fb0*/  LDS R105, [R42+0x7800] ;  /* 0x007800002a697984 */ /* 0x000fe80000000800 */
[----:B------:R-:W-:Y:S01]  /*13fc0*/  LDS R107, [R42+0x7c00] ;  /* 0x007c00002a6b7984 */ /* 0x000fe20000000800 */
[C---:B--2---:R-:W-:Y:S08]  /*13fd0*/  HMMA.1688.F32.TF32 R84, R96.reuse, R80, R84 ;  /* 0x000000506054723c */ /* 0x044ff00000081054 */
[C---:B---3--:R-:W-:Y:S08]  /*13fe0*/  HMMA.1688.F32.TF32 R76, R96.reuse, R60, R76 ;  /* 0x0000003c604c723c */ /* 0x048ff0000008104c */
[----:B----4-:R-:W-:Y:S01]  /*13ff0*/  HMMA.1688.F32.TF32 R44, R96, R48, R44 ;  /* 0x00000030602c723c */ /* 0x010fe2000008102c */
[----:B------:R-:W-:Y:S04]  /*14000*/  LDS R96, [R41+0x800] ;  /* 0x0008000029607984 */ /* 0x000fe80000000800 */
[----:B------:R-:W-:Y:S03]  /*14010*/  LDS R98, [R41+0xc00] ;  /* 0x000c000029627984 */ /* 0x000fe60000000800 */
[C---:B------:R-:W-:Y:S01]  /*14020*/  HMMA.1688.F32.TF32 R88, R56.reuse, R92, R88 ;  /* 0x0000005c3858723c */ /* 0x040fe20000081058 */
[----:B------:R-:W-:Y:S04]  /*14030*/  LDS R97, [R42+0x800] ;  /* 0x000800002a617984 */ /* 0x000fe80000000800 */
[----:B------:R-:W1:Y:S03]  /*14040*/  LDS R99, [R42+0xc00] ;  /* 0x000c00002a637984 */ /* 0x000e660000000800 */
[C---:B------:R-:W-:Y:S08]  /*14050*/  HMMA.1688.F32.TF32 R68, R56.reuse, R80, R68 ;  /* 0x000000503844723c */ /* 0x040ff00000081044 */
[C---:B------:R-:W-:Y:S08]  /*14060*/  HMMA.1688.F32.TF32 R64, R56.reuse, R60, R64 ;  /* 0x0000003c3840723c */ /* 0x040ff00000081040 */
[----:B------:R-:W-:Y:S01]  /*14070*/  HMMA.1688.F32.TF32 R52, R56, R48, R52 ;  /* 0x000000303834723c */ /* 0x000fe20000081034 */
[----:B------:R-:W-:Y:S04]  /*14080*/  LDS R56, [R41+0x880] ;  /* 0x0008800029387984 */ /* 0x000fe80000000800 */
[----:B------:R-:W-:Y:S04]  /*14090*/  LDS R58, [R41+0xc80] ;  /* 0x000c8000293a7984 */ /* 0x000fe80000000800 */
[----:B------:R-:W-:Y:S04]  /*140a0*/  LDS R57, [R42+0x880] ;  /* 0x000880002a397984 */ /* 0x000fe80000000800 */
[----:B------:R-:W2:Y:S01]  /*140b0*/  LDS R59, [R42+0xc80] ;  /* 0x000c80002a3b7984 */ /* 0x000ea20000000800 */
[C---:B-1----:R-:W-:Y:S08]  /*140c0*/  HMMA.1688.F32.TF32 R72, R96.reuse, R94, R72 ;  /* 0x0000005e6048723c */ /* 0x042ff00000081048 */
[C---:B------:R-:W-:Y:S08]  /*140d0*/  HMMA.1688.F32.TF32 R84, R96.reuse, R82, R84 ;  /* 0x000000526054723c */ /* 0x040ff00000081054 */
[C---:B------:R-:W-:Y:S08]  /*140e0*/  HMMA.1688.F32.TF32 R76, R96.reuse, R62, R76 ;  /* 0x0000003e604c723c */ /* 0x040ff0000008104c */
[----:B------:R-:W-:Y:S01]  /*140f0*/  HMMA.1688.F32.TF32 R44, R96, R50, R44 ;  /* 0x00000032602c723c */ /* 0x000fe2000008102c */
[----:B------:R-:W-:Y:S04]  /*14100*/  LDS R96, [R41+0x1000] ;  /* 0x0010000029607984 */ /* 0x000fe80000000800 */
[----:B------:R-:W-:Y:S03]  /*14110*/  LDS R98, [R41+0x1400] ;  /* 0x0014000029627984 */ /* 0x000fe60000000800 */
[C---:B--2---:R-:W-:Y:S01]  /*14120*/  HMMA.1688.F32.TF32 R92, R56.reuse, R94, R88 ;  /* 0x0000005e385c723c */ /* 0x044fe20000081058 */
[----:B------:R-:W-:Y:S04]  /*14130*/  LDS R97, [R42+0x1000] ;  /* 0x001000002a617984 */ /* 0x000fe80000000800 */
[----:B------:R-:W-:Y:S03]  /*14140*/  LDS R99, [R42+0x1400] ;  /* 0x001400002a637984 */ /* 0x000fe60000000800 */
[C---:B------:R-:W-:Y:S01]  /*14150*/  HMMA.1688.F32.TF32 R80, R56.reuse, R82, R68 ;  /* 0x000000523850723c */ /* 0x040fe20000081044 */
[----:B------:R-:W1:Y:S04]  /*14160*/  LDSM.16.M88.4 R88, [R0+0x20000] ;  /* 0x020000000058783b */ /* 0x000e680000000200 */
[----:B------:R-:W2:Y:S03]  /*14170*/  LDSM.16.M88.4 R68, [R0+0x22000] ;  /* 0x022000000044783b */ /* 0x000ea60000000200 */
[C---:B------:R-:W-:Y:S01]  /*14180*/  HMMA.1688.F32.TF32 R60, R56.reuse, R62, R64 ;  /* 0x0000003e383c723c */ /* 0x040fe20000081040 */
[----:B------:R-:W3:Y:S07]  /*14190*/  LDSM.16.M88.4 R64, [R0+0x24000] ;  /* 0x024000000040783b */ /* 0x000eee0000000200 */
[----:B------:R-:W-:Y:S01]  /*141a0*/  HMMA.1688.F32.TF32 R48, R56, R50, R52 ;  /* 0x000000323830723c */ /* 0x000fe20000081034 */
[----:B------:R-:W4:Y:S04]  /*141b0*/  LDSM.16.M88.4 R56, [R0+0x26000] ;  /* 0x026000000038783b */ /* 0x000f280000000200 */
[----:B------:R-:W-:Y:S04]  /*141c0*/  LDS R52, [R41+0x1080] ;  /* 0x0010800029347984 */ /* 0x000fe80000000800 */
[----:B------:R-:W-:Y:S04]  /*141d0*/  LDS R54, [R41+0x1480] ;  /* 0x0014800029367984 */ /* 0x000fe80000000800 */
[----:B------:R-:W-:Y:S04]  /*141e0*/  LDS R53, [R42+0x1080] ;  /* 0x001080002a357984 */ /* 0x000fe80000000800 */
[----:B------:R-:W4:Y:S01]  /*141f0*/  LDS R55, [R42+0x1480] ;  /* 0x001480002a377984 */ /* 0x000f220000000800 */
[C---:B-1----:R-:W-:Y:S08]  /*14200*/  HMMA.1688.F32.TF32 R72, R96.reuse, R88, R72 ;  /* 0x000000586048723c */ /* 0x042ff00000081048 */
        /* <DEDUP_REMOVED lines=19> */
[----:B------:R-:W-:Y:S07]  /*14340*/  LDSM.16.M88.4 R96, [R4+0x22080] ;  /* 0x022080000460783b */ /* 0x000fee0000000200 */
[C---:B--2---:R-:W-:Y:S01]  /*14350*/  HMMA.1688.F32.TF32 R88, R52.reuse, R90, R92 ;  /* 0x0000005a3458723c */ /* 0x044fe2000008105c */
[----:B------:R-:W-:Y:S04]  /*14360*/  LDS R92, [R41+0x2000] ;  /* 0x00200000295c7984 */ /* 0x000fe80000000800 */
[----:B------:R-:W-:Y:S03]  /*14370*/  LDS R94, [R41+0x2400] ;  /* 0x00240000295e7984 */ /* 0x000fe60000000800 */
[C---:B------:R-:W-:Y:S01]  /*14380*/  HMMA.1688.F32.TF32 R68, R52.reuse, R70, R80 ;  /* 0x000000463444723c */ /* 0x040fe20000081050 */
[----:B------:R-:W-:Y:S04]  /*14390*/  LDS R93, [R42+0x2000] ;  /* 0x002000002a5d7984 */ /* 0x000fe80000000800 */
[----:B------:R-:W1:Y:S03]  /*143a0*/  LDS R95, [R42+0x2400] ;  /* 0x002400002a5f7984 */ /* 0x000e660000000800 */
[C---:B------:R-:W-:Y:S01]  /*143b0*/  HMMA.1688.F32.TF32 R64, R52.reuse, R66, R60 ;  /* 0x000000423440723c */ /* 0x040fe2000008103c */
[----:B------:R-:W2:Y:S04]  /*143c0*/  LDSM.16.M88.4 R80, [R4+0x20080] ;  /* 0x020080000450783b */ /* 0x000ea80000000200 */
[----:B------:R-:W-:Y:S03]  /*143d0*/  LDS R60, [R41+0x2080] ;  /* 0x00208000293c7984 */ /* 0x000fe60000000800 */
[----:B------:R-:W-:Y:S01]  /*143e0*/  HMMA.1688.F32.TF32 R56, R52, R58, R48 ;  /* 0x0000003a3438723c */ /* 0x000fe20000081030 */
[----:B------:R-:W3:Y:S04]  /*143f0*/  LDSM.16.M88.4 R48, [R4+0x24080] ;  /* 0x024080000430783b */ /* 0x000ee80000000200 */
[----:B------:R-:W4:Y:S04]  /*14400*/  LDSM.16.M88.4 R52, [R4+0x26080] ;  /* 0x026080000434783b */ /* 0x000f280000000200 */
        /* <DEDUP_REMOVED lines=25> */
[----:B------:R-:W-:Y:S07]  /*145a0*/  LDSM.16.M88.4 R88, [R0+0x26080] ;  /* 0x026080000058783b */ /* 0x000fee0000000200 */
[C---:B------:R-:W-:Y:S01]  /*145b0*/  HMMA.1688.F32.TF32 R96, R60.reuse, R98, R68 ;  /* 0x000000623c60723c */ /* 0x040fe20000081044 */
[----:B------:R-:W-:Y:S07]  /*145c0*/  LDSM.16.M88.4 R68, [R0+0x22080] ;  /* 0x022080000044783b */ /* 0x000fee0000000200 */
[C---:B------:R-:W-:Y:S01]  /*145d0*/  HMMA.1688.F32.TF32 R48, R60.reuse, R50, R64 ;  /* 0x000000323c30723c */ /* 0x040fe20000081040 */
[----:B------:R-:W-:Y:S07]  /*145e0*/  LDSM.16.M88.4 R64, [R0+0x20080] ;  /* 0x020080000040783b */ /* 0x000fee0000000200 */
[----:B------:R-:W-:Y:S01]  /*145f0*/  HMMA.1688.F32.TF32 R52, R60, R54, R56 ;  /* 0x000000363c34723c */ /* 0x000fe20000081038 */
[----:B------:R-:W-:Y:S04]  /*14600*/  LDS R60, [R41+0x3080] ;  /* 0x00308000293c7984 */ /* 0x000fe80000000800 */
[----:B------:R-:W-:Y:S04]  /*14610*/  LDS R62, [R41+0x3480] ;  /* 0x00348000293e7984 */ /* 0x000fe80000000800 */
[----:B------:R-:W-:Y:S04]  /*14620*/  LDS R61, [R42+0x3080] ;  /* 0x003080002a3d7984 */ /* 0x000fe80000000800 */
[----:B------:R-:W1:Y:S04]  /*14630*/  LDS R63, [R42+0x3480] ;  /* 0x003480002a3f7984 */ /* 0x000e680000000800 */
        /* <DEDUP_REMOVED lines=12> */
[----:B------:R-:W1:Y:S03]  /*14700*/  LDS R63, [R42+0x3c00] ;  /* 0x003c00002a3f7984 */ /* 0x000e660000000800 */
[C---:B------:R-:W-:Y:S01]  /*14710*/  HMMA.1688.F32.TF32 R84, R56.reuse, R68, R84 ;  /* 0x000000443854723c */ /* 0x040fe20000081054 */
[----:B------:R-:W-:Y:S04]  /*14720*/  LDS R64, [R41+0x4080] ;  /* 0x0040800029407984 */ /* 0x000fe80000000800 */
[----:B------:R-:W-:Y:S03]  /*14730*/  LDS R65, [R42+0x4080] ;  /* 0x004080002a417984 */ /* 0x000fe60000000800 */
[C---:B------:R-:W-:Y:S08]  /*14740*/  HMMA.1688.F32.TF32 R76, R56.reuse, R92, R76 ;  /* 0x0000005c384c723c */ /* 0x040ff0000008104c */
[----:B------:R-:W-:Y:S01]  /*14750*/  HMMA.1688.F32.TF32 R44, R56, R88, R44 ;  /* 0x00000058382c723c */ /* 0x000fe2000008102c */
[----:B------:R-:W-:Y:S04]  /*14760*/  LDS R56, [R41+0x3880] ;  /* 0x0038800029387984 */ /* 0x000fe80000000800 */
[----:B------:R-:W-:Y:S04]  /*14770*/  LDS R58, [R41+0x3c80] ;  /* 0x003c8000293a7984 */ /* 0x000fe80000000800 */
[----:B------:R-:W-:Y:S04]  /*14780*/  LDS R57, [R42+0x3880] ;  /* 0x003880002a397984 */ /* 0x000fe80000000800 */
[----:B------:R-:W2:Y:S01]  /*14790*/  LDS R59, [R42+0x3c80] ;  /* 0x003c80002a3b7984 */ /* 0x000ea20000000800 */
[C---:B-1----:R-:W-:Y:S10]  /*147a0*/  HMMA.1688.F32.TF32 R72, R60.reuse, R66, R72 ;  /* 0x000000423c48723c */ /* 0x042ff40000081048 */
        /* <DEDUP_REMOVED lines=9> */
[----:B------:R-:W-:Y:S04]  /*14840*/  LDS R66, [R41+0x4480] ;  /* 0x0044800029427984 */ /* 0x000fe80000000800 */
[----:B------:R-:W-:Y:S03]  /*14850*/  LDS R67, [R42+0x4480] ;  /* 0x004480002a437984 */ /* 0x000fe60000000800 */
[C---:B------:R-:W-:Y:S01]  /*14860*/  HMMA.1688.F32.TF32 R48, R56.reuse, R94, R48 ;  /* 0x0000005e3830723c */ /* 0x040fe20000081030 */
[----:B------:R-:W1:Y:S04]  /*14870*/  LDSM.16.M88.4 R92, [R4+0x24100] ;  /* 0x02410000045c783b */ /* 0x000e680000000200 */
[----:B------:R-:W-:Y:S03]  /*14880*/  LDSM.16.M88.4 R68, [R4+0x26100] ;  /* 0x026100000444783b */ /* 0x000fe60000000200 */
[----:B------:R-:W-:Y:S01]  /*14890*/  HMMA.1688.F32.TF32 R88, R56, R90, R52 ;  /* 0x0000005a3858723c */ /* 0x000fe20000081034 */
[----:B------:R-:W2:Y:S04]  /*148a0*/  LDSM.16.M88.4 R56, [R4+0x20100] ;  /* 0x020100000438783b */ /* 0x000ea80000000200 */
[----:B------:R-:W3:Y:S03]  /*148b0*/  LDSM.16.M88.4 R52, [R4+0x22100] ;  /* 0x022100000434783b */ /* 0x000ee60000000200 */
[C---:B-1----:R-:W-:Y:S08]  /*148c0*/  HMMA.1688.F32.TF32 R76, R60.reuse, R92, R76 ;  /* 0x0000005c3c4c723c */ /* 0x042ff0000008104c */
[-C--:B--2---:R-:W-:Y:S08]  /*148d0*/  HMMA.1688.F32.TF32 R72, R60, R56.reuse, R72 ;  /* 0x000000383c48723c */ /* 0x084ff00000081048 */
[----:B------:R-:W-:Y:S08]  /*148e0*/  HMMA.1688.F32.TF32 R80, R64, R56, R80 ;  /* 0x000000384050723c */ /* 0x000ff00000081050 */
[-C--:B---3--:R-:W-:Y:S08]  /*148f0*/  HMMA.1688.F32.TF32 R84, R60, R52.reuse, R84 ;  /* 0x000000343c54723c */ /* 0x088ff00000081054 */
[----:B------:R-:W-:Y:S08]  /*14900*/  HMMA.1688.F32.TF32 R96, R64, R52, R96 ;  /* 0x000000344060723c */ /* 0x000ff00000081060 */
[----:B------:R-:W-:Y:S01]  /*14910*/  HMMA.1688.F32.TF32 R44, R60, R68, R44 ;  /* 0x000000443c2c723c */ /* 0x000fe2000008102c */
[----:B------:R-:W-:Y:S04]  /*14920*/  LDS R60, [R41+0x4880] ;  /* 0x00488000293c7984 */ /* 0x000fe80000000800 */
[----:B------:R-:W-:Y:S03]  /*14930*/  LDS R62, [R41+0x4c80] ;  /* 0x004c8000293e7984 */ /* 0x000fe60000000800 */
[C---:B------:R-:W-:Y:S01]  /*14940*/  HMMA.1688.F32.TF32 R48, R64.reuse, R92, R48 ;  /* 0x0000005c4030723c */ /* 0x040fe20000081030 */
[----:B------:R-:W-:Y:S04]  /*14950*/  LDS R61, [R42+0x4880] ;  /* 0x004880002a3d7984 */ /* 0x000fe80000000800 */
[----:B------:R-:W1:Y:S03]  /*14960*/  LDS R63, [R42+0x4c80] ;  /* 0x004c80002a3f7984 */ /* 0x000e660000000800 */
[----:B------:R-:W-:Y:S01]  /*14970*/  HMMA.1688.F32.TF32 R88, R64, R68, R88 ;  /* 0x000000444058723c */ /* 0x000fe20000081058 */
[----:B------:R-:W-:Y:S04]  /*14980*/  LDS R64, [R41+0x4800] ;  /* 0x0048000029407984 */ /* 0x000fe80000000800 */
[----:B------:R-:W-:Y:S04]  /*14990*/  LDS R66, [R41+0x4c00] ;  /* 0x004c000029427984 */ /* 0x000fe80000000800 */
[----:B------:R-:W-:Y:S04]  /*149a0*/  LDS R65, [R42+0x4800] ;  /* 0x004800002a417984 */ /* 0x000fe80000000800 */
[----:B------:R-:W2:Y:S01]  /*149b0*/  LDS R67, [R42+0x4c00] ;  /* 0x004c00002a437984 */ /* 0x000ea20000000800 */
[C---:B-1----:R-:W-:Y:S08]  /*149c0*/  HMMA.1688.F32.TF32 R80, R60.reuse, R58, R80 ;  /* 0x0000003a3c50723c */ /* 0x042ff00000081050 */
[----:B------:R-:W-:Y:S08]  /*149d0*/  HMMA.1688.F32.TF32 R96, R60, R54, R96 ;  /* 0x000000363c60723c */ /* 0x000ff00000081060 */
[C---:B--2---:R-:W-:Y:S01]  /*149e0*/  HMMA.1688.F32.TF32 R72, R64.reuse, R58, R72 ;  /* 0x0000003a4048723c */ /* 0x044fe20000081048 */
[----:B------:R-:W-:Y:S07]  /*149f0*/  LDSM.16.M88.4 R56, [R0+0x20100] ;  /* 0x020100000038783b */ /* 0x000fee0000000200 */
[C---:B------:R-:W-:Y:S01]  /*14a00*/  HMMA.1688.F32.TF32 R84, R64.reuse, R54, R84 ;  /* 0x000000364054723c */ /* 0x040fe20000081054 */
[----:B------:R-:W-:Y:S07]  /*14a10*/  LDSM.16.M88.4 R52, [R0+0x22100] ;  /* 0x022100000034783b */ /* 0x000fee0000000200 */
[C---:B------:R-:W-:Y:S08]  /*14a20*/  HMMA.1688.F32.TF32 R76, R64.reuse, R94, R76 ;  /* 0x0000005e404c723c */ /* 0x040ff0000008104c */
        /* <DEDUP_REMOVED lines=10> */
[----:B------:R-:W2:Y:S04]  /*14ad0*/  LDS R63, [R42+0x5400] ;  /* 0x005400002a3f7984 */ /* 0x000ea80000000800 */
[----:B------:R-:W3:Y:S04]  /*14ae0*/  LDSM.16.M88.4 R92, [R0+0x24100] ;  /* 0x02410000005c783b */ /* 0x000ee80000000200 */
[----:B------:R-:W4:Y:S01]  /*14af0*/  LDSM.16.M88.4 R68, [R0+0x26100] ;  /* 0x026100000044783b */ /* 0x000f220000000200 */
[C---:B-1----:R-:W-:Y:S08]  /*14b00*/  HMMA.1688.F32.TF32 R80, R64.reuse, R56, R80 ;  /* 0x000000384050723c */ /* 0x042ff00000081050 */
[----:B------:R-:W-:Y:S08]  /*14b10*/  HMMA.1688.F32.TF32 R96, R64, R52, R96 ;  /* 0x000000344060723c */ /* 0x000ff00000081060 */
[C---:B--2---:R-:W-:Y:S08]  /*14b20*/  HMMA.1688.F32.TF32 R72, R60.reuse, R56, R72 ;  /* 0x000000383c48723c */ /* 0x044ff00000081048 */
[C---:B------:R-:W-:Y:S08]  /*14b30*/  HMMA.1688.F32.TF32 R84, R60.reuse, R52, R84 ;  /* 0x000000343c54723c */ /* 0x040ff00000081054 */
[C---:B---3--:R-:W-:Y:S08]  /*14b40*/  HMMA.1688.F32.TF32 R76, R60.reuse, R92, R76 ;  /* 0x0000005c3c4c723c */ /* 0x048ff0000008104c */
[----:B----4-:R-:W-:Y:S01]  /*14b50*/  HMMA.1688.F32.TF32 R44, R60, R68, R44 ;  /* 0x000000443c2c723c */ /* 0x010fe2000008102c */
        /* <DEDUP_REMOVED lines=29> */
[----:B------:R4:W3:Y:S02]  /*14d30*/  LDSM.16.M88.4 R92, [R4+0x26180] ;  /* 0x02618000045c783b */ /* 0x0008e40000000200 */
[----:B----4-:R-:W-:Y:S01]  /*14d40*/  LOP3.LUT R4, R248, 0x4, RZ, 0xfc, !PT ;  /* 0x00000004f8047812 */ /* 0x010fe200078efcff */
[C---:B-1----:R-:W-:Y:S08]  /*14d50*/  HMMA.1688.F32.TF32 R72, R64.reuse, R56, R72 ;  /* 0x000000384048723c */ /* 0x042ff00000081048 */
[----:B------:R-:W-:Y:S08]  /*14d60*/  HMMA.1688.F32.TF32 R84, R64, R52, R84 ;  /* 0x000000344054723c */ /* 0x000ff00000081054 */
[C---:B--2---:R-:W-:Y:S01]  /*14d70*/  HMMA.1688.F32.TF32 R80, R60.reuse, R56, R80 ;  /* 0x000000383c50723c */ /* 0x044fe20000081050 */
[----:B------:R-:W-:Y:S04]  /*14d80*/  LDS R56, [R41+0x7000] ;  /* 0x0070000029387984 */ /* 0x000fe80000000800 */
[----:B------:R-:W-:Y:S03]  /*14d90*/  LDS R57, [R42+0x7000] ;  /* 0x007000002a397984 */ /* 0x000fe60000000800 */
[----:B------:R-:W-:Y:S08]  /*14da0*/  HMMA.1688.F32.TF32 R96, R60, R52, R96 ;  /* 0x000000343c60723c */ /* 0x000ff00000081060 */
[C---:B---3--:R-:W-:Y:S08]  /*14db0*/  HMMA.1688.F32.TF32 R76, R64.reuse, R68, R76 ;  /* 0x00000044404c723c */ /* 0x048ff0000008104c */
        /* <DEDUP_REMOVED lines=22> */
[----:B------:R-:W-:Y:S03]  /*14f20*/  LDS R58, [R41+0x7400] ;  /* 0x00740000293a7984 */ /* 0x000fe60000000800 */
[C---:B------:R-:W-:Y:S01]  /*14f30*/  HMMA.1688.F32.TF32 R92, R60.reuse, R94, R88 ;  /* 0x0000005e3c5c723c */ /* 0x040fe20000081058 */
[----:B------:R-:W2:Y:S07]  /*14f40*/  LDS R59, [R42+0x7400] ;  /* 0x007400002a3b7984 */ /* 0x000eae0000000800 */
[----:B------:R-:W-:Y:S01]  /*14f50*/  HMMA.1688.F32.TF32 R68, R60, R70, R48 ;  /* 0x000000463c44723c */ /* 0x000fe20000081030 */
[----:B------:R-:W3:Y:S04]  /*14f60*/  LDSM.16.M88.4 R48, [R0+0x24180] ;  /* 0x024180000030783b */ /* 0x000ee80000000200 */
[----:B------:R-:W4:Y:S03]  /*14f70*/  LDSM.16.M88.4 R60, [R0+0x26180] ;  /* 0x02618000003c783b */ /* 0x000f260000000200 */
[-C--:B-1----:R-:W-:Y:S01]  /*14f80*/  HMMA.1688.F32.TF32 R88, R64, R52.reuse, R80 ;  /* 0x000000344058723c */ /* 0x082fe20000081050 */
[----:B------:R1:W4:Y:S07]  /*14f90*/  LDSM.16.M88.4 R80, [R0+0x22180] ;  /* 0x022180000050783b */ /* 0x00032e0000000200 */
[----:B--2---:R-:W-:Y:S01]  /*14fa0*/  HMMA.1688.F32.TF32 R72, R56, R52, R72 ;  /* 0x000000343848723c */ /* 0x004fe20000081048 */
[----:B-1----:R-:W-:-:S04]  /*14fb0*/  IADD3 R0, R6, -0x4, RZ ;  /* 0xfffffffc06007810 */ /* 0x002fc80007ffe0ff */
[----:B------:R-:W-:Y:S02]  /*14fc0*/  ISETP.LE.AND P0, PT, R0, UR4, PT ;  /* 0x0000000400007c0c */ /* 0x000fe4000bf03270 */
[----:B------:R-:W-:Y:S01]  /*14fd0*/  SEL R0, RZ, 0x4, P1 ;  /* 0x00000004ff007807 */ /* 0x000fe20000800000 */
[C---:B---3--:R-:W-:Y:S01]  /*14fe0*/  HMMA.1688.F32.TF32 R76, R56.reuse, R48, R76 ;  /* 0x00000030384c723c */ /* 0x048fe2000008104c */
[----:B------:R-:W-:Y:S02]  /*14ff0*/  ISETP.GE.AND P1, PT, R4, UR5, PT ;  /* 0x0000000504007c0c */ /* 0x000fe4000bf26270 */
[----:B------:R-:W-:Y:S02]  /*15000*/  SEL R0, R0, RZ, !P0 ;  /* 0x000000ff00007207 */ /* 0x000fe40004000000 */
[----:B------:R-:W-:Y:S02]  /*15010*/  LOP3.LUT R4, R248, 0x8, RZ, 0xfc, !PT ;  /* 0x00000008f8047812 */ /* 0x000fe400078efcff */
[----:B------:R-:W-:Y:S01]  /*15020*/  ISETP.NE.U32.AND P2, PT, R0, RZ, PT ;  /* 0x000000ff0000720c */ /* 0x000fe20003f45070 */
[----:B----4-:R-:W-:Y:S01]  /*15030*/  HMMA.1688.F32.TF32 R44, R56, R60, R44 ;  /* 0x0000003c382c723c */ /* 0x010fe2000008102c */
[----:B------:R-:W-:-:S02]  /*15040*/  SEL R0, RZ, 0x4, P1 ;  /* 0x00000004ff007807 */ /* 0x000fc40000800000 */
[C---:B------:R-:W-:Y:S02]  /*15050*/  ISETP.GT.AND P1, PT, R11.reuse, 0x3, PT ;  /* 0x000000030b00780c */ /* 0x040fe40003f24270 */
[----:B------:R-:W-:Y:S02]  /*15060*/  SEL R0, R0, RZ, !P0 ;  /* 0x000000ff00007207 */ /* 0x000fe40004000000 */
[----:B------:R-:W-:Y:S01]  /*15070*/  SEL R11, R11, RZ, !P1 ;  /* 0x000000ff0b0b7207 */ /* 0x000fe20004800000 */
[----:B------:R-:W-:Y:S01]  /*15080*/  HMMA.1688.F32.TF32 R100, R64, R48, R68 ;  /* 0x000000304064723c */ /* 0x000fe20000081044 */
[----:B------:R-:W-:-:S03]  /*15090*/  ISETP.NE.U32.AND P3, PT, R0, RZ, PT ;  /* 0x000000ff0000720c */ /* 0x000fc60003f65070 */
[----:B-----5:R-:W-:-:S03]  /*150a0*/  IMAD R0, R11, 0x8000, R3 ;  /* 0x000080000b007824 */ /* 0x020fc600078e0203 */
[----:B------:R-:W-:Y:S01]  /*150b0*/  IADD3 R48, P4, R9, R36, RZ ;  /* 0x0000002409307210 */ /* 0x000fe20007f9e0ff */
[----:B------:R-:W-:Y:S01]  /*150c0*/  HMMA.1688.F32.TF32 R92, R64, R60, R92 ;  /* 0x0000003c405c723c */ /* 0x000fe2000008105c */
[----:B------:R-:W2:Y:S03]  /*150d0*/  LDL R60, [R1+0x18] ;  /* 0x00001800013c7983 */ /* 0x000ea60000100800 */
[----:B------:R-:W-:-:S04]  /*150e0*/  IMAD.X R49, R37, 0x1, R35, P4 ;  /* 0x0000000125317824 */ /* 0x000fc800020e0623 */
[-C--:B------:R-:W-:Y:S01]  /*150f0*/  HMMA.1688.F32.TF32 R84, R56, R80.reuse, R84 ;  /* 0x000000503854723c */ /* 0x080fe20000081054 */
[----:B------:R-:W-:Y:S04]  /*15100*/  LDS R56, [R41+0x7880] ;  /* 0x0078800029387984 */ /* 0x000fe80000000800 */
[----:B------:R1:W-:Y:S03]  /*15110*/  LDS R58, [R41+0x7c80] ;  /* 0x007c8000293a7984 */ /* 0x0003e60000000800 */
[----:B------:R-:W-:Y:S01]  /*15120*/  HMMA.1688.F32.TF32 R96, R64, R80, R96 ;  /* 0x000000504060723c */ /* 0x000fe20000081060 */
[----:B------:R-:W-:Y:S04]  /*15130*/  LDS R57, [R42+0x7880] ;  /* 0x007880002a397984 */ /* 0x000fe80000000800 */
[----:B------:R3:W4:Y:S01]  /*15140*/  LDS R59, [R42+0x7c80] ;  /* 0x007c80002a3b7984 */ /* 0x0007220000000800 */
[----:B-1----:R-:W-:-:S02]  /*15150*/  LOP3.LUT R41, R248, 0x14, RZ, 0xfc, !PT ;  /* 0x00000014f8297812 */ /* 0x002fc400078efcff */
[C---:B------:R-:W-:Y:S01]  /*15160*/  LOP3.LUT R81, R248.reuse, 0xc, RZ, 0xfc, !PT ;  /* 0x0000000cf8517812 */ /* 0x040fe200078efcff */
[----:B------:R-:W-:Y:S01]  /*15170*/  BAR.SYNC.DEFER_BLOCKING 0x0 ;  /* 0x0000000000007b1d */ /* 0x000fe20000010000 */
[----:B------:R-:W-:Y:S01]  /*15180*/  HMMA.1688.F32.TF32 R72, R104, R54, R72 ;  /* 0x000000366848723c */ /* 0x000fe20000081048 */
[----:B---3--:R-:W-:-:S07]  /*15190*/  LOP3.LUT R42, R248, 0x10, RZ, 0xfc, !PT ;  /* 0x00000010f82a7812 */ /* 0x008fce00078efcff */
[C---:B------:R-:W-:Y:S01]  /*151a0*/  HMMA.1688.F32.TF32 R76, R104.reuse, R50, R76 ;  /* 0x00000032684c723c */ /* 0x040fe2000008104c */
[----:B------:R-:W-:Y:S01]  /*151b0*/  LOP3.LUT R61, R251, 0x10, RZ, 0x3c, !PT ;  /* 0x00000010fb3d7812 */ /* 0x000fe200078e3cff */
[----:B------:R-:W3:Y:S06]  /*151c0*/  LDL R80, [R1+0x148] ;  /* 0x0001480001507983 */ /* 0x000eec0000100800 */
[C---:B------:R-:W-:Y:S01]  /*151d0*/  HMMA.1688.F32.TF32 R44, R104.reuse, R62, R44 ;  /* 0x0000003e682c723c */ /* 0x040fe2000008102c */
[----:B------:R-:W-:Y:S01]  /*151e0*/  @!PT LDS RZ, [RZ] ;  /* 0x00000000fffff984 */ /* 0x000fe20000000800 */
[----:B------:R-:W-:Y:S01]  /*151f0*/  @!PT LDS RZ, [RZ] ;  /* 0x00000000fffff984 */ /* 0x000fe20000000800 */
[----:B------:R-:W-:Y:S01]  /*15200*/  @!PT LDS RZ, [RZ] ;  /* 0x00000000fffff984 */ /* 0x000fe20000000800 */
[----:B------:R1:W-:Y:S07]  /*15210*/  LDGSTS.E [R0], [R48.64], P2 ;  /* 0x0000000030007fae */ /* 0x0003ee0009121848 */
[----:B------:R-:W-:Y:S01]  /*15220*/  HMMA.1688.F32.TF32 R84, R104, R82, R84 ;  /* 0x000000526854723c */ /* 0x000fe20000081054 */
[----:B-1----:R-:W-:-:S07]  /*15230*/  IADD3 R48, P1, R9, R32, RZ ;  /* 0x0000002009307210 */ /* 0x002fce0007f3e0ff */
[----:B----4-:R-:W-:Y:S01]  /*15240*/  HMMA.1688.F32.TF32 R88, R56, R54, R88 ;  /* 0x000000363858723c */ /* 0x010fe20000081058 */
[----:B------:R-:W-:Y:S01]  /*15250*/  IMAD.X R49, R37, 0x1, R31, P1 ;  /* 0x0000000125317824 */ /* 0x000fe200008e061f */
[----:B------:R-:W-:-:S06]  /*15260*/  ISETP.GE.AND P1, PT, R4, UR5, PT ;  /* 0x0000000504007c0c */ /* 0x000fcc000bf26270 */
[C---:B------:R-:W-:Y:S01]  /*15270*/  HMMA.1688.F32.TF32 R68, R56.reuse, R82, R96 ;  /* 0x000000523844723c */ /* 0x040fe20000081060 */
[----:B------:R-:W-:Y:S01]  /*15280*/  SEL R4, RZ, 0x4, P1 ;  /* 0x00000004ff047807 */ /* 0x000fe20000800000 */
[----:B------:R1:W-:Y:S01]  /*15290*/  LDGSTS.E [R0+0x400], [R48.64], P3 ;  /* 0x0040000030007fae */ /* 0x0003e20009921848 */
[----:B------:R-:W-:Y:S02]  /*152a0*/  ISETP.GE.AND P1, PT, R81, UR5, PT ;  /* 0x0000000551007c0c */ /* 0x000fe4000bf26270 */
[----:B------:R-:W-:Y:S01]  /*152b0*/  SEL R4, R4, RZ, !P0 ;  /* 0x000000ff04047207 */ /* 0x000fe20004000000 */
[----:B------:R-:W4:Y:S02]  /*152c0*/  LDL R82, [R1+0x108] ;  /* 0x0001080001527983 */ /* 0x000f240000100800 */
[----:B------:R-:W-:Y:S01]  /*152d0*/  HMMA.1688.F32.TF32 R64, R56, R50, R100 ;  /* 0x000000323840723c */ /* 0x000fe20000081064 */
[----:B------:R-:W-:Y:S02]  /*152e0*/  ISETP.NE.U32.AND P2, PT, R4, RZ, PT ;  /* 0x000000ff0400720c */ /* 0x000fe40003f45070 */
[----:B-1----:R-:W-:-:S05]  /*152f0*/  IADD3 R48, P3, R9, R28, RZ ;  /* 0x0000001c09307210 */ /* 0x002fca0007f7e0ff */
[----:B------:R-:W-:Y:S01]  /*15300*/  HMMA.1688.F32.TF32 R52, R56, R62, R92 ;  /* 0x0000003e3834723c */ /* 0x000fe2000008105c */
[----:B------:R-:W-:Y:S01]  /*15310*/  SEL R4, RZ, 0x4, P1 ;  /* 0x00000004ff047807 */ /* 0x000fe20000800000 */
[----:B------:R-:W2:Y:S01]  /*15320*/  LDL R59, [R1+0x1c] ;  /* 0x00001c00013b7983 */ /* 0x000ea20000100800 */
[----:B------:R-:W-:Y:S02]  /*15330*/  IMAD.X R49, R37, 0x1, R27, P3 ;  /* 0x0000000125317824 */ /* 0x000fe400018e061b */
[----:B------:R-:W-:Y:S01]  /*15340*/  SEL R4, R4, RZ, !P0 ;  /* 0x000000ff04047207 */ /* 0x000fe20004000000 */
[----:B------:R-:W2:Y:S03]  /*15350*/  LDL R58, [R1+0x58] ;  /* 0x00005800013a7983 */ /* 0x000ea60000100800 */
[----:B------:R-:W-:Y:S01]  /*15360*/  ISETP.NE.U32.AND P1, PT, R4, RZ, PT ;  /* 0x000000ff0400720c */ /* 0x000fe20003f25070 */
[----:B------:R1:W-:Y:S04]  /*15370*/  LDGSTS.E [R0+0x800], [R48.64], P2 ;  /* 0x0080000030007fae */ /* 0x0003e80009121848 */
[----:B------:R-:W2:Y:S04]  /*15380*/  LDL R57, [R1+0x5c] ;  /* 0x00005c0001397983 */ /* 0x000ea80000100800 */
[----:B------:R-:W2:Y:S01]  /*15390*/  LDL R56, [R1+0x98] ;  /* 0x0000980001387983 */ /* 0x000ea20000100800 */
[----:B-1----:R-:W-:-:S03]  /*153a0*/  IADD3 R48, P2, R9, R24, RZ ;  /* 0x0000001809307210 */ /* 0x002fc60007f5e0ff */
[----:B------:R-:W1:Y:S02]  /*153b0*/  S2R R81, SR_TID.X ;  /* 0x0000000000517919 */ /* 0x000e640000002100 */
[----:B------:R-:W-:Y:S02]  /*153c0*/  IMAD.X R49, R37, 0x1, R23, P2 ;  /* 0x0000000125317824 */ /* 0x000fe400010e0617 */
[----:B------:R-:W2:Y:S04]  /*153d0*/  LDL R51, [R1+0x9c] ;  /* 0x00009c0001337983 */ /* 0x000ea80000100800 */
[----:B------:R1:W-:Y:S01]  /*153e0*/  LDGSTS.E [R0+0xc00], [R48.64], P1 ;  /* 0x00c0000030007fae */ /* 0x0003e20008921848 */
[----:B------:R-:W-:Y:S02]  /*153f0*/  ISETP.GE.AND P1, PT, R42, UR5, PT ;  /* 0x000000052a007c0c */ /* 0x000fe4000bf26270 */
[----:B------:R-:W-:Y:S01]  /*15400*/  LOP3.LUT R42, R248, 0x18, RZ, 0xfc, !PT ;  /* 0x00000018f82a7812 */ /* 0x000fe200078efcff */
[----:B------:R-:W2:Y:S01]  /*15410*/  LDL R50, [R1+0xd8] ;  /* 0x0000d80001327983 */ /* 0x000ea20000100800 */
[----:B------:R-:W-:-:S02]  /*15420*/  SEL R4, RZ, 0x4, P1 ;  /* 0x00000004ff047807 */ /* 0x000fc40000800000 */
[----:B------:R-:W-:Y:S01]  /*15430*/  ISETP.GE.AND P1, PT, R41, UR5, PT ;  /* 0x0000000529007c0c */ /* 0x000fe2000bf26270 */
[----:B------:R-:W2:Y:S01]  /*15440*/  LDL R62, [R1] ;  /* 0x00000000013e7983 */ /* 0x000ea20000100800 */
[----:B------:R-:W-:Y:S02]  /*15450*/  SEL R4, R4, RZ, !P0 ;  /* 0x000000ff04047207 */ /* 0x000fe40004000000 */
[----:B------:R-:W-:Y:S02]  /*15460*/  LOP3.LUT R41, R248, 0x1c, RZ, 0xfc, !PT ;  /* 0x0000001cf8297812 */ /* 0x000fe400078efcff */
[----:B------:R-:W-:Y:S02]  /*15470*/  ISETP.NE.U32.AND P2, PT, R4, RZ, PT ;  /* 0x000000ff0400720c */ /* 0x000fe40003f45070 */
[----:B------:R-:W-:Y:S02]  /*15480*/  SEL R4, RZ, 0x4, P1 ;  /* 0x00000004ff047807 */ /* 0x000fe40000800000 */
[----:B-1----:R-:W-:-:S02]  /*15490*/  IADD3 R48, P3, R9, R20, RZ ;  /* 0x0000001409307210 */ /* 0x002fc40007f7e0ff */
[----:B------:R-:W-:-:S03]  /*154a0*/  SEL R4, R4, RZ, !P0 ;  /* 0x000000ff04047207 */ /* 0x000fc60004000000 */
[----:B------:R-:W-:Y:S01]  /*154b0*/  IMAD.X R49, R37, 0x1, R19, P3 ;  /* 0x0000000125317824 */ /* 0x000fe200018e0613 */
[----:B------:R-:W-:-:S04]  /*154c0*/  ISETP.NE.U32.AND P1, PT, R4, RZ, PT ;  /* 0x000000ff0400720c */ /* 0x000fc80003f25070 */
[----:B------:R1:W-:Y:S02]  /*154d0*/  LDGSTS.E [R0+0x1000], [R48.64], P2 ;  /* 0x0100000030007fae */ /* 0x0003e40009121848 */
[----:B-1----:R-:W-:-:S05]  /*154e0*/  IADD3 R48, P2, R9, R16, RZ ;  /* 0x0000001009307210 */ /* 0x002fca0007f5e0ff */
[----:B------:R-:W-:-:S05]  /*154f0*/  IMAD.X R49, R37, 0x1, R15, P2 ;  /* 0x0000000125317824 */ /* 0x000fca00010e060f */
[----:B------:R1:W-:Y:S01]  /*15500*/  LDGSTS.E [R0+0x1400], [R48.64], P1 ;  /* 0x0140000030007fae */ /* 0x0003e20008921848 */
[----:B------:R-:W-:Y:S02]  /*15510*/  ISETP.GE.AND P1, PT, R42, UR5, PT ;  /* 0x000000052a007c0c */ /* 0x000fe4000bf26270 */
[----:B------:R-:W-:Y:S02]  /*15520*/  LOP3.LUT R42, R248, 0x20, RZ, 0xfc, !PT ;  /* 0x00000020f82a7812 */ /* 0x000fe400078efcff */
[----:B------:R-:W-:Y:S02]  /*15530*/  SEL R4, RZ, 0x4, P1 ;  /* 0x00000004ff047807 */ /* 0x000fe40000800000 */
[----:B------:R-:W-:Y:S02]  /*15540*/  ISETP.GE.AND P1, PT, R41, UR5, PT ;  /* 0x0000000529007c0c */ /* 0x000fe4000bf26270 */
[----:B------:R-:W-:Y:S02]  /*15550*/  SEL R4, R4, RZ, !P0 ;  /* 0x000000ff04047207 */ /* 0x000fe40004000000 */
[----:B------:R-:W-:-:S02]  /*15560*/  LOP3.LUT R41, R248, 0x24, RZ, 0xfc, !PT ;  /* 0x00000024f8297812 */ /* 0x000fc400078efcff */
[----:B------:R-:W-:Y:S02]  /*15570*/  ISETP.NE.U32.AND P2, PT, R4, RZ, PT ;  /* 0x000000ff0400720c */ /* 0x000fe40003f45070 */
[----:B------:R-:W-:Y:S02]  /*15580*/  SEL R4, RZ, 0x4, P1 ;  /* 0x00000004ff047807 */ /* 0x000fe40000800000 */
[----:B-1----:R-:W-:Y:S02]  /*15590*/  IADD3 R48, P3, R9, R40, RZ ;  /* 0x0000002809307210 */ /* 0x002fe40007f7e0ff */
        /* <DEDUP_REMOVED lines=201> */
[----:B-1----:R-:W-:Y:S02]  /*16230*/  SEL R0, RZ, 0x4, P1 ;  /* 0x00000004ff007807 */ /* 0x002fe40000800000 */
[----:B------:R-:W-:Y:S02]  /*16240*/  ISETP.GE.AND P1, PT, R41, UR5, PT ;  /* 0x0000000529007c0c */ /* 0x000fe4000bf26270 */
[----:B------:R-:W-:Y:S02]  /*16250*/  SEL R0, R0, RZ, !P0 ;  /* 0x000000ff00007207 */ /* 0x000fe40004000000 */
[----:B------:R-:W-:-:S02]  /*16260*/  IADD3 R48, P3, R9, R34, RZ ;  /* 0x0000002209307210 */ /* 0x000fc40007f7e0ff */
[----:B------:R-:W-:Y:S02]  /*16270*/  ISETP.NE.U32.AND P2, PT, R0, RZ, PT ;  /* 0x000000ff0000720c */ /* 0x000fe40003f45070 */
[----:B------:R-:W-:Y:S01]  /*16280*/  SEL R0, RZ, 0x4, P1 ;  /* 0x00000004ff007807 */ /* 0x000fe20000800000 */
[----:B------:R-:W-:Y:S01]  /*16290*/  IMAD.X R49, R37, 0x1, R33, P3 ;  /* 0x0000000125317824 */ /* 0x000fe200018e0621 */
[----:B------:R-:W-:Y:S02]  /*162a0*/  LOP3.LUT R41, R248, 0xe, RZ, 0xfc, !PT ;  /* 0x0000000ef8297812 */ /* 0x000fe400078efcff */
[----:B------:R-:W-:-:S04]  /*162b0*/  SEL R0, R0, RZ, !P0 ;  /* 0x000000ff00007207 */ /* 0x000fc80004000000 */
[----:B------:R-:W-:Y:S01]  /*162c0*/  ISETP.NE.U32.AND P1, PT, R0, RZ, PT ;  /* 0x000000ff0000720c */ /* 0x000fe20003f25070 */
[----:B------:R-:W-:-:S05]  /*162d0*/  IMAD R0, R11, 0x8000, R252 ;  /* 0x000080000b007824 */ /* 0x000fca00078e02fc */
        /* <DEDUP_REMOVED lines=228> */
[----:B------:R-:W-:-:S03]  /*17120*/  ISETP.GE.AND P1, PT, R42, UR5, PT ;  /* 0x000000052a007c0c */ /* 0x000fc6000bf26270 */
[----:B------:R-:W3:Y:S01]  /*17130*/  LDL R42, [R1+0xdc] ;  /* 0x0000dc00012a7983 */ /* 0x000ee20000100800 */
[----:B------:R-:W-:Y:S02]  /*17140*/  SEL R4, RZ, 0x4, P1 ;  /* 0x00000004ff047807 */ /* 0x000fe40000800000 */
[----:B------:R-:W-:Y:S02]  /*17150*/  ISETP.GE.AND P1, PT, R41, UR5, PT ;  /* 0x0000000529007c0c */ /* 0x000fe4000bf26270 */
[----:B------:R-:W-:-:S04]  /*17160*/  SEL R4, R4, RZ, !P0 ;  /* 0x000000ff04047207 */ /* 0x000fc80004000000 */
[----:B------:R-:W-:Y:S02]  /*17170*/  ISETP.NE.U32.AND P2, PT, R4, RZ, PT ;  /* 0x000000ff0400720c */ /* 0x000fe40003f45070 */
[----:B------:R-:W-:Y:S02]  /*17180*/  SEL R4, RZ, 0x4, P1 ;  /* 0x00000004ff047807 */ /* 0x000fe40000800000 */
[----:B-1----:R-:W-:Y:S02]  /*17190*/  IADD3 R48, P3, R9, R202, RZ ;  /* 0x000000ca09307210 */ /* 0x002fe40007f7e0ff */
[----:B------:R-:W-:-:S03]  /*171a0*/  SEL R4, R4, RZ, !P0 ;  /* 0x000000ff04047207 */ /* 0x000fc60004000000 */
[----:B------:R-:W-:Y:S01]  /*171b0*/  IMAD.X R49, R37, 0x1, R203, P3 ;  /* 0x0000000125317824 */ /* 0x000fe200018e06cb */
[----:B------:R-:W-:Y:S02]  /*171c0*/  ISETP.NE.U32.AND P1, PT, R4, RZ, PT ;  /* 0x000000ff0400720c */ /* 0x000fe40003f25070 */
[----:B------:R-:W-:Y:S01]  /*171d0*/  LOP3.LUT R41, R81, 0x7f, RZ, 0xc0, !PT ;  /* 0x0000007f51297812 */ /* 0x000fe200078ec0ff */
[----:B------:R-:W4:Y:S04]  /*171e0*/  LDL R4, [R1+0x11c] ;  /* 0x00011c0001047983 */ /* 0x000f280000100800 */
[----:B------:R1:W-:Y:S01]  /*171f0*/  LDGSTS.E [R0+0x7a00], [R48.64], P2 ;  /* 0x07a0000030007fae */ /* 0x0003e20009121848 */
[----:B------:R-:W-:-:S03]  /*17200*/  LOP3.LUT R63, R251, 0x50, RZ, 0x3c, !PT ;  /* 0x00000050fb3f7812 */ /* 0x000fc600078e3cff */
[----:B------:R-:W4:Y:S01]  /*17210*/  LDL R81, [R1+0x10c] ;  /* 0x00010c0001517983 */ /* 0x000f220000100800 */
[----:B-1----:R-:W-:-:S05]  /*17220*/  IADD3 R48, P2, R9, R206, RZ ;  /* 0x000000ce09307210 */ /* 0x002fca0007f5e0ff */
[----:B------:R-:W-:-:S05]  /*17230*/  IMAD.X R49, R37, 0x1, R207, P2 ;  /* 0x0000000125317824 */ /* 0x000fca00010e06cf */
[----:B------:R1:W-:Y:S01]  /*17240*/  LDGSTS.E [R0+0x7e00], [R48.64], P1 ;  /* 0x07e0000030007fae */ /* 0x0003e20008921848 */
[----:B------:R-:W-:-:S03]  /*17250*/  ISETP.GE.AND P1, PT, R41, UR5, PT ;  /* 0x0000000529007c0c */ /* 0x000fc6000bf26270 */
[----:B------:R-:W4:Y:S04]  /*17260*/  LDL R41, [R1+0x118] ;  /* 0x0001180001297983 */ /* 0x000f280000100800 */
[----:B------:R-:W0:Y:S01]  /*17270*/  LDGDEPBAR ;  /* 0x00000000000079af */ /* 0x000e220000000000 */
[----:B-1----:R-:W-:-:S04]  /*17280*/  SEL R0, RZ, 0x4, P1 ;  /* 0x00000004ff007807 */ /* 0x002fc80000800000 */
[----:B------:R-:W-:-:S04]  /*17290*/  SEL R0, R0, RZ, !P0 ;  /* 0x000000ff00007207 */ /* 0x000fc80004000000 */
[----:B------:R-:W-:Y:S02]  /*172a0*/  ISETP.NE.U32.AND P0, PT, R0, RZ, PT ;  /* 0x000000ff0000720c */ /* 0x000fe40003f05070 */
[----:B------:R-:W-:Y:S01]  /*172b0*/  IADD3 R48, P1, R5, R208, RZ ;  /* 0x000000d005307210 */ /* 0x000fe20007f3e0ff */
[----:B------:R-:W-:-:S04]  /*172c0*/  IMAD R0, R11, 0x8000, R251 ;  /* 0x000080000b007824 */ /* 0x000fc800078e02fb */
[----:B------:R-:W-:-:S06]  /*172d0*/  IMAD.X R49, R10, 0x1, R209, P1 ;  /* 0x000000010a317824 */ /* 0x000fcc00008e06d1 */
[----:B------:R1:W-:Y:S02]  /*172e0*/  LDGSTS.E [R0+0x20000], [R48.64], P0 ;  /* 0x2000000030007fae */ /* 0x0003e40008121848 */
[----:B-1----:R-:W-:-:S05]  /*172f0*/  IADD3 R48, P1, R5, R224, RZ ;  /* 0x000000e005307210 */ /* 0x002fca0007f3e0ff */
[----:B------:R-:W-:-:S05]  /*17300*/  IMAD.X R49, R10, 0x1, R225, P1 ;  /* 0x000000010a317824 */ /* 0x000fca00008e06e1 */
[----:B------:R1:W-:Y:S02]  /*17310*/  LDGSTS.E [R0+0x21000], [R48.64], P0 ;  /* 0x2100000030007fae */ /* 0x0003e40008121848 */
[----:B-1----:R-:W-:-:S05]  /*17320*/  IADD3 R48, P1, R5, R240, RZ ;  /* 0x000000f005307210 */ /* 0x002fca0007f3e0ff */
[----:B------:R-:W-:-:S05]  /*17330*/  IMAD.X R49, R10, 0x1, R241, P1 ;  /* 0x000000010a317824 */ /* 0x000fca00008e06f1 */
[----:B------:R2:W-:Y:S02]  /*17340*/  LDGSTS.E [R0+0x22000], [R48.64], P0 ;  /* 0x2200000030007fae */ /* 0x0005e40008121848 */
[C---:B--2---:R-:W-:Y:S02]  /*17350*/  IADD3 R48, P1, R5.reuse, R60, RZ ;  /* 0x0000003c05307210 */ /* 0x044fe40007f3e0ff */
[----:B------:R-:W2:Y:S03]  /*17360*/  LDL R60, [R1+0x20] ;  /* 0x00002000013c7983 */ /* 0x000ea60000100800 */
[----:B------:R-:W-:Y:S02]  /*17370*/  IMAD.X R49, R10, 0x1, R59, P1 ;  /* 0x000000010a317824 */ /* 0x000fe400008e063b */
[----:B------:R-:W2:Y:S04]  /*17380*/  LDL R59, [R1+0x24] ;  /* 0x00002400013b7983 */ /* 0x000ea80000100800 */
[----:B------:R1:W-:Y:S02]  /*17390*/  LDGSTS.E [R0+0x23000], [R48.64], P0 ;  /* 0x2300000030007fae */ /* 0x0003e40008121848 */
[----:B-1----:R-:W-:-:S02]  /*173a0*/  IADD3 R48, P1, R5, R58, RZ ;  /* 0x0000003a05307210 */ /* 0x002fc40007f3e0ff */
        /* <DEDUP_REMOVED lines=11> */
[----:B---3--:R-:W-:Y:S02]  /*17460*/  IMAD.X R49, R10, 0x1, R42, P1 ;  /* 0x000000010a317824 */ /* 0x008fe400008e062a */
[----:B------:R-:W3:Y:S04]  /*17470*/  LDL R42, [R1+0xe4] ;  /* 0x0000e400012a7983 */ /* 0x000ee80000100800 */
[----:B------:R4:W-:Y:S02]  /*17480*/  LDGSTS.E [R0+0x26000], [R48.64], P0 ;  /* 0x2600000030007fae */ /* 0x0009e40008121848 */
[----:B----4-:R-:W-:-:S02]  /*17490*/  IADD3 R48, P1, R5, R41, RZ ;  /* 0x0000002905307210 */ /* 0x010fc40007f3e0ff */
[----:B------:R-:W4:Y:S03]  /*174a0*/  LDL R41, [R1+0x120] ;  /* 0x0001200001297983 */ /* 0x000f260000100800 */
[----:B------:R-:W-:Y:S02]  /*174b0*/  IMAD.X R49, R10, 0x1, R4, P1 ;  /* 0x000000010a317824 */ /* 0x000fe400008e0604 */
[----:B------:R-:W4:Y:S04]  /*174c0*/  LDL R4, [R1+0x124] ;  /* 0x0001240001047983 */ /* 0x000f280000100800 */
[----:B------:R1:W-:Y:S02]  /*174d0*/  LDGSTS.E [R0+0x27000], [R48.64], P0 ;  /* 0x2700000030007fae */ /* 0x0003e40008121848 */
[----:B-1----:R-:W-:Y:S01]  /*174e0*/  IADD3 R48, P1, R5, R210, RZ ;  /* 0x000000d205307210 */ /* 0x002fe20007f3e0ff */
[----:B------:R-:W-:-:S04]  /*174f0*/  IMAD R0, R11, 0x8000, R61 ;  /* 0x000080000b007824 */ /* 0x000fc800078e023d */
[----:B------:R-:W-:-:S05]  /*17500*/  IMAD.X R49, R10, 0x1, R211, P1 ;  /* 0x000000010a317824 */ /* 0x000fca00008e06d3 */
        /* <DEDUP_REMOVED lines=30> */
[----:B------:R-:W4:Y:S01]  /*176f0*/  LDL R4, [R1+0x12c] ;  /* 0x00012c0001047983 */ /* 0x000f220000100800 */
[----:B------:R-:W-:-:S03]  /*17700*/  LOP3.LUT R61, R251, 0x20, RZ, 0x3c, !PT ;  /* 0x00000020fb3d7812 */ /* 0x000fc600078e3cff */
        /* <DEDUP_REMOVED lines=38> */
[----:B------:R-:W-:Y:S02]  /*17970*/  IMAD R0, R11, 0x8000, R61 ;  /* 0x000080000b007824 */ /* 0x000fe400078e023d */
[----:B------:R-:W4:Y:S02]  /*17980*/  LDL R61, [R1+0x84] ;  /* 0x00008400013d7983 */ /* 0x000f240000100800 */
        /* <DEDUP_REMOVED lines=30> */
[----:B------:R-:W-:Y:S01]  /*17b70*/  IMAD.X R49, R10, 0x1, R4, P1 ;  /* 0x000000010a317824 */ /* 0x000fe200008e0604 */
[----:B------:R-:W-:-:S04]  /*17b80*/  LOP3.LUT R4, R251, 0x40, RZ, 0x3c, !PT ;  /* 0x00000040fb047812 */ /* 0x000fc800078e3cff */
[----:B------:R1:W-:Y:S02]  /*17b90*/  LDGSTS.E [R0+0x27600], [R48.64], P0 ;  /* 0x2760000030007fae */ /* 0x0003e40008121848 */
[----:B-1----:R-:W-:Y:S02]  /*17ba0*/  IMAD R0, R11, 0x8000, R4 ;  /* 0x000080000b007824 */ /* 0x002fe400078e0204 */
[----:B------:R-:W4:Y:S01]  /*17bb0*/  LDL R4, [R1+0x13c] ;  /* 0x00013c0001047983 */ /* 0x000f220000100800 */
[----:B------:R-:W-:-:S05]  /*17bc0*/  IADD3 R48, P1, R5, R216, RZ ;  /* 0x000000d805307210 */ /* 0x000fca0007f3e0ff */
        /* <DEDUP_REMOVED lines=34> */
[----:B------:R-:W-:-:S02]  /*17df0*/  IMAD R0, R11, 0x8000, R63 ;  /* 0x000080000b007824 */ /* 0x000fc400078e023f */
[----:B------:R-:W4:Y:S02]  /*17e00*/  LDL R63, [R1+0x14c] ;  /* 0x00014c00013f7983 */ /* 0x000f240000100800 */
[----:B------:R-:W-:-:S05]  /*17e10*/  IMAD.X R49, R10, 0x1, R219, P1 ;  /* 0x000000010a317824 */ /* 0x000fca00008e06db */
[----:B------:R1:W-:Y:S02]  /*17e20*/  LDGSTS.E [R0+0x20a00], [R48.64], P0 ;  /* 0x20a0000030007fae */ /* 0x0003e40008121848 */
[----:B-1----:R-:W-:-:S05]  /*17e30*/  IADD3 R48, P1, R5, R234, RZ ;  /* 0x000000ea05307210 */ /* 0x002fca0007f3e0ff */
[----:B------:R-:W-:-:S05]  /*17e40*/  IMAD.X R49, R10, 0x1, R235, P1 ;  /* 0x000000010a317824 */ /* 0x000fca00008e06eb */
[----:B------:R1:W-:Y:S02]  /*17e50*/  LDGSTS.E [R0+0x21a00], [R48.64], P0 ;  /* 0x21a0000030007fae */ /* 0x0003e40008121848 */
[C---:B-1----:R-:W-:Y:S02]  /*17e60*/  IADD3 R48, P1, R5.reuse, R62, RZ ;  /* 0x0000003e05307210 */ /* 0x042fe40007f3e0ff */
[----:B------:R-:W4:Y:S03]  /*17e70*/  LDL R62, [R1+0x10] ;  /* 0x00001000013e7983 */ /* 0x000f260000100800 */
[----:B--2---:R-:W-:Y:S02]  /*17e80*/  IMAD.X R49, R10, 0x1, R58, P1 ;  /* 0x000000010a317824 */ /* 0x004fe400008e063a */
        /* <DEDUP_REMOVED lines=17> */
[----:B-1----:R-:W-:-:S02]  /*17fa0*/  IADD3 R48, P1, R5, R60, RZ ;  /* 0x0000003c05307210 */ /* 0x002fc40007f3e0ff */
[----:B------:R-:W3:Y:S03]  /*17fb0*/  LDL R60, [R1+0x50] ;  /* 0x00005000013c7983 */ /* 0x000ee60000100800 */
[----:B------:R-:W-:-:S05]  /*17fc0*/  IMAD.X R49, R10, 0x1, R59, P1 ;  /* 0x000000010a317824 */ /* 0x000fca00008e063b */
[----:B------:R4:W-:Y:S02]  /*17fd0*/  LDGSTS.E [R0+0x26a00], [R48.64], P0 ;  /* 0x26a0000030007fae */ /* 0x0009e40008121848 */
[----:B----4-:R-:W-:Y:S02]  /*17fe0*/  IADD3 R48, P1, R5, R41, RZ ;  /* 0x0000002905307210 */ /* 0x010fe40007f3e0ff */
        /* <DEDUP_REMOVED lines=33> */
[----:B-1----:R-:W-:-:S05]  /*18200*/  IADD3 R48, P1, R5, R82, RZ ;  /* 0x0000005205307210 */ /* 0x002fca0007f3e0ff */
[----:B------:R-:W-:-:S05]  /*18210*/  IMAD.X R49, R10, 0x1, R81, P1 ;  /* 0x000000010a317824 */ /* 0x000fca00008e0651 */
[----:B------:R1:W-:Y:S02]  /*18220*/  LDGSTS.E [R0+0x26c00], [R48.64], P0 ;  /* 0x26c0000030007fae */ /* 0x0003e40008121848 */
[----:B-1----:R-:W-:-:S05]  /*18230*/  IADD3 R48, P1, R5, R80, RZ ;  /* 0x0000005005307210 */ /* 0x002fca0007f3e0ff */
[----:B------:R-:W-:Y:S01]  /*18240*/  IMAD.X R49, R10, 0x1, R63, P1 ;  /* 0x000000010a317824 */ /* 0x000fe200008e063f */
[----:B------:R-:W-:-:S04]  /*18250*/  LOP3.LUT R63, R251, 0x70, RZ, 0x3c, !PT ;  /* 0x00000070fb3f7812 */ /* 0x000fc800078e3cff */
        /* <DEDUP_REMOVED lines=14> */
[----:B--2---:R-:W-:-:S05]  /*18340*/  IADD3 R48, P1, R5, R58, RZ ;  /* 0x0000003a05307210 */ /* 0x004fca0007f3e0ff */
[----:B------:R-:W-:-:S05]  /*18350*/  IMAD.X R49, R10, 0x1, R57, P1 ;  /* 0x000000010a317824 */ /* 0x000fca00008e0639 */
[----:B------:R1:W-:Y:S02]  /*18360*/  LDGSTS.E [R0+0x24e00], [R48.64], P0 ;  /* 0x24e0000030007fae */ /* 0x0003e40008121848 */
[----:B-1----:R-:W-:-:S05]  /*18370*/  IADD3 R48, P1, R5, R56, RZ ;  /* 0x0000003805307210 */ /* 0x002fca0007f3e0ff */
[----:B------:R-:W-:-:S05]  /*18380*/  IMAD.X R49, R10, 0x1, R51, P1 ;  /* 0x000000010a317824 */ /* 0x000fca00008e0633 */
[----:B------:R1:W-:Y:S02]  /*18390*/  LDGSTS.E [R0+0x25e00], [R48.64], P0 ;  /* 0x25e0000030007fae */ /* 0x0003e40008121848 */
[----:B-1----:R-:W-:Y:S01]  /*183a0*/  IADD3 R48, P1, R5, R50, RZ ;  /* 0x0000003205307210 */ /* 0x002fe20007f3e0ff */
[----:B------:R-:W-:Y:S01]  /*183b0*/  UIADD3 UR4, UR4, 0x1, URZ ;  /* 0x0000000104047890 */ /* 0x000fe2000fffe03f */
[----:B------:R-:W-:Y:S02]  /*183c0*/  IMAD.MOV.U32 R81, RZ, RZ, c[0x0][0x188] ;  /* 0x00006200ff517624 */ /* 0x000fe400078e00ff */
[----:B------:R-:W-:-:S04]  /*183d0*/  IMAD.MOV.U32 R80, RZ, RZ, c[0x0][0x18c] ;  /* 0x00006300ff507624 */ /* 0x000fc800078e00ff */
[----:B------:R-:W-:Y:S02]  /*183e0*/  IMAD.SHL.U32 R80, R80, 0x80, RZ ;  /* 0x0000008050507824 */ /* 0x000fe400078e00ff */
[----:B---3--:R-:W-:-:S05]  /*183f0*/  IMAD.X R49, R10, 0x1, R42, P1 ;  /* 0x000000010a317824 */ /* 0x008fca00008e062a */
[----:B------:R4:W-:Y:S01]  /*18400*/  LDGSTS.E [R0+0x26e00], [R48.64], P0 ;  /* 0x26e0000030007fae */ /* 0x0009e20008121848 */
[----:B------:R-:W-:Y:S01]  /*18410*/  SHF.R.S32.HI R80, RZ, 0x1f, R80 ;  /* 0x0000001fff507819 */ /* 0x000fe20000011450 */
[----:B------:R-:W-:Y:S01]  /*18420*/  UIADD3 UR5, UR5, -0x80, URZ ;  /* 0xffffff8005057890 */ /* 0x000fe2000fffe03f */
[----:B----4-:R-:W-:Y:S01]  /*18430*/  IADD3 R48, P1, R5, R41, RZ ;  /* 0x0000002905307210 */ /* 0x010fe20007f3e0ff */
[----:B------:R-:W-:-:S04]  /*18440*/  IMAD.MOV.U32 R41, RZ, RZ, c[0x0][0x18c] ;  /* 0x00006300ff297624 */ /* 0x000fc800078e00ff */
[----:B------:R-:W-:Y:S02]  /*18450*/  IMAD.SHL.U32 R41, R41, 0x80, RZ ;  /* 0x0000008029297824 */ /* 0x000fe400078e00ff */
[----:B------:R-:W-:Y:S02]  /*18460*/  IMAD.X R49, R10, 0x1, R4, P1 ;  /* 0x000000010a317824 */ /* 0x000fe400008e0604 */
[----:B------:R-:W-:-:S03]  /*18470*/  IMAD.SHL.U32 R4, R81, 0x80, RZ ;  /* 0x0000008051047824 */ /* 0x000fc600078e00ff */
[----:B------:R1:W-:Y:S01]  /*18480*/  LDGSTS.E [R0+0x27e00], [R48.64], P0 ;  /* 0x27e0000030007fae */ /* 0x0003e20008121848 */
[----:B------:R-:W-:Y:S01]  /*18490*/  ISETP.NE.U32.AND P0, PT, R6, UR4, PT ;  /* 0x0000000406007c0c */ /* 0x000fe2000bf05070 */
[----:B------:R-:W-:Y:S01]  /*184a0*/  IMAD.SHL.U32 R81, R81, 0x80, RZ ;  /* 0x0000008051517824 */ /* 0x000fe200078e00ff */
[C---:B------:R-:W-:Y:S01]  /*184b0*/  LEA R5, P1, R41.reuse, R5, 0x2 ;  /* 0x0000000529057211 */ /* 0x040fe200078210ff */
[----:B------:R-:W0:Y:S03]  /*184c0*/  LDGDEPBAR ;  /* 0x00000000000079af */ /* 0x000e260000000000 */
[----:B------:R-:W-:Y:S02]  /*184d0*/  SHF.R.S32.HI R81, RZ, 0x1f, R81 ;  /* 0x0000001fff517819 */ /* 0x000fe40000011451 */
[----:B------:R-:W-:Y:S02]  /*184e0*/  LEA R9, P2, R4, R9, 0x2 ;  /* 0x0000000904097211 */ /* 0x000fe400078410ff */
[----:B------:R-:W-:-:S02]  /*184f0*/  SHF.L.U64.HI R41, R41, 0x2, R80 ;  /* 0x0000000229297819 */ /* 0x000fc40000010250 */
[----:B------:R-:W-:-:S03]  /*18500*/  SHF.L.U64.HI R4, R4, 0x2, R81 ;  /* 0x0000000204047819 */ /* 0x000fc60000010251 */
[----:B------:R-:W-:Y:S02]  /*18510*/  IMAD.X R10, R10, 0x1, R41, P1 ;  /* 0x000000010a0a7824 */ /* 0x000fe400008e0629 */
[----:B------:R-:W-:Y:S01]  /*18520*/  IMAD.X R37, R37, 0x1, R4, P2 ;  /* 0x0000000125257824 */ /* 0x000fe200010e0604 */
[----:B-1----:R-:W-:Y:S01]  /*18530*/  @!P0 CALL.REL.NOINC `(.L_x_0) ;  /* 0x0000001000008944 */ /* 0x002fe20003c00000 */
[----:B------:R-:W-:Y:S05]  /*18540*/  BRA `(.L_x_1) ;  /* 0xffffb8a000007947 */ /* 0x000fea000383ffff */
.L_x_0:
[----:B---3--:R-:W2:Y:S01]  /*18550*/  LDL.LU R42, [R1+0x164] ;  /* 0x00016400012a7983 */ /* 0x008ea20000300800 */
[----:B------:R-:W-:-:S04]  /*18560*/  DEPBAR.LE SB0, 0x0 ;  /* 0x000080000000791a */ /* 0x000fc80000000000 */
[----:B------:R-:W3:Y:S01]  /*18570*/  LDL.LU R0, [R1+0x248] ;  /* 0x0002480001007983 */ /* 0x000ee20000300800 */
[----:B------:R-:W-:Y:S02]  /*18580*/  IMAD.MOV.U32 R4, RZ, RZ, R72 ;  /* 0x000000ffff047224 */ /* 0x000fe400078e0048 */
[----:B------:R-:W-:Y:S01]  /*18590*/  IMAD.MOV.U32 R5, RZ, RZ, R84 ;  /* 0x000000ffff057224 */ /* 0x000fe200078e0054 */
[----:B------:R-:W1:Y:S01]  /*185a0*/  S2R R41, SR_TID.X ;  /* 0x0000000000297919 */ /* 0x000e620000002100 */
[----:B------:R-:W-:Y:S02]  /*185b0*/  IMAD.MOV.U32 R6, RZ, RZ, R76 ;  /* 0x000000ffff067224 */ /* 0x000fe400078e004c */
[----:B------:R-:W-:Y:S01]  /*185c0*/  IMAD.MOV.U32 R7, RZ, RZ, R44 ;  /* 0x000000ffff077224 */ /* 0x000fe200078e002c */
[----:B------:R-:W-:Y:S01]  /*185d0*/  BAR.SYNC.DEFER_BLOCKING 0x0 ;  /* 0x0000000000007b1d */ /* 0x000fe20000010000 */
[----:B------:R-:W-:Y:S02]  /*185e0*/  IMAD.MOV.U32 R8, RZ, RZ, R73 ;  /* 0x000000ffff087224 */ /* 0x000fe400078e0049 */
[----:B------:R-:W-:-:S02]  /*185f0*/  IMAD.MOV.U32 R9, RZ, RZ, R85 ;  /* 0x000000ffff097224 */ /* 0x000fc400078e0055 */
[----:B------:R-:W-:Y:S02]  /*18600*/  IMAD.MOV.U32 R10, RZ, RZ, R77 ;  /* 0x000000ffff0a7224 */ /* 0x000fe400078e004d */
[----:B------:R-:W-:Y:S02]  /*18610*/  IMAD.MOV.U32 R11, RZ, RZ, R45 ;  /* 0x000000ffff0b7224 */ /* 0x000fe400078e002d */
[----:B------:R-:W-:Y:S02]  /*18620*/  IMAD.MOV.U32 R12, RZ, RZ, R74 ;  /* 0x000000ffff0c7224 */ /* 0x000fe400078e004a */
[----:B------:R-:W-:Y:S02]  /*18630*/  IMAD.MOV.U32 R13, RZ, RZ, R86 ;  /* 0x000000ffff0d7224 */ /* 0x000fe400078e0056 */
[----:B------:R-:W-:Y:S02]  /*18640*/  IMAD.MOV.U32 R14, RZ, RZ, R78 ;  /* 0x000000ffff0e7224 */ /* 0x000fe400078e004e */
[----:B------:R-:W-:-:S02]  /*18650*/  IMAD.MOV.U32 R15, RZ, RZ, R46 ;  /* 0x000000ffff0f7224 */ /* 0x000fc400078e002e */
[----:B------:R-:W-:Y:S02]  /*18660*/  IMAD.MOV.U32 R16, RZ, RZ, R75 ;  /* 0x000000ffff107224 */ /* 0x000fe400078e004b */
[----:B------:R-:W-:Y:S01]  /*18670*/  IMAD.MOV.U32 R17, RZ, RZ, R87 ;  /* 0x000000ffff117224 */ /* 0x000fe200078e0057 */
[----:B-1----:R-:W-:Y:S01]  /*18680*/  LOP3.LUT R48, R41, 0x7f, RZ, 0xc0, !PT ;  /* 0x0000007f29307812 */ /* 0x002fe200078ec0ff */
[----:B------:R-:W-:Y:S02]  /*18690*/  IMAD.MOV.U32 R18, RZ, RZ, R79 ;  /* 0x000000ffff127224 */ /* 0x000fe400078e004f */
[----:B------:R-:W-:Y:S02]  /*186a0*/  IMAD.MOV.U32 R19, RZ, RZ, R47 ;  /* 0x000000ffff137224 */ /* 0x000fe400078e002f */
[----:B------:R-:W-:Y:S02]  /*186b0*/  IMAD.MOV.U32 R20, RZ, RZ, R88 ;  /* 0x000000ffff147224 */ /* 0x000fe400078e0058 */
[----:B------:R-:W-:-:S02]  /*186c0*/  IMAD.MOV.U32 R21, RZ, RZ, R68 ;  /* 0x000000ffff157224 */ /* 0x000fc400078e0044 */
[----:B------:R-:W-:Y:S02]  /*186d0*/  IMAD.MOV.U32 R22, RZ, RZ, R64 ;  /* 0x000000ffff167224 */ /* 0x000fe400078e0040 */
[----:B------:R-:W-:Y:S02]  /*186e0*/  IMAD.MOV.U32 R23, RZ, RZ, R52 ;  /* 0x000000ffff177224 */ /* 0x000fe400078e0034 */
[----:B------:R-:W-:Y:S02]  /*186f0*/  IMAD.MOV.U32 R52, RZ, RZ, R91 ;  /* 0x000000ffff347224 */ /* 0x000fe400078e005b */
[----:B------:R-:W-:-:S05]  /*18700*/  IMAD.SHL.U32 R41, R41, 0x800, RZ ;  /* 0x0000080029297824 */ /* 0x000fca00078e00ff */
[----:B------:R-:W-:-:S05]  /*18710*/  LOP3.LUT R41, R41, 0x3000, RZ, 0xc0, !PT ;  /* 0x0000300029297812 */ /* 0x000fca00078ec0ff */
[----:B------:R-:W-:-:S05]  /*18720*/  IMAD R41, R48, 0x10, R41 ;  /* 0x0000001030297824 */ /* 0x000fca00078e0229 */
[C---:B------:R-:W-:Y:S02]  /*18730*/  LOP3.LUT R44, R41.reuse, 0x20, RZ, 0x3c, !PT ;  /* 0x00000020292c7812 */ /* 0x040fe400078e3cff */
[----:B------:R-:W-:Y:S01]  /*18740*/  LOP3.LUT R24, R41, 0x40, RZ, 0x3c, !PT ;  /* 0x0000004029187812 */ /* 0x000fe200078e3cff */
[----:B--2---:R1:W-:Y:S04]  /*18750*/  STS.128 [R42], R4 ;  /* 0x000000042a007388 */ /* 0x0043e80000000c00 */
[----:B------:R2:W-:Y:S01]  /*18760*/  STS.128 [R42+0x400], R8 ;  /* 0x000400082a007388 */ /* 0x0005e20000000c00 */
[C---:B---3--:R-:W-:Y:S01]  /*18770*/  ISETP.GE.AND P0, PT, R0.reuse, c[0x0][0x178], PT ;  /* 0x00005e0000007a0c */ /* 0x048fe20003f06270 */
[----:B------:R-:W-:Y:S01]  /*18780*/  IMAD R3, R0, c[0x0][0x194], RZ ;  /* 0x0000650000037a24 */ /* 0x000fe200078e02ff */
[----:B-----5:R-:W-:Y:S01]  /*18790*/  LOP3.LUT R0, R2, R248, RZ, 0xfc, !PT ;  /* 0x000000f802007212 */ /* 0x020fe200078efcff */
[----:B------:R-:W-:Y:S03]  /*187a0*/  STS.128 [R42+0x80], R12 ;  /* 0x0000800c2a007388 */ /* 0x000fe60000000c00 */
[----:B------:R-:W-:Y:S01]  /*187b0*/  LEA R45, P2, R3, c[0x0][0x170], 0x2 ;  /* 0x00005c00032d7a11 */ /* 0x000fe200078410ff */
[----:B------:R3:W-:Y:S01]  /*187c0*/  STS.128 [R42+0x480], R16 ;  /* 0x000480102a007388 */ /* 0x0007e20000000c00 */
[----:B------:R-:W-:-:S02]  /*187d0*/  ISETP.LT.AND P1, PT, R0, c[0x0][0x17c], !P0 ;  /* 0x00005f0000007a0c */ /* 0x000fc40004721270 */
[----:B------:R-:W-:Y:S01]  /*187e0*/  LEA.HI.X.SX32 R47, R3, c[0x0][0x174], 0x2, P2 ;  /* 0x00005d00032f7a11 */ /* 0x000fe200010f16ff */
[----:B-1----:R-:W-:Y:S01]  /*187f0*/  IMAD.MOV.U32 R4, RZ, RZ, R89 ;  /* 0x000000ffff047224 */ /* 0x002fe200078e0059 */
[----:B------:R1:W-:Y:S01]  /*18800*/  STS.128 [R42+0x200], R20 ;  /* 0x000200142a007388 */ /* 0x0003e20000000c00 */
[----:B------:R-:W-:Y:S01]  /*18810*/  IMAD.MOV.U32 R5, RZ, RZ, R69 ;  /* 0x000000ffff057224 */ /* 0x000fe200078e0045 */
[C---:B------:R-:W-:Y:S01]  /*18820*/  LOP3.LUT R3, R2.reuse, 0x6, R248, 0xfe, !PT ;  /* 0x0000000602037812 */ /* 0x040fe200078efef8 */
[----:B------:R-:W-:Y:S02]  /*18830*/  IMAD.MOV.U32 R6, RZ, RZ, R65 ;  /* 0x000000ffff067224 */ /* 0x000fe400078e0041 */
[----:B------:R-:W-:Y:S02]  /*18840*/  IMAD.MOV.U32 R7, RZ, RZ, R53 ;  /* 0x000000ffff077224 */ /* 0x000fe400078e0035 */
[----:B--2---:R-:W-:Y:S02]  /*18850*/  IMAD.MOV.U32 R8, RZ, RZ, R90 ;  /* 0x000000ffff087224 */ /* 0x004fe400078e005a */
[----:B------:R-:W-:Y:S01]  /*18860*/  IMAD.MOV.U32 R9, RZ, RZ, R70 ;  /* 0x000000ffff097224 */ /* 0x000fe200078e0046 */
[----:B------:R-:W-:Y:S01]  /*18870*/  STS.128 [R42+0x600], R4 ;  /* 0x000600042a007388 */ /* 0x000fe20000000c00 */
[----:B------:R-:W-:Y:S01]  /*18880*/  IMAD.MOV.U32 R10, RZ, RZ, R66 ;  /* 0x000000ffff0a7224 */ /* 0x000fe200078e0042 */
[C---:B---3--:R-:W-:Y:S01]  /*18890*/  LOP3.LUT R19, R2.reuse, 0x2, R248, 0xfe, !PT ;  /* 0x0000000202137812 */ /* 0x048fe200078efef8 */
[----:B------:R-:W-:Y:S01]  /*188a0*/  IMAD.MOV.U32 R11, RZ, RZ, R54 ;  /* 0x000000ffff0b7224 */ /* 0x000fe200078e0036 */
[----:B------:R-:W-:Y:S01]  /*188b0*/  LOP3.LUT R18, R2, 0x4, R248, 0xfe, !PT ;  /* 0x0000000402127812 */ /* 0x000fe200078efef8 */
[----:B------:R-:W-:Y:S01]  /*188c0*/  IMAD.MOV.U32 R53, RZ, RZ, R71 ;  /* 0x000000ffff357224 */ /* 0x000fe200078e0047 */
[----:B-1----:R-:W-:Y:S01]  /*188d0*/  LOP3.LUT R21, R41, 0x60, RZ, 0x3c, !PT ;  /* 0x0000006029157812 */ /* 0x002fe200078e3cff */
[----:B------:R-:W-:Y:S01]  /*188e0*/  IMAD.MOV.U32 R54, RZ, RZ, R67 ;  /* 0x000000ffff367224 */ /* 0x000fe200078e0043 */
[----:B------:R-:W-:Y:S01]  /*188f0*/  STS.128 [R42+0x280], R8 ;  /* 0x000280082a007388 */ /* 0x000fe20000000c00 */
[----:B------:R-:W-:Y:S01]  /*18900*/  IMAD R17, R0, c[0x0][0x198], RZ ;  /* 0x0000660000117a24 */ /* 0x000fe200078e02ff */
[C---:B------:R-:W-:Y:S01]  /*18910*/  ISETP.LT.AND P4, PT, R19.reuse, c[0x0][0x17c], !P0 ;  /* 0x00005f0013007a0c */ /* 0x040fe20004781270 */
[----:B------:R-:W-:Y:S01]  /*18920*/  IMAD R20, R19, c[0x0][0x198], RZ ;  /* 0x0000660013147a24 */ /* 0x000fe200078e02ff */
[----:B------:R-:W-:Y:S04]  /*18930*/  STS.128 [R42+0x680], R52 ;  /* 0x000680342a007388 */ /* 0x000fe80000000c00 */
[----:B------:R-:W-:Y:S01]  /*18940*/  BAR.SYNC.DEFER_BLOCKING 0x0 ;  /* 0x0000000000007b1d */ /* 0x000fe20000010000 */
[----:B------:R-:W-:Y:S01]  /*18950*/  LEA R16, P2, R17, R45, 0x2 ;  /* 0x0000002d11107211 */ /* 0x000fe200078410ff */
[C---:B------:R-:W-:Y:S01]  /*18960*/  IMAD R39, R18.reuse, c[0x0][0x198], RZ ;  /* 0x0000660012277a24 */ /* 0x040fe200078e02ff */
[----:B------:R-:W-:-:S02]  /*18970*/  ISETP.LT.AND P3, PT, R18, c[0x0][0x17c], !P0 ;  /* 0x00005f0012007a0c */ /* 0x000fc40004761270 */
[----:B------:R-:W-:Y:S02]  /*18980*/  LEA.HI.X.SX32 R17, R17, R47, 0x2, P2 ;  /* 0x0000002f11117211 */ /* 0x000fe400010f16ff */
[C---:B------:R-:W-:Y:S02]  /*18990*/  LEA R36, P6, R20.reuse, R45, 0x2 ;  /* 0x0000002d14247211 */ /* 0x040fe400078c10ff */
[C---:B------:R-:W-:Y:S01]  /*189a0*/  ISETP.LT.AND P2, PT, R3.reuse, c[0x0][0x17c], !P0 ;  /* 0x00005f0003007a0c */ /* 0x040fe20004741270 */
[----:B------:R-:W-:Y:S01]  /*189b0*/  IMAD R3, R3, c[0x0][0x198], RZ ;  /* 0x0000660003037a24 */ /* 0x000fe200078e02ff */
[----:B------:R-:W-:Y:S02]  /*189c0*/  LEA.HI.X.SX32 R37, R20, R47, 0x2, P6 ;  /* 0x0000002f14257211 */ /* 0x000fe400030f16ff */
[----:B------:R-:W-:Y:S02]  /*189d0*/  LOP3.LUT R0, R2, 0x8, R248, 0xfe, !PT ;  /* 0x0000000802007812 */ /* 0x000fe400078efef8 */
[----:B------:R-:W-:-:S02]  /*189e0*/  LEA R38, P5, R39, R45, 0x2 ;  /* 0x0000002d27267211 */ /* 0x000fc400078a10ff */
[----:B------:R-:W-:Y:S02]  /*189f0*/  LEA R40, P6, R3, R45, 0x2 ;  /* 0x0000002d03287211 */ /* 0x000fe400078c10ff */
[-C--:B------:R-:W-:Y:S01]  /*18a00*/  LEA.HI.X.SX32 R39, R39, R47.reuse, 0x2, P5 ;  /* 0x0000002f27277211 */ /* 0x080fe200028f16ff */
[----:B------:R-:W1:Y:S04]  /*18a10*/  LDS.128 R28, [R41] ;  /* 0x00000000291c7984 */ /* 0x000e680000000c00 */
[----:B------:R-:W2:Y:S04]  /*18a20*/  LDS.128 R32, [R44] ;  /* 0x000000002c207984 */ /* 0x000ea80000000c00 */
[----:B------:R-:W3:Y:S04]  /*18a30*/  LDS.128 R8, [R24] ;  /* 0x0000000018087984 */ /* 0x000ee80000000c00 */
[----:B------:R-:W4:Y:S04]  /*18a40*/  LDS.128 R4, [R21] ;  /* 0x0000000015047984 */ /* 0x000f280000000c00 */
[----:B------:R1:W4:Y:S04]  /*18a50*/  LDS.128 R12, [R41+0x800] ;  /* 0x00080000290c7984 */ /* 0x0003280000000c00 */
[----:B------:R-:W-:Y:S04]  /*18a60*/  LDS.128 R24, [R24+0x800] ;  /* 0x0008000018187984 */ /* 0x000fe80000000c00 */
[----:B------:R-:W-:Y:S01]  /*18a70*/  LDS.128 R20, [R21+0x800] ;  /* 0x0008000015147984 */ /* 0x000fe20000000c00 */
[----:B-1----:R-:W-:-:S02]  /*18a80*/  LEA.HI.X.SX32 R41, R3, R47, 0x2, P6 ;  /* 0x0000002f03297211 */ /* 0x002fc400030f16ff */
[--C-:B------:R-:W-:Y:S01]  /*18a90*/  LOP3.LUT R3, R2, 0xa, R248.reuse, 0xfe, !PT ;  /* 0x0000000a02037812 */ /* 0x100fe200078efef8 */
[----:B------:R1:W-:Y:S01]  /*18aa0*/  @P1 STG.E [R16.64], R28 ;  /* 0x0000001c10001986 */ /* 0x0003e2000c101908 */
[C---:B------:R-:W-:Y:S01]  /*18ab0*/  ISETP.LT.AND P1, PT, R0.reuse, c[0x0][0x17c], !P0 ;  /* 0x00005f0000007a0c */ /* 0x040fe20004721270 */
[----:B------:R-:W-:Y:S02]  /*18ac0*/  IMAD R0, R0, c[0x0][0x198], RZ ;  /* 0x0000660000007a24 */ /* 0x000fe400078e02ff */
[----:B------:R-:W4:Y:S03]  /*18ad0*/  LDS.128 R16, [R44+0x800] ;  /* 0x000800002c107984 */ /* 0x000f260000000c00 */
[C---:B------:R-:W-:Y:S01]  /*18ae0*/  LEA R42, P5, R0.reuse, R45, 0x2 ;  /* 0x0000002d002a7211 */ /* 0x040fe200078a10ff */
[----:B--2---:R2:W-:Y:S03]  /*18af0*/  @P4 STG.E [R36.64], R32 ;  /* 0x0000002024004986 */ /* 0x0045e6000c101908 */
[----:B------:R-:W-:Y:S01]  /*18b00*/  LEA.HI.X.SX32 R43, R0, R47, 0x2, P5 ;  /* 0x0000002f002b7211 */ /* 0x000fe200028f16ff */
[----:B---3--:R-:W-:Y:S01]  /*18b10*/  @P3 STG.E [R38.64], R8 ;  /* 0x0000000826003986 */ /* 0x008fe2000c101908 */
[----:B------:R-:W-:Y:S01]  /*18b20*/  LOP3.LUT R0, R2, 0xc, R248, 0xfe, !PT ;  /* 0x0000000c02007812 */ /* 0x000fe200078efef8 */
[----:B-1----:R-:W-:-:S02]  /*18b30*/  IMAD R28, R3, c[0x0][0x198], RZ ;  /* 0x00006600031c7a24 */ /* 0x002fc400078e02ff */
[----:B----4-:R1:W-:Y:S01]  /*18b40*/  @P2 STG.E [R40.64], R4 ;  /* 0x0000000428002986 */ /* 0x0103e2000c101908 */
[----:B------:R-:W-:Y:S02]  /*18b50*/  ISETP.LT.AND P2, PT, R3, c[0x0][0x17c], !P0 ;  /* 0x00005f0003007a0c */ /* 0x000fe40004741270 */
[--C-:B------:R-:W-:Y:S01]  /*18b60*/  LOP3.LUT R3, R2, 0xe, R248.reuse, 0xfe, !PT ;  /* 0x0000000e02037812 */ /* 0x100fe200078efef8 */
[----:B------:R3:W-:Y:S01]  /*18b70*/  @P1 STG.E [R42.64], R12 ;  /* 0x0000000c2a001986 */ /* 0x0007e2000c101908 */
[C---:B------:R-:W-:Y:S01]  /*18b80*/  ISETP.LT.AND P3, PT, R0.reuse, c[0x0][0x17c], !P0 ;  /* 0x00005f0000007a0c */ /* 0x040fe20004761270 */
[----:B--2---:R-:W-:Y:S01]  /*18b90*/  IMAD R32, R0, c[0x0][0x198], RZ ;  /* 0x0000660000207a24 */ /* 0x004fe200078e02ff */
[----:B------:R-:W-:Y:S02]  /*18ba0*/  LEA R36, P1, R28, R45, 0x2 ;  /* 0x0000002d1c247211 */ /* 0x000fe400078210ff */
[C---:B------:R-:W-:Y:S01]  /*18bb0*/  ISETP.LT.AND P4, PT, R3.reuse, c[0x0][0x17c], !P0 ;  /* 0x00005f0003007a0c */ /* 0x040fe20004781270 */
[----:B------:R-:W-:Y:S01]  /*18bc0*/  IMAD R3, R3, c[0x0][0x198], RZ ;  /* 0x0000660003037a24 */ /* 0x000fe200078e02ff */
[----:B------:R-:W-:-:S02]  /*18bd0*/  LOP3.LUT R0, R2, 0x10, R248, 0xfe, !PT ;  /* 0x0000001002007812 */ /* 0x000fc400078efef8 */
[----:B------:R-:W-:Y:S02]  /*18be0*/  LEA.HI.X.SX32 R37, R28, R47, 0x2, P1 ;  /* 0x0000002f1c257211 */ /* 0x000fe400008f16ff */
[C---:B------:R-:W-:Y:S01]  /*18bf0*/  ISETP.LT.AND P1, PT, R0.reuse, c[0x0][0x17c], !P0 ;  /* 0x00005f0000007a0c */ /* 0x040fe20004721270 */
[----:B------:R-:W-:Y:S01]  /*18c00*/  IMAD R0, R0, c[0x0][0x198], RZ ;  /* 0x0000660000007a24 */ /* 0x000fe200078e02ff */
[CC--:B-1----:R-:W-:Y:S02]  /*18c10*/  LEA R40, P6, R3.reuse, R45.reuse, 0x2 ;  /* 0x0000002d03287211 */ /* 0x0c2fe400078c10ff */
[----:B------:R-:W-:Y:S02]  /*18c20*/  LEA R38, P5, R32, R45, 0x2 ;  /* 0x0000002d20267211 */ /* 0x000fe400078a10ff */
[----:B------:R-:W-:Y:S02]  /*18c30*/  LEA.HI.X.SX32 R41, R3, R47, 0x2, P6 ;  /* 0x0000002f03297211 */ /* 0x000fe400030f16ff */
[----:B------:R-:W-:-:S02]  /*18c40*/  LOP3.LUT R3, R2, 0x12, R248, 0xfe, !PT ;  /* 0x0000001202037812 */ /* 0x000fc400078efef8 */
[----:B------:R-:W-:Y:S01]  /*18c50*/  LEA.HI.X.SX32 R39, R32, R47, 0x2, P5 ;  /* 0x0000002f20277211 */ /* 0x000fe200028f16ff */
[----:B------:R1:W-:Y:S01]  /*18c60*/  @P2 STG.E [R36.64], R16 ;  /* 0x0000001024002986 */ /* 0x0003e2000c101908 */
[C---:B---3--:R-:W-:Y:S01]  /*18c70*/  LEA R42, P2, R0.reuse, R45, 0x2 ;  /* 0x0000002d002a7211 */ /* 0x048fe200078410ff */
[C---:B------:R-:W-:Y:S02]  /*18c80*/  IMAD R4, R3.reuse, c[0x0][0x198], RZ ;  /* 0x0000660003047a24 */ /* 0x040fe400078e02ff */
[----:B------:R2:W-:Y:S01]  /*18c90*/  @P3 STG.E [R38.64], R24 ;  /* 0x0000001826003986 */ /* 0x0005e2000c101908 */
[----:B------:R-:W-:Y:S02]  /*18ca0*/  LEA.HI.X.SX32 R43, R0, R47, 0x2, P2 ;  /* 0x0000002f002b7211 */ /* 0x000fe400010f16ff */
[----:B------:R-:W-:Y:S01]  /*18cb0*/  LOP3.LUT R0, R2, 0x14, R248, 0xfe, !PT ;  /* 0x0000001402007812 */ /* 0x000fe200078efef8 */
[----:B------:R3:W-:Y:S01]  /*18cc0*/  @P4 STG.E [R40.64], R20 ;  /* 0x0000001428004986 */ /* 0x0007e2000c101908 */
[----:B------:R-:W-:-:S02]  /*18cd0*/  ISETP.LT.AND P2, PT, R3, c[0x0][0x17c], !P0 ;  /* 0x00005f0003007a0c */ /* 0x000fc40004741270 */
[--C-:B------:R-:W-:Y:S01]  /*18ce0*/  LOP3.LUT R3, R2, 0x16, R248.reuse, 0xfe, !PT ;  /* 0x0000001602037812 */ /* 0x100fe200078efef8 */
[----:B------:R4:W-:Y:S01]  /*18cf0*/  @P1 STG.E [R42.64], R29 ;  /* 0x0000001d2a001986 */ /* 0x0009e2000c101908 */
[C---:B------:R-:W-:Y:S01]  /*18d00*/  ISETP.LT.AND P3, PT, R0.reuse, c[0x0][0x17c], !P0 ;  /* 0x00005f0000007a0c */ /* 0x040fe20004761270 */
[----:B------:R-:W-:Y:S01]  /*18d10*/  IMAD R8, R0, c[0x0][0x198], RZ ;  /* 0x0000660000087a24 */ /* 0x000fe200078e02ff */
[----:B-1----:R-:W-:Y:S02]  /*18d20*/  LEA R36, P1, R4, R45, 0x2 ;  /* 0x0000002d04247211 */ /* 0x002fe400078210ff */
[----:B------:R-:W-:Y:S02]  /*18d30*/  LOP3.LUT R0, R2, 0x18, R248, 0xfe, !PT ;  /* 0x0000001802007812 */ /* 0x000fe400078efef8 */
[C---:B------:R-:W-:Y:S01]  /*18d40*/  ISETP.LT.AND P4, PT, R3.reuse, c[0x0][0x17c], !P0 ;  /* 0x00005f0003007a0c */ /* 0x040fe20004781270 */
[----:B------:R-:W-:Y:S01]  /*18d50*/  IMAD R3, R3, c[0x0][0x198], RZ ;  /* 0x0000660003037a24 */ /* 0x000fe200078e02ff */
[----:B------:R-:W-:-:S02]  /*18d60*/  LEA.HI.X.SX32 R37, R4, R47, 0x2, P1 ;  /* 0x0000002f04257211 */ /* 0x000fc400008f16ff */
[C---:B------:R-:W-:Y:S01]  /*18d70*/  ISETP.LT.AND P1, PT, R0.reuse, c[0x0][0x17c], !P0 ;  /* 0x00005f0000007a0c */ /* 0x040fe20004721270 */
[----:B------:R-:W-:Y:S01]  /*18d80*/  IMAD R0, R0, c[0x0][0x198], RZ ;  /* 0x0000660000007a24 */ /* 0x000fe200078e02ff */
[CC--:B------:R-:W-:Y:S01]  /*18d90*/  LEA R28, P6, R3.reuse, R45.reuse, 0x2 ;  /* 0x0000002d031c7211 */ /* 0x0c0fe200078c10ff */
[----:B------:R-:W-:Y:S01]  /*18da0*/  @P2 STG.E [R36.64], R33 ;  /* 0x0000002124002986 */ /* 0x000fe2000c101908 */
[-C--:B--2---:R-:W-:Y:S02]  /*18db0*/  LEA R38, P5, R8, R45.reuse, 0x2 ;  /* 0x0000002d08267211 */ /* 0x084fe400078a10ff */
[----:B---3--:R-:W-:Y:S02]  /*18dc0*/  LEA R40, P2, R0, R45, 0x2 ;  /* 0x0000002d00287211 */ /* 0x008fe400078410ff */
[----:B----4-:R-:W-:Y:S02]  /*18dd0*/  LEA.HI.X.SX32 R29, R3, R47, 0x2, P6 ;  /* 0x0000002f031d7211 */ /* 0x010fe400030f16ff */
[----:B------:R-:W-:-:S02]  /*18de0*/  LOP3.LUT R3, R2, 0x1a, R248, 0xfe, !PT ;  /* 0x0000001a02037812 */ /* 0x000fc400078efef8 */
[-C--:B------:R-:W-:Y:S02]  /*18df0*/  LEA.HI.X.SX32 R39, R8, R47.reuse, 0x2, P5 ;  /* 0x0000002f08277211 */ /* 0x080fe400028f16ff */
[----:B------:R-:W-:Y:S01]  /*18e00*/  LEA.HI.X.SX32 R41, R0, R47, 0x2, P2 ;  /* 0x0000002f00297211 */ /* 0x000fe200010f16ff */
[C---:B------:R-:W-:Y:S01]  /*18e10*/  IMAD R12, R3.reuse, c[0x0][0x198], RZ ;  /* 0x00006600030c7a24 */ /* 0x040fe200078e02ff */
[--C-:B------:R-:W-:Y:S01]  /*18e20*/  LOP3.LUT R0, R2, 0x1c, R248.reuse, 0xfe, !PT ;  /* 0x0000001c02007812 */ /* 0x100fe200078efef8 */
[----:B------:R1:W-:Y:S01]  /*18e30*/  @P3 STG.E [R38.64], R9 ;  /* 0x0000000926003986 */ /* 0x0003e2000c101908 */
[----:B------:R-:W-:Y:S02]  /*18e40*/  ISETP.LT.AND P2, PT, R3, c[0x0][0x17c], !P0 ;  /* 0x00005f0003007a0c */ /* 0x000fe40004741270 */
[----:B------:R-:W-:Y:S01]  /*18e50*/  LEA R8, P5, R12, R45, 0x2 ;  /* 0x0000002d0c087211 */ /* 0x000fe200078a10ff */
[----:B------:R2:W-:Y:S01]  /*18e60*/  @P4 STG.E [R28.64], R5 ;  /* 0x000000051c004986 */ /* 0x0005e2000c101908 */
[----:B------:R-:W-:Y:S01]  /*18e70*/  IMAD R16, R0, c[0x0][0x198], RZ ;  /* 0x0000660000107a24 */ /* 0x000fe200078e02ff */
[----:B------:R-:W-:-:S02]  /*18e80*/  LOP3.LUT R3, R2, 0x1e, R248, 0xfe, !PT ;  /* 0x0000001e02037812 */ /* 0x000fc400078efef8 */
[----:B------:R3:W-:Y:S01]  /*18e90*/  @P1 STG.E [R40.64], R13 ;  /* 0x0000000d28001986 */ /* 0x0007e2000c101908 */
[----:B------:R-:W-:Y:S02]  /*18ea0*/  ISETP.LT.AND P1, PT, R0, c[0x0][0x17c], !P0 ;  /* 0x00005f0000007a0c */ /* 0x000fe40004721270 */
[--C-:B------:R-:W-:Y:S02]  /*18eb0*/  LOP3.LUT R0, R2, 0x20, R248.reuse, 0xfe, !PT ;  /* 0x0000002002007812 */ /* 0x100fe400078efef8 */
[----:B-1----:R-:W-:Y:S02]  /*18ec0*/  LEA.HI.X.SX32 R9, R12, R47, 0x2, P5 ;  /* 0x0000002f0c097211 */ /* 0x002fe400028f16ff */
[C---:B------:R-:W-:Y:S01]  /*18ed0*/  ISETP.LT.AND P3, PT, R3.reuse, c[0x0][0x17c], !P0 ;  /* 0x00005f0003007a0c */ /* 0x040fe20004761270 */
[C---:B------:R-:W-:Y:S01]  /*18ee0*/  IMAD R20, R0.reuse, c[0x0][0x198], RZ ;  /* 0x0000660000147a24 */ /* 0x040fe200078e02ff */
[----:B------:R-:W-:Y:S01]  /*18ef0*/  ISETP.LT.AND P5, PT, R0, c[0x0][0x17c], !P0 ;  /* 0x00005f0000007a0c */ /* 0x000fe200047a1270 */
[----:B------:R-:W-:Y:S01]  /*18f00*/  IMAD R3, R3, c[0x0][0x198], RZ ;  /* 0x0000660003037a24 */ /* 0x000fe200078e02ff */
[----:B------:R-:W-:Y:S01]  /*18f10*/  LOP3.LUT R0, R2, 0x22, R248, 0xfe, !PT ;  /* 0x0000002202007812 */ /* 0x000fe200078efef8 */
[----:B------:R1:W-:Y:S01]  /*18f20*/  @P2 STG.E [R8.64], R17 ;  /* 0x0000001108002986 */ /* 0x0003e2000c101908 */
[----:B------:R-:W-:-:S02]  /*18f30*/  LEA R4, P4, R16, R45, 0x2 ;  /* 0x0000002d10047211 */ /* 0x000fc400078810ff */
[-C--:B--2---:R-:W-:Y:S01]  /*18f40*/  LEA R28, P2, R20, R45.reuse, 0x2 ;  /* 0x0000002d141c7211 */ /* 0x084fe200078410ff */
[----:B------:R-:W-:Y:S01]  /*18f50*/  IMAD R24, R0, c[0x0][0x198], RZ ;  /* 0x0000660000187a24 */ /* 0x000fe200078e02ff */
[C---:B------:R-:W-:Y:S02]  /*18f60*/  LEA R12, P6, R3.reuse, R45, 0x2 ;  /* 0x0000002d030c7211 */ /* 0x040fe400078c10ff */
[-C--:B------:R-:W-:Y:S02]  /*18f70*/  LEA.HI.X.SX32 R5, R16, R47.reuse, 0x2, P4 ;  /* 0x0000002f10057211 */ /* 0x080fe400020f16ff */
[----:B------:R-:W-:Y:S02]  /*18f80*/  ISETP.LT.AND P4, PT, R0, c[0x0][0x17c], !P0 ;  /* 0x00005f0000007a0c */ /* 0x000fe40004781270 */
[-C--:B------:R-:W-:Y:S01]  /*18f90*/  LEA.HI.X.SX32 R29, R20, R47.reuse, 0x2, P2 ;  /* 0x0000002f141d7211 */ /* 0x080fe200010f16ff */
[----:B------:R-:W-:Y:S01]  /*18fa0*/  @P1 STG.E [R4.64], R25 ;  /* 0x0000001904001986 */ /* 0x000fe2000c101908 */
[----:B---3--:R-:W-:-:S02]  /*18fb0*/  LEA.HI.X.SX32 R13, R3, R47, 0x2, P6 ;  /* 0x0000002f030d7211 */ /* 0x008fc400030f16ff */
[C-C-:B------:R-:W-:Y:S02]  /*18fc0*/  LOP3.LUT R20, R2.reuse, 0x24, R248.reuse, 0xfe, !PT ;  /* 0x0000002402147812 */ /* 0x140fe400078efef8 */
[--C-:B------:R-:W-:Y:S01]  /*18fd0*/  LOP3.LUT R16, R2, 0x26, R248.reuse, 0xfe, !PT ;  /* 0x0000002602107812 */ /* 0x100fe200078efef8 */
[----:B------:R2:W-:Y:S01]  /*18fe0*/  @P3 STG.E [R12.64], R21 ;  /* 0x000000150c003986 */ /* 0x0005e2000c101908 */
[----:B-1----:R-:W-:Y:S02]  /*18ff0*/  LEA R8, P2, R24, R45, 0x2 ;  /* 0x0000002d18087211 */ /* 0x002fe400078410ff */
[C---:B------:R-:W-:Y:S01]  /*19000*/  ISETP.LT.AND P1, PT, R20.reuse, c[0x0][0x17c], !P0 ;  /* 0x00005f0014007a0c */ /* 0x040fe20004721270 */
[----:B------:R-:W-:Y:S01]  /*19010*/  IMAD R20, R20, c[0x0][0x198], RZ ;  /* 0x0000660014147a24 */ /* 0x000fe200078e02ff */
[----:B------:R-:W-:Y:S01]  /*19020*/  LEA.HI.X.SX32 R9, R24, R47, 0x2, P2 ;  /* 0x0000002f18097211 */ /* 0x000fe200010f16ff */
[----:B------:R-:W-:Y:S01]  /*19030*/  @P5 STG.E [R28.64], R30 ;  /* 0x0000001e1c005986 */ /* 0x000fe2000c101908 */
[----:B------:R-:W-:-:S02]  /*19040*/  LOP3.LUT R3, R2, 0x28, R248, 0xfe, !PT ;  /* 0x0000002802037812 */ /* 0x000fc400078efef8 */
[----:B------:R-:W-:Y:S01]  /*19050*/  ISETP.LT.AND P3, PT, R16, c[0x0][0x17c], !P0 ;  /* 0x00005f0010007a0c */ /* 0x000fe20004761270 */
[----:B------:R1:W-:Y:S01]  /*19060*/  @P4 STG.E [R8.64], R34 ;  /* 0x0000002208004986 */ /* 0x0003e2000c101908 */
[----:B------:R-:W-:Y:S01]  /*19070*/  LOP3.LUT R0, R2, 0x2a, R248, 0xfe, !PT ;  /* 0x0000002a02007812 */ /* 0x000fe200078efef8 */
[----:B--2---:R-:W-:Y:S01]  /*19080*/  IMAD R13, R16, c[0x0][0x198], RZ ;  /* 0x00006600100d7a24 */ /* 0x004fe200078e02ff */
[C---:B------:R-:W-:Y:S01]  /*19090*/  ISETP.LT.AND P2, PT, R3.reuse, c[0x0][0x17c], !P0 ;  /* 0x00005f0003007a0c */ /* 0x040fe20004741270 */
[----:B------:R-:W-:Y:S01]  /*190a0*/  IMAD R3, R3, c[0x0][0x198], RZ ;  /* 0x0000660003037a24 */ /* 0x000fe200078e02ff */
[-C--:B------:R-:W-:Y:S01]  /*190b0*/  LEA R4, P6, R20, R45.reuse, 0x2 ;  /* 0x0000002d14047211 */ /* 0x080fe200078c10ff */
[----:B------:R-:W-:Y:S01]  /*190c0*/  IMAD R21, R0, c[0x0][0x198], RZ ;  /* 0x0000660000157a24 */ /* 0x000fe200078e02ff */
[----:B------:R-:W-:Y:S02]  /*190d0*/  LEA R12, P4, R13, R45, 0x2 ;  /* 0x0000002d0d0c7211 */ /* 0x000fe400078810ff */
[----:B------:R-:W-:-:S02]  /*190e0*/  LEA.HI.X.SX32 R5, R20, R47, 0x2, P6 ;  /* 0x0000002f14057211 */ /* 0x000fc400030f16ff */
[----:B------:R-:W-:Y:S02]  /*190f0*/  LEA.HI.X.SX32 R13, R13, R47, 0x2, P4 ;  /* 0x0000002f0d0d7211 */ /* 0x000fe400020f16ff */
[-C--:B------:R-:W-:Y:S01]  /*19100*/  LEA R16, P5, R3, R45.reuse, 0x2 ;  /* 0x0000002d03107211 */ /* 0x080fe200078a10ff */
[----:B------:R-:W-:Y:S01]  /*19110*/  @P1 STG.E [R4.64], R10 ;  /* 0x0000000a04001986 */ /* 0x000fe2000c101908 */
[----:B------:R-:W-:Y:S02]  /*19120*/  ISETP.LT.AND P6, PT, R0, c[0x0][0x17c], !P0 ;  /* 0x00005f0000007a0c */ /* 0x000fe400047c1270 */
[----:B-1----:R-:W-:Y:S01]  /*19130*/  LOP3.LUT R9, R2, 0x2e, R248, 0xfe, !PT ;  /* 0x0000002e02097812 */ /* 0x002fe200078efef8 */
[----:B------:R1:W-:Y:S01]  /*19140*/  @P3 STG.E [R12.64], R6 ;  /* 0x000000060c003986 */ /* 0x0003e2000c101908 */
[----:B------:R-:W-:Y:S02]  /*19150*/  LEA R20, P4, R21, R45, 0x2 ;  /* 0x0000002d15147211 */ /* 0x000fe400078810ff */
[----:B------:R-:W-:-:S02]  /*19160*/  LEA.HI.X.SX32 R17, R3, R47, 0x2, P5 ;  /* 0x0000002f03117211 */ /* 0x000fc400028f16ff */
[C-C-:B------:R-:W-:Y:S02]  /*19170*/  LOP3.LUT R28, R2.reuse, 0x2c, R248.reuse, 0xfe, !PT ;  /* 0x0000002c021c7812 */ /* 0x140fe400078efef8 */
[C-C-:B------:R-:W-:Y:S01]  /*19180*/  LOP3.LUT R8, R2.reuse, 0x30, R248.reuse, 0xfe, !PT ;  /* 0x0000003002087812 */ /* 0x140fe200078efef8 */
[----:B------:R2:W-:Y:S01]  /*19190*/  @P2 STG.E [R16.64], R14 ;  /* 0x0000000e10002986 */ /* 0x0005e2000c101908 */
[C---:B------:R-:W-:Y:S01]  /*191a0*/  ISETP.LT.AND P3, PT, R9.reuse, c[0x0][0x17c], !P0 ;  /* 0x00005f0009007a0c */ /* 0x040fe20004761270 */
[----:B------:R-:W-:Y:S01]  /*191b0*/  IMAD R9, R9, c[0x0][0x198], RZ ;  /* 0x0000660009097a24 */ /* 0x000fe200078e02ff */
[----:B------:R-:W-:Y:S01]  /*191c0*/  LOP3.LUT R3, R2, 0x32, R248, 0xfe, !PT ;  /* 0x0000003202037812 */ /* 0x000fe200078efef8 */
[----:B-1----:R-:W-:Y:S01]  /*191d0*/  IMAD R13, R8, c[0x0][0x198], RZ ;  /* 0x00006600080d7a24 */ /* 0x002fe200078e02ff */
[----:B------:R-:W-:Y:S02]  /*191e0*/  LEA.HI.X.SX32 R21, R21, R47, 0x2, P4 ;  /* 0x0000002f15157211 */ /* 0x000fe400020f16ff */
[C---:B------:R-:W-:Y:S01]  /*191f0*/  ISETP.LT.AND P1, PT, R28.reuse, c[0x0][0x17c], !P0 ;  /* 0x00005f001c007a0c */ /* 0x040fe20004721270 */
[----:B------:R-:W-:Y:S01]  /*19200*/  IMAD R28, R28, c[0x0][0x198], RZ ;  /* 0x000066001c1c7a24 */ /* 0x000fe200078e02ff */
[----:B------:R-:W-:Y:S01]  /*19210*/  ISETP.LT.AND P2, PT, R8, c[0x0][0x17c], !P0 ;  /* 0x00005f0008007a0c */ /* 0x000fe20004741270 */
[----:B------:R1:W-:Y:S01]  /*19220*/  @P6 STG.E [R20.64], R18 ;  /* 0x0000001214006986 */ /* 0x0003e2000c101908 */
[C---:B------:R-:W-:Y:S01]  /*19230*/  ISETP.LT.AND P4, PT, R3.reuse, c[0x0][0x17c], !P0 ;  /* 0x00005f0003007a0c */ /* 0x040fe20004781270 */
[----:B------:R-:W-:Y:S01]  /*19240*/  IMAD R3, R3, c[0x0][0x198], RZ ;  /* 0x0000660003037a24 */ /* 0x000fe200078e02ff */
[----:B------:R-:W-:-:S02]  /*19250*/  LEA R8, P5, R9, R45, 0x2 ;  /* 0x0000002d09087211 */ /* 0x000fc400078a10ff */
[C-C-:B------:R-:W-:Y:S02]  /*19260*/  LOP3.LUT R25, R2.reuse, 0x34, R248.reuse, 0xfe, !PT ;  /* 0x0000003402197812 */ /* 0x140fe400078efef8 */
[C-C-:B------:R-:W-:Y:S02]  /*19270*/  LOP3.LUT R24, R2.reuse, 0x36, R248.reuse, 0xfe, !PT ;  /* 0x0000003602187812 */ /* 0x140fe400078efef8 */
[C-C-:B------:R-:W-:Y:S02]  /*19280*/  LOP3.LUT R10, R2.reuse, 0x38, R248.reuse, 0xfe, !PT ;  /* 0x00000038020a7812 */ /* 0x140fe400078efef8 */
[C-C-:B------:R-:W-:Y:S02]  /*19290*/  LOP3.LUT R6, R2.reuse, 0x3a, R248.reuse, 0xfe, !PT ;  /* 0x0000003a02067812 */ /* 0x140fe400078efef8 */
[--C-:B------:R-:W-:Y:S02]  /*192a0*/  LOP3.LUT R0, R2, 0x3c, R248.reuse, 0xfe, !PT ;  /* 0x0000003c02007812 */ /* 0x100fe400078efef8 */
[----:B------:R-:W-:Y:S01]  /*192b0*/  LEA R4, P6, R28, R45, 0x2 ;  /* 0x0000002d1c047211 */ /* 0x000fe200078c10ff */
[----:B--2---:R-:W-:Y:S01]  /*192c0*/  IMAD R14, R6, c[0x0][0x198], RZ ;  /* 0x00006600060e7a24 */ /* 0x004fe200078e02ff */
[----:B------:R-:W-:Y:S01]  /*192d0*/  LOP3.LUT R248, R2, 0x3e, R248, 0xfe, !PT ;  /* 0x0000003e02f87812 */ /* 0x000fe200078efef8 */
[----:B------:R-:W-:Y:S01]  /*192e0*/  IMAD R17, R0, c[0x0][0x198], RZ ;  /* 0x0000660000117a24 */ /* 0x000fe200078e02ff */
[----:B------:R-:W-:-:S02]  /*192f0*/  LEA.HI.X.SX32 R9, R9, R47, 0x2, P5 ;  /* 0x0000002f09097211 */ /* 0x000fc400028f16ff */
[----:B------:R-:W-:Y:S01]  /*19300*/  LEA R2, P5, R3, R45, 0x2 ;  /* 0x0000002d03027211 */ /* 0x000fe200078a10ff */
[----:B-1----:R-:W-:Y:S01]  /*19310*/  IMAD R18, R248, c[0x0][0x198], RZ ;  /* 0x00006600f8127a24 */ /* 0x002fe200078e02ff */
[----:B------:R-:W-:Y:S02]  /*19320*/  LEA.HI.X.SX32 R5, R28, R47, 0x2, P6 ;  /* 0x0000002f1c057211 */ /* 0x000fe400030f16ff */
[----:B------:R-:W-:Y:S02]  /*19330*/  LEA R12, P6, R13, R45, 0x2 ;  /* 0x0000002d0d0c7211 */ /* 0x000fe400078c10ff */
[-C--:B------:R-:W-:Y:S01]  /*19340*/  LEA.HI.X.SX32 R3, R3, R47.reuse, 0x2, P5 ;  /* 0x0000002f03037211 */ /* 0x080fe200028f16ff */
[----:B------:R1:W-:Y:S01]  /*19350*/  @P1 STG.E [R4.64], R26 ;  /* 0x0000001a04001986 */ /* 0x0003e2000c101908 */
[C---:B------:R-:W-:Y:S01]  /*19360*/  ISETP.LT.AND P5, PT, R25.reuse, c[0x0][0x17c], !P0 ;  /* 0x00005f0019007a0c */ /* 0x040fe200047a1270 */
[----:B------:R-:W-:Y:S01]  /*19370*/  IMAD R25, R25, c[0x0][0x198], RZ ;  /* 0x0000660019197a24 */ /* 0x000fe200078e02ff */
[----:B------:R-:W-:Y:S01]  /*19380*/  LEA.HI.X.SX32 R13, R13, R47, 0x2, P6 ;  /* 0x0000002f0d0d7211 */ /* 0x000fe200030f16ff */
[----:B------:R2:W-:Y:S01]  /*19390*/  @P3 STG.E [R8.64], R22 ;  /* 0x0000001608003986 */ /* 0x0005e2000c101908 */
[C---:B------:R-:W-:Y:S01]  /*193a0*/  ISETP.LT.AND P3, PT, R10.reuse, c[0x0][0x17c], !P0 ;  /* 0x00005f000a007a0c */ /* 0x040fe20004761270 */
[----:B------:R-:W-:-:S02]  /*193b0*/  IMAD R10, R10, c[0x0][0x198], RZ ;  /* 0x000066000a0a7a24 */ /* 0x000fc400078e02ff */
[----:B------:R3:W-:Y:S01]  /*193c0*/  @P2 STG.E [R12.64], R31 ;  /* 0x0000001f0c002986 */ /* 0x0007e2000c101908 */
[----:B-1----:R-:W-:-:S03]  /*193d0*/  LEA R4, P1, R25, R45, 0x2 ;  /* 0x0000002d19047211 */ /* 0x002fc600078210ff */
[----:B------:R1:W-:Y:S01]  /*193e0*/  @P4 STG.E [R2.64], R35 ;  /* 0x0000002302004986 */ /* 0x0003e2000c101908 */
[C---:B------:R-:W-:Y:S01]  /*193f0*/  ISETP.LT.AND P4, PT, R24.reuse, c[0x0][0x17c], !P0 ;  /* 0x00005f0018007a0c */ /* 0x040fe20004781270 */
[----:B------:R-:W-:Y:S01]  /*19400*/  IMAD R24, R24, c[0x0][0x198], RZ ;  /* 0x0000660018187a24 */ /* 0x000fe200078e02ff */
[----:B--2---:R-:W-:Y:S02]  /*19410*/  LEA R8, P2, R10, R45, 0x2 ;  /* 0x0000002d0a087211 */ /* 0x004fe400078410ff */
[----:B------:R-:W-:Y:S02]  /*19420*/  LEA.HI.X.SX32 R5, R25, R47, 0x2, P1 ;  /* 0x0000002f19057211 */ /* 0x000fe400008f16ff */
[----:B---3--:R-:W-:Y:S02]  /*19430*/  LEA R12, P1, R14, R45, 0x2 ;  /* 0x0000002d0e0c7211 */ /* 0x008fe400078210ff */
[----:B------:R-:W-:Y:S01]  /*19440*/  LEA.HI.X.SX32 R9, R10, R47, 0x2, P2 ;  /* 0x0000002f0a097211 */ /* 0x000fe200010f16ff */
[----:B------:R2:W-:Y:S01]  /*19450*/  @P5 STG.E [R4.64], R11 ;  /* 0x0000000b04005986 */ /* 0x0005e2000c101908 */
[----:B------:R-:W-:-:S02]  /*19460*/  ISETP.LT.AND P2, PT, R6, c[0x0][0x17c], !P0 ;  /* 0x00005f0006007a0c */ /* 0x000fc40004741270 */
[----:B-1----:R-:W-:Y:S02]  /*19470*/  LEA R2, P6, R24, R45, 0x2 ;  /* 0x0000002d18027211 */ /* 0x002fe400078c10ff */
[-C--:B------:R-:W-:Y:S02]  /*19480*/  LEA.HI.X.SX32 R13, R14, R47.reuse, 0x2, P1 ;  /* 0x0000002f0e0d7211 */ /* 0x080fe400008f16ff */
[----:B------:R-:W-:Y:S02]  /*19490*/  ISETP.LT.AND P1, PT, R0, c[0x0][0x17c], !P0 ;  /* 0x00005f0000007a0c */ /* 0x000fe40004721270 */
[----:B------:R-:W-:Y:S02]  /*194a0*/  ISETP.LT.AND P0, PT, R248, c[0x0][0x17c], !P0 ;  /* 0x00005f00f8007a0c */ /* 0x000fe40004701270 */
[----:B------:R-:W-:Y:S02]  /*194b0*/  LEA.HI.X.SX32 R3, R24, R47, 0x2, P6 ;  /* 0x0000002f18037211 */ /* 0x000fe400030f16ff */
[----:B------:R-:W-:-:S03]  /*194c0*/  LEA R16, P6, R17, R45, 0x2 ;  /* 0x0000002d11107211 */ /* 0x000fc600078c10ff */
[----:B------:R2:W-:Y:S01]  /*194d0*/  @P4 STG.E [R2.64], R7 ;  /* 0x0000000702004986 */ /* 0x0005e2000c101908 */
[----:B------:R-:W-:Y:S02]  /*194e0*/  LEA.HI.X.SX32 R17, R17, R47, 0x2, P6 ;  /* 0x0000002f11117211 */ /* 0x000fe400030f16ff */
[C---:B------:R-:W-:Y:S01]  /*194f0*/  LEA R20, P6, R18.reuse, R45, 0x2 ;  /* 0x0000002d12147211 */ /* 0x040fe200078c10ff */
[----:B------:R2:W-:Y:S03]  /*19500*/  @P3 STG.E [R8.64], R15 ;  /* 0x0000000f08003986 */ /* 0x0005e6000c101908 */
[----:B------:R-:W-:Y:S01]  /*19510*/  LEA.HI.X.SX32 R21, R18, R47, 0x2, P6 ;  /* 0x0000002f12157211 */ /* 0x000fe200030f16ff */
[----:B------:R2:W-:Y:S04]  /*19520*/  @P2 STG.E [R12.64], R19 ;  /* 0x000000130c002986 */ /* 0x0005e8000c101908 */
[----:B------:R2:W-:Y:S01]  /*19530*/  @P1 STG.E [R16.64], R27 ;  /* 0x0000001b10001986 */ /* 0x0005e2000c101908 */
[----:B------:R-:W-:Y:S05]  /*19540*/  @!P0 EXIT ;  /* 0x000000000000894d */ /* 0x000fea0003800000 */
[----:B------:R-:W-:Y:S01]  /*19550*/  STG.E [R20.64], R23 ;  /* 0x0000001714007986 */ /* 0x000fe2000c101908 */
[----:B------:R-:W-:Y:S05]  /*19560*/  EXIT ;  /* 0x000000000000794d */ /* 0x000fea0003800000 */
.L_x_2:
[----:B------:R-:W-:-:S00]  /*19570*/  BRA `(.L_x_2) ;  /* 0xfffffff000007947 */ /* 0x000fc0000383ffff */
[----:B------:R-:W-:-:S00]  /*19580*/  NOP ;  /* 0x0000000000007918 */ /* 0x000fc00000000000 */
[----:B------:R-:W-:-:S00]  /*19590*/  NOP ;  /* 0x0000000000007918 */ /* 0x000fc00000000000 */
[----:B------:R-:W-:-:S00]  /*195a0*/  NOP ;  /* 0x0000000000007918 */ /* 0x000fc00000000000 */
[----:B------:R-:W-:-:S00]  /*195b0*/  NOP ;  /* 0x0000000000007918 */ /* 0x000fc00000000000 */
[----:B------:R-:W-:-:S00]  /*195c0*/  NOP ;  /* 0x0000000000007918 */ /* 0x000fc00000000000 */
[----:B------:R-:W-:-:S00]  /*195d0*/  NOP ;  /* 0x0000000000007918 */ /* 0x000fc00000000000 */
[----:B------:R-:W-:-:S00]  /*195e0*/  NOP ;  /* 0x0000000000007918 */ /* 0x000fc00000000000 */
[----:B------:R-:W-:-:S00]  /*195f0*/  NOP ;  /* 0x0000000000007918 */ /* 0x000fc00000000000 */
.L_x_3:


//--------------------- .nv.shared.matmul_kernel  --------------------------
	.section	.nv.shared.matmul_kernel,"aw",@nobits
	.sectionflags	@""
	.align	16
